// auto-generated by cutlass_sweep.gemm — config: {"arch": "sm_90", "cluster_m": 2, "cluster_n": 1, "dtype": "int8", "dtype_b": "int8", "layout": "nt", "stages": 0, "tile_k": 32, "tile_m": 512, "tile_n": 384}
#include "cutlass/cutlass.h"
#include "cutlass/gemm/collective/collective_builder.hpp"
#include "cutlass/gemm/device/gemm_universal_adapter.h"
#include "cutlass/gemm/kernel/gemm_universal.hpp"
#include "cutlass/epilogue/collective/collective_builder.hpp"

using ElemA = int8_t;
using ElemB = int8_t;
using ElemCD = int8_t;
using Acc  = int32_t;
using TileShape    = cute::Shape<cute::_512, cute::_384, cute::_32>;
using ClusterShape = cute::Shape<cute::_2, cute::_1, cute::_1>;

using CollectiveEpilogue = typename cutlass::epilogue::collective::CollectiveBuilder<
    cutlass::arch::Sm90, cutlass::arch::OpClassTensorOp,
    TileShape, ClusterShape,
    cutlass::epilogue::collective::EpilogueTileAuto,
    Acc, Acc,
    ElemCD, cutlass::layout::RowMajor, 128 / cutlass::sizeof_bits<ElemCD>::value,
    ElemCD, cutlass::layout::RowMajor, 128 / cutlass::sizeof_bits<ElemCD>::value,
    cutlass::epilogue::collective::EpilogueScheduleAuto
  >::CollectiveOp;

using CollectiveMainloop = typename cutlass::gemm::collective::CollectiveBuilder<
    cutlass::arch::Sm90, cutlass::arch::OpClassTensorOp,
    ElemA, cutlass::layout::RowMajor, 128 / cutlass::sizeof_bits<ElemA>::value,
    ElemB, cutlass::layout::ColumnMajor, 128 / cutlass::sizeof_bits<ElemB>::value,
    Acc,
    TileShape, ClusterShape,
    cutlass::gemm::collective::StageCountAutoCarveout<static_cast<int>(sizeof(typename CollectiveEpilogue::SharedStorage))>,
    cutlass::gemm::collective::KernelScheduleAuto
  >::CollectiveOp;

using GemmKernel = cutlass::gemm::kernel::GemmUniversal<
    cute::Shape<int,int,int,int>,
    CollectiveMainloop,
    CollectiveEpilogue
>;
using Gemm = cutlass::gemm::device::GemmUniversalAdapter<GemmKernel>;

// Force the device kernel symbol into the cubin without needing a host main.
auto* _anchor = &cutlass::device_kernel<GemmKernel>;


// ===== COMPILED SASS (sm_90a) =====

	.target	sm_90a

	.elftype	@"ET_EXEC"


//--------------------- .note.nv.tkinfo           --------------------------
	.section	.note.nv.tkinfo,"",@"SHT_NOTE"
	.sectionflags	@"SHF_NOTE_NV_TKINFO"
	.tkinfo
        /*0018*/ 	.word	0x00000002
        /*0030*/ 	.string	""
        /*0030*/ 	.string	"ptxas"
        /*0030*/ 	.string	"Cuda compilation tools, release 13.0, V13.0.88"
        /*0030*/ 	.string	"Build cuda_13.0.r13.0/compiler.36424714_0"
        /*0030*/ 	.string	"-arch sm_90a -m 64 "



//--------------------- .note.nv.cuinfo           --------------------------
	.section	.note.nv.cuinfo,"",@"SHT_NOTE"
	.sectionflags	@"SHF_NOTE_NV_CUINFO"
        /*0018*/ 	.short	0x0002
        /*001a*/ 	.short	0x005a
        /*001c*/ 	.short	0x0082
	.zero		2


//--------------------- .nv.info                  --------------------------
	.section	.nv.info,"",@"SHT_CUDA_INFO"
	.align	4


	//----- nvinfo : EIATTR_REGCOUNT
	.align		4
        /*0000*/ 	.byte	0x04, 0x2f
        /*0002*/ 	.short	(.L_15 - .L_14)
	.align		4
.L_14:
        /*0004*/ 	.word	index@(_ZN7cutlass13device_kernelINS_4gemm6kernel13GemmUniversalIN4cute5tupleIJiiiiEEENS1_10collective13CollectiveMmaINS1_34MainloopSm90TmaGmmaWarpSpecializedILi8ENS5_IJNS4_1CILi2EEENSA_ILi1EEESC_EEENS1_35KernelTmaWarpSpecializedCooperativeEEENS5_IJNSA_ILi512EEENSA_ILi384EEENSA_ILi32EEEEEEaNS5_IJlSC_lEEEaSK_NS4_8TiledMMAINS4_8MMA_AtomIJNS4_4SM904GMMA27MMA_64x192x32_S32S8S8_SS_TNEEEENS4_6LayoutISD_NS5_IJSC_NSA_ILi0EEESS_EEEEENS5_IJNS4_10UnderscoreESV_SV_EEEEENS4_13SM90_TMA_LOADENS4_14ComposedLayoutINS4_7SwizzleILi1ELi4ELi3EEENS4_18smem_ptr_flag_bitsILi8EEENSR_INS5_IJNSA_ILi8EEESI_EEENS5_IJSI_SC_EEEEEEEvNS4_8identityENS4_23SM90_TMA_LOAD_MULTICASTES18_vS19_EENS_8epilogue10collective6detail29Sm90TmaWarpSpecializedAdapterINS1D_15DefaultEpilogueIaSK_SK_NS1C_6thread17LinearCombinationIaLi1EiiLNS1H_9ScaleType4KindE0ELNS_15FloatRoundStyleE2EaEENS1_15EpilogueDefaultEEEEEvvEEEEvNT_6ParamsE)
        /*0008*/ 	.word	0x000000a8


	//----- nvinfo : EIATTR_FRAME_SIZE
	.align		4
.L_15:
        /*000c*/ 	.byte	0x04, 0x11
        /*000e*/ 	.short	(.L_17 - .L_16)
	.align		4
.L_16:
        /*0010*/ 	.word	index@(_ZN7cutlass13device_kernelINS_4gemm6kernel13GemmUniversalIN4cute5tupleIJiiiiEEENS1_10collective13CollectiveMmaINS1_34MainloopSm90TmaGmmaWarpSpecializedILi8ENS5_IJNS4_1CILi2EEENSA_ILi1EEESC_EEENS1_35KernelTmaWarpSpecializedCooperativeEEENS5_IJNSA_ILi512EEENSA_ILi384EEENSA_ILi32EEEEEEaNS5_IJlSC_lEEEaSK_NS4_8TiledMMAINS4_8MMA_AtomIJNS4_4SM904GMMA27MMA_64x192x32_S32S8S8_SS_TNEEEENS4_6LayoutISD_NS5_IJSC_NSA_ILi0EEESS_EEEEENS5_IJNS4_10UnderscoreESV_SV_EEEEENS4_13SM90_TMA_LOADENS4_14ComposedLayoutINS4_7SwizzleILi1ELi4ELi3EEENS4_18smem_ptr_flag_bitsILi8EEENSR_INS5_IJNSA_ILi8EEESI_EEENS5_IJSI_SC_EEEEEEEvNS4_8identityENS4_23SM90_TMA_LOAD_MULTICASTES18_vS19_EENS_8epilogue10collective6detail29Sm90TmaWarpSpecializedAdapterINS1D_15DefaultEpilogueIaSK_SK_NS1C_6thread17LinearCombinationIaLi1EiiLNS1H_9ScaleType4KindE0ELNS_15FloatRoundStyleE2EaEENS1_15EpilogueDefaultEEEEEvvEEEEvNT_6ParamsE)
        /*0014*/ 	.word	0x00001170


	//----- nvinfo : EIATTR_MIN_STACK_SIZE
	.align		4
.L_17:
        /*0018*/ 	.byte	0x04, 0x12
        /*001a*/ 	.short	(.L_19 - .L_18)
	.align		4
.L_18:
        /*001c*/ 	.word	index@(_ZN7cutlass13device_kernelINS_4gemm6kernel13GemmUniversalIN4cute5tupleIJiiiiEEENS1_10collective13CollectiveMmaINS1_34MainloopSm90TmaGmmaWarpSpecializedILi8ENS5_IJNS4_1CILi2EEENSA_ILi1EEESC_EEENS1_35KernelTmaWarpSpecializedCooperativeEEENS5_IJNSA_ILi512EEENSA_ILi384EEENSA_ILi32EEEEEEaNS5_IJlSC_lEEEaSK_NS4_8TiledMMAINS4_8MMA_AtomIJNS4_4SM904GMMA27MMA_64x192x32_S32S8S8_SS_TNEEEENS4_6LayoutISD_NS5_IJSC_NSA_ILi0EEESS_EEEEENS5_IJNS4_10UnderscoreESV_SV_EEEEENS4_13SM90_TMA_LOADENS4_14ComposedLayoutINS4_7SwizzleILi1ELi4ELi3EEENS4_18smem_ptr_flag_bitsILi8EEENSR_INS5_IJNSA_ILi8EEESI_EEENS5_IJSI_SC_EEEEEEEvNS4_8identityENS4_23SM90_TMA_LOAD_MULTICASTES18_vS19_EENS_8epilogue10collective6detail29Sm90TmaWarpSpecializedAdapterINS1D_15DefaultEpilogueIaSK_SK_NS1C_6thread17LinearCombinationIaLi1EiiLNS1H_9ScaleType4KindE0ELNS_15FloatRoundStyleE2EaEENS1_15EpilogueDefaultEEEEEvvEEEEvNT_6ParamsE)
        /*0020*/ 	.word	0x00001170
.L_19:


//--------------------- .nv.compat                --------------------------
	.section	.nv.compat,"",@"SHT_CUDA_COMPAT_INFO"
	.align	4
        /*0000*/ 	.byte	0x02, 0x09, 0x01, 0x00, 0x02, 0x02, 0x04, 0x00, 0x02, 0x05, 0x05, 0x00, 0x03, 0x07, 0x01, 0x01
        /*0010*/ 	.byte	0x02, 0x03, 0x01, 0x00, 0x02, 0x06, 0x01, 0x00, 0x04, 0x0b, 0x08, 0x00, 0x00, 0x00, 0x00, 0x00
        /*0020*/ 	.byte	0x00, 0x00, 0x00, 0x00


//--------------------- .nv.info._ZN7cutlass13device_kernelINS_4gemm6kernel13GemmUniversalIN4cute5tupleIJiiiiEEENS1_10collective13CollectiveMmaINS1_34MainloopSm90TmaGmmaWarpSpecializedILi8ENS5_IJNS4_1CILi2EEENSA_ILi1EEESC_EEENS1_35KernelTmaWarpSpecializedCooperativeEEENS5_IJNSA_ILi512EEENSA_ILi384EEENSA_ILi32EEEEEEaNS5_IJlSC_lEEEaSK_NS4_8TiledMMAINS4_8MMA_AtomIJNS4_4SM904GMMA27MMA_64x192x32_S32S8S8_SS_TNEEEENS4_6LayoutISD_NS5_IJSC_NSA_ILi0EEESS_EEEEENS5_IJNS4_10UnderscoreESV_SV_EEEEENS4_13SM90_TMA_LOADENS4_14ComposedLayoutINS4_7SwizzleILi1ELi4ELi3EEENS4_18smem_ptr_flag_bitsILi8EEENSR_INS5_IJNSA_ILi8EEESI_EEENS5_IJSI_SC_EEEEEEEvNS4_8identityENS4_23SM90_TMA_LOAD_MULTICASTES18_vS19_EENS_8epilogue10collective6detail29Sm90TmaWarpSpecializedAdapterINS1D_15DefaultEpilogueIaSK_SK_NS1C_6thread17LinearCombinationIaLi1EiiLNS1H_9ScaleType4KindE0ELNS_15FloatRoundStyleE2EaEENS1_15EpilogueDefaultEEEEEvvEEEEvNT_6ParamsE --------------------------
	.section	.nv.info._ZN7cutlass13device_kernelINS_4gemm6kernel13GemmUniversalIN4cute5tupleIJiiiiEEENS1_10collective13CollectiveMmaINS1_34MainloopSm90TmaGmmaWarpSpecializedILi8ENS5_IJNS4_1CILi2EEENSA_ILi1EEESC_EEENS1_35KernelTmaWarpSpecializedCooperativeEEENS5_IJNSA_ILi512EEENSA_ILi384EEENSA_ILi32EEEEEEaNS5_IJlSC_lEEEaSK_NS4_8TiledMMAINS4_8MMA_AtomIJNS4_4SM904GMMA27MMA_64x192x32_S32S8S8_SS_TNEEEENS4_6LayoutISD_NS5_IJSC_NSA_ILi0EEESS_EEEEENS5_IJNS4_10UnderscoreESV_SV_EEEEENS4_13SM90_TMA_LOADENS4_14ComposedLayoutINS4_7SwizzleILi1ELi4ELi3EEENS4_18smem_ptr_flag_bitsILi8EEENSR_INS5_IJNSA_ILi8EEESI_EEENS5_IJSI_SC_EEEEEEEvNS4_8identityENS4_23SM90_TMA_LOAD_MULTICASTES18_vS19_EENS_8epilogue10collective6detail29Sm90TmaWarpSpecializedAdapterINS1D_15DefaultEpilogueIaSK_SK_NS1C_6thread17LinearCombinationIaLi1EiiLNS1H_9ScaleType4KindE0ELNS_15FloatRoundStyleE2EaEENS1_15EpilogueDefaultEEEEEvvEEEEvNT_6ParamsE,"",@"SHT_CUDA_INFO"
	.sectionflags	@""
	.align	4


	//----- nvinfo : EIATTR_CUDA_API_VERSION
	.align		4
        /*0000*/ 	.byte	0x04, 0x37
        /*0002*/ 	.short	(.L_21 - .L_20)
.L_20:
        /*0004*/ 	.word	0x00000082


	//----- nvinfo : EIATTR_KPARAM_INFO
	.align		4
.L_21:
        /*0008*/ 	.byte	0x04, 0x17
        /*000a*/ 	.short	(.L_23 - .L_22)
.L_22:
        /*000c*/ 	.word	0x00000000
        /*0010*/ 	.short	0x0000
        /*0012*/ 	.short	0x0070
        /*0014*/ 	.byte	0x00, 0xf0, 0x01, 0x10


	//----- nvinfo : EIATTR_SPARSE_MMA_MASK
	.align		4
.L_23:
        /*0018*/ 	.byte	0x03, 0x50
        /*001a*/ 	.short	0x0000


	//----- nvinfo : EIATTR_MAXREG_COUNT
	.align		4
        /*001c*/ 	.byte	0x03, 0x1b
        /*001e*/ 	.short	0x00a8


	//----- nvinfo : EIATTR_NUM_BARRIERS
	.align		4
        /*0020*/ 	.byte	0x02, 0x4c
        /*0022*/ 	.byte	0x01
	.zero		1


	//----- nvinfo : EIATTR_EXTERNS
	.align		4
        /*0024*/ 	.byte	0x04, 0x0f
        /*0026*/ 	.short	(.L_25 - .L_24)


	//   ....[0]....
	.align		4
.L_24:
        /*0028*/ 	.word	index@(__assertfail)


	//----- nvinfo : EIATTR_ANNOTATIONS
	.align		4
.L_25:
        /*002c*/ 	.byte	0x04, 0x55
        /*002e*/ 	.short	(.L_27 - .L_26)


	//   ....[0]....
.L_26:
        /*0030*/ 	.word	0x00000001
        /*0034*/ 	.byte	0xf0, 0x07, 0x00, 0x00, 0x01, 0x00, 0x00, 0x00, 0xd0, 0x08, 0x00, 0x00, 0x01, 0x00, 0x00, 0x00
        /* <DEDUP_REMOVED lines=1321> */
        /*52d4*/ 	.byte	0x40, 0xbc, 0x03, 0x00, 0x01, 0x00, 0x00, 0x00, 0x60, 0xbc, 0x03, 0x00


	//----- nvinfo : EIATTR_MERCURY_ISA_VERSION
	.align		4
.L_27:
        /*52e0*/ 	.byte	0x03, 0x5f
        /*52e2*/ 	.short	0x0101


	//----- nvinfo : EIATTR_INT_WARP_WIDE_INSTR_OFFSETS
	.align		4
        /*52e4*/ 	.byte	0x04, 0x31
        /*52e6*/ 	.short	(.L_29 - .L_28)


	//   ....[0]....
.L_28:
        /*52e8*/ 	.word	0x00000620


	//   ....[1]....
        /*52ec*/ 	.word	0x00000630


	//   ....[2]....
        /*52f0*/ 	.word	0x00000790


	//   ....[3]....
        /*52f4*/ 	.word	0x00007e70


	//----- nvinfo : EIATTR_COOP_GROUP_MASK_REGIDS
	.align		4
.L_29:
        /*52f8*/ 	.byte	0x04, 0x29
        /*52fa*/ 	.short	(.L_31 - .L_30)


	//   ....[0]....
.L_30:
        /*52fc*/ 	.word	0xffffffff


	//   ....[1]....
        /*5300*/ 	.word	0xffffffff


	//   ....[2]....
        /*5304*/ 	.word	0xffffffff


	//   ....[3]....
        /*5308*/ 	.word	0xffffffff


	//   ....[4]....
        /*530c*/ 	.word	0xffffffff


	//   ....[5]....
        /*5310*/ 	.word	0xffffffff


	//----- nvinfo : EIATTR_COOP_GROUP_INSTR_OFFSETS
	.align		4
.L_31:
        /*5314*/ 	.byte	0x04, 0x28
        /*5316*/ 	.short	(.L_33 - .L_32)


	//   ....[0]....
.L_32:
        /*5318*/ 	.word	0x00000070


	//   ....[1]....
        /*531c*/ 	.word	0x00000080


	//   ....[2]....
        /*5320*/ 	.word	0x000001a0


	//   ....[3]....
        /*5324*/ 	.word	0x00000480


	//   ....[4]....
        /*5328*/ 	.word	0x00000910


	//   ....[5]....
        /*532c*/ 	.word	0x00001510


	//----- nvinfo : EIATTR_REG_RECONFIG
	.align		4
.L_33:
        /*5330*/ 	.byte	0x01, 0x54
	.zero		2


	//----- nvinfo : EIATTR_SYSCALL_OFFSETS
	.align		4
        /*5334*/ 	.byte	0x04, 0x46
        /*5336*/ 	.short	(.L_35 - .L_34)


	//   ....[0]....
.L_34:
        /*5338*/ 	.word	0x000016c0


	//----- nvinfo : EIATTR_MBARRIER_INSTR_OFFSETS
	.align		4
.L_35:
        /*533c*/ 	.byte	0x04, 0x39
        /*533e*/ 	.short	(.L_37 - .L_36)


	//   ....[0]....
.L_36:
        /*5340*/ 	.word	0x00000340
        /*5344*/ 	.word	0x000000ff
        /*5348*/ 	.word	0x00000000
        /*534c*/ 	.short	0x0100
        /*534e*/ 	.byte	0x08
	.zero		1


	//   ....[1]....
        /*5350*/ 	.word	0x00000350
        /*5354*/ 	.word	0x000000ff
        /*5358*/ 	.word	0x00000040
        /*535c*/ 	.short	0x0100
        /*535e*/ 	.byte	0x08
	.zero		1


	//   ....[2]....
        /*5360*/ 	.word	0x00000360
        /*5364*/ 	.word	0x000000ff
        /*5368*/ 	.word	0x00000008
        /*536c*/ 	.short	0x0100
        /*536e*/ 	.byte	0x08
	.zero		1


	//   ....[3]....
        /*5370*/ 	.word	0x00000370
        /*5374*/ 	.word	0x000000ff
        /*5378*/ 	.word	0x00000048
        /*537c*/ 	.short	0x0100
        /*537e*/ 	.byte	0x08
	.zero		1


	//   ....[4]....
        /*5380*/ 	.word	0x00000380
        /*5384*/ 	.word	0x000000ff
        /*5388*/ 	.word	0x00000010
        /*538c*/ 	.short	0x0100
        /*538e*/ 	.byte	0x08
	.zero		1


	//   ....[5]....
        /*5390*/ 	.word	0x00000390
        /*5394*/ 	.word	0x000000ff
        /*5398*/ 	.word	0x00000050
        /*539c*/ 	.short	0x0100
        /*539e*/ 	.byte	0x08
	.zero		1


	//   ....[6]....
        /*53a0*/ 	.word	0x000003a0
        /*53a4*/ 	.word	0x000000ff
        /*53a8*/ 	.word	0x00000018
        /*53ac*/ 	.short	0x0100
        /*53ae*/ 	.byte	0x08
	.zero		1


	//   ....[7]....
        /*53b0*/ 	.word	0x000003b0
        /*53b4*/ 	.word	0x000000ff
        /*53b8*/ 	.word	0x00000058
        /*53bc*/ 	.short	0x0100
        /*53be*/ 	.byte	0x08
	.zero		1


	//   ....[8]....
        /*53c0*/ 	.word	0x000003c0
        /*53c4*/ 	.word	0x000000ff
        /*53c8*/ 	.word	0x00000020
        /*53cc*/ 	.short	0x0100
        /*53ce*/ 	.byte	0x08
	.zero		1


	//   ....[9]....
        /*53d0*/ 	.word	0x000003d0
        /*53d4*/ 	.word	0x000000ff
        /*53d8*/ 	.word	0x00000060
        /*53dc*/ 	.short	0x0100
        /*53de*/ 	.byte	0x08
	.zero		1


	//   ....[10]....
        /*53e0*/ 	.word	0x000003e0
        /*53e4*/ 	.word	0x000000ff
        /*53e8*/ 	.word	0x00000028
        /*53ec*/ 	.short	0x0100
        /*53ee*/ 	.byte	0x08
	.zero		1


	//   ....[11]....
        /*53f0*/ 	.word	0x000003f0
        /*53f4*/ 	.word	0x000000ff
        /*53f8*/ 	.word	0x00000068
        /*53fc*/ 	.short	0x0100
        /*53fe*/ 	.byte	0x08
	.zero		1


	//   ....[12]....
        /*5400*/ 	.word	0x00000400
        /*5404*/ 	.word	0x000000ff
        /*5408*/ 	.word	0x00000030
        /*540c*/ 	.short	0x0100
        /*540e*/ 	.byte	0x08
	.zero		1


	//   ....[13]....
        /*5410*/ 	.word	0x00000410
        /*5414*/ 	.word	0x000000ff
        /*5418*/ 	.word	0x00000070
        /*541c*/ 	.short	0x0100
        /*541e*/ 	.byte	0x08
	.zero		1


	//   ....[14]....
        /*5420*/ 	.word	0x00000420
        /*5424*/ 	.word	0x000000ff
        /*5428*/ 	.word	0x00000038
        /*542c*/ 	.short	0x0100
        /*542e*/ 	.byte	0x08
	.zero		1


	//   ....[15]....
        /*5430*/ 	.word	0x00000430
        /*5434*/ 	.word	0x000000ff
        /*5438*/ 	.word	0x00000078
        /*543c*/ 	.short	0x0100
        /*543e*/ 	.byte	0x08
	.zero		1


	//   ....[16]....
        /*5440*/ 	.word	0x00000810
        /*5444*/ 	.word	0x000000ff
        /*5448*/ 	.word	0x00000090
        /*544c*/ 	.short	0x0100
        /*544e*/ 	.byte	0x06
	.zero		1


	//   ....[17]....
        /*5450*/ 	.word	0x00000860
        /*5454*/ 	.word	0x000000ff
        /*5458*/ 	.word	0x00000098
        /*545c*/ 	.short	0x0100
        /*545e*/ 	.byte	0x06
	.zero		1


	//   ....[18]....
        /*5460*/ 	.word	0x000017a0
        /*5464*/ 	.word	0x00000004
        /*5468*/ 	.word	0x00000000
        /*546c*/ 	.short	0x010a
        /*546e*/ 	.byte	0x3f
	.zero		1


	//   ....[19]....
        /*5470*/ 	.word	0x000017e0
        /*5474*/ 	.word	0x00000004
        /*5478*/ 	.word	0x00000000
        /*547c*/ 	.short	0x010a
        /*547e*/ 	.byte	0x3f
	.zero		1


	//   ....[20]....
        /*5480*/ 	.word	0x00003390
        /*5484*/ 	.word	0x00000006
        /*5488*/ 	.word	0x00000000
        /*548c*/ 	.short	0x010a
        /*548e*/ 	.byte	0x3f
	.zero		1


	//   ....[21]....
        /*5490*/ 	.word	0x000033d0
        /*5494*/ 	.word	0x00000006
        /*5498*/ 	.word	0x00000000
        /*549c*/ 	.short	0x010a
        /*549e*/ 	.byte	0x3f
	.zero		1


	//   ....[22]....
        /*54a0*/ 	.word	0x00007cf0
        /*54a4*/ 	.word	0x00000006
        /*54a8*/ 	.word	0x00000000
        /*54ac*/ 	.short	0x0101
        /*54ae*/ 	.byte	0x3f
	.zero		1


	//   ....[23]....
        /*54b0*/ 	.word	0x00007f00
        /*54b4*/ 	.word	0x00000000
        /*54b8*/ 	.word	0x00000000
        /*54bc*/ 	.short	0x0101
        /*54be*/ 	.byte	0x3f
	.zero		1


	//   ....[24]....
        /*54c0*/ 	.word	0x0003b7c0
        /*54c4*/ 	.word	0x00000011
        /*54c8*/ 	.word	0x00000040
        /*54cc*/ 	.short	0x010a
        /*54ce*/ 	.byte	0x3f
	.zero		1


	//   ....[25]....
        /*54d0*/ 	.word	0x0003bbd0
        /*54d4*/ 	.word	0x00000002
        /*54d8*/ 	.word	0x00000098
        /*54dc*/ 	.short	0x0101
        /*54de*/ 	.byte	0x3f
	.zero		1


	//   ....[26]....
        /*54e0*/ 	.word	0x0003c370
        /*54e4*/ 	.word	0x00000005
        /*54e8*/ 	.word	0x00000000
        /*54ec*/ 	.short	0x010a
        /*54ee*/ 	.byte	0x3f
	.zero		1


	//   ....[27]....
        /*54f0*/ 	.word	0x0003c400
        /*54f4*/ 	.word	0x00000007
        /*54f8*/ 	.word	0x00000000
        /*54fc*/ 	.short	0x010a
        /*54fe*/ 	.byte	0x3f
	.zero		1


	//   ....[28]....
        /*5500*/ 	.word	0x0003c490
        /*5504*/ 	.word	0x00000007
        /*5508*/ 	.word	0x00000000
        /*550c*/ 	.short	0x010a
        /*550e*/ 	.byte	0x3f
	.zero		1


	//   ....[29]....
        /*5510*/ 	.word	0x0003c520
        /*5514*/ 	.word	0x00000007
        /*5518*/ 	.word	0x00000000
        /*551c*/ 	.short	0x010a
        /*551e*/ 	.byte	0x3f
	.zero		1


	//   ....[30]....
        /*5520*/ 	.word	0x0003c5b0
        /*5524*/ 	.word	0x00000007
        /*5528*/ 	.word	0x00000000
        /*552c*/ 	.short	0x010a
        /*552e*/ 	.byte	0x3f
	.zero		1


	//   ....[31]....
        /*5530*/ 	.word	0x0003c640
        /*5534*/ 	.word	0x00000007
        /*5538*/ 	.word	0x00000000
        /*553c*/ 	.short	0x010a
        /*553e*/ 	.byte	0x3f
	.zero		1


	//   ....[32]....
        /*5540*/ 	.word	0x0003c6d0
        /*5544*/ 	.word	0x00000007
        /*5548*/ 	.word	0x00000000
        /*554c*/ 	.short	0x010a
        /*554e*/ 	.byte	0x3f
	.zero		1


	//   ....[33]....
        /*5550*/ 	.word	0x0003c760
        /*5554*/ 	.word	0x00000003
        /*5558*/ 	.word	0x00000000
        /*555c*/ 	.short	0x010a
        /*555e*/ 	.byte	0x3f
	.zero		1


	//   ....[34]....
        /*5560*/ 	.word	0x0003c7c0
        /*5564*/ 	.word	0x00000004
        /*5568*/ 	.word	0x00000000
        /*556c*/ 	.short	0x010a
        /*556e*/ 	.byte	0x3f
	.zero		1


	//   ....[35]....
        /*5570*/ 	.word	0x0003c810
        /*5574*/ 	.word	0x00000006
        /*5578*/ 	.word	0x00000000
        /*557c*/ 	.short	0x010a
        /*557e*/ 	.byte	0x3f
	.zero		1


	//   ....[36]....
        /*5580*/ 	.word	0x0003c8e0
        /*5584*/ 	.word	0x00000011
        /*5588*/ 	.word	0x00000040
        /*558c*/ 	.short	0x010a
        /*558e*/ 	.byte	0x3f
	.zero		1


	//   ....[37]....
        /*5590*/ 	.word	0x0003c9b0
        /*5594*/ 	.word	0x00000005
        /*5598*/ 	.word	0x00000000
        /*559c*/ 	.short	0x010a
        /*559e*/ 	.byte	0x3f
	.zero		1


	//   ....[38]....
        /*55a0*/ 	.word	0x0003ca00
        /*55a4*/ 	.word	0x00000007
        /*55a8*/ 	.word	0x00000000
        /*55ac*/ 	.short	0x010a
        /*55ae*/ 	.byte	0x3f
	.zero		1


	//   ....[39]....
        /*55b0*/ 	.word	0x0003ca50
        /*55b4*/ 	.word	0x00000007
        /*55b8*/ 	.word	0x00000000
        /*55bc*/ 	.short	0x010a
        /*55be*/ 	.byte	0x3f
	.zero		1


	//   ....[40]....
        /*55c0*/ 	.word	0x0003caa0
        /*55c4*/ 	.word	0x00000007
        /*55c8*/ 	.word	0x00000000
        /*55cc*/ 	.short	0x010a
        /*55ce*/ 	.byte	0x3f
	.zero		1


	//   ....[41]....
        /*55d0*/ 	.word	0x0003caf0
        /*55d4*/ 	.word	0x00000007
        /*55d8*/ 	.word	0x00000000
        /*55dc*/ 	.short	0x010a
        /*55de*/ 	.byte	0x3f
	.zero		1


	//   ....[42]....
        /*55e0*/ 	.word	0x0003cb40
        /*55e4*/ 	.word	0x00000007
        /*55e8*/ 	.word	0x00000000
        /*55ec*/ 	.short	0x010a
        /*55ee*/ 	.byte	0x3f
	.zero		1


	//   ....[43]....
        /*55f0*/ 	.word	0x0003cb90
        /*55f4*/ 	.word	0x00000007
        /*55f8*/ 	.word	0x00000000
        /*55fc*/ 	.short	0x010a
        /*55fe*/ 	.byte	0x3f
	.zero		1


	//----- nvinfo : EIATTR_NUM_MBARRIERS
	.align		4
.L_37:
        /*5600*/ 	.byte	0x03, 0x38
        /*5602*/ 	.short	0x0012


	//----- nvinfo : EIATTR_EXIT_INSTR_OFFSETS
	.align		4
        /*5604*/ 	.byte	0x04, 0x1c
        /*5606*/ 	.short	(.L_39 - .L_38)


	//   ....[0]....
.L_38:
        /*5608*/ 	.word	0x00000b70


	//   ....[1]....
        /*560c*/ 	.word	0x00001400


	//   ....[2]....
        /*5610*/ 	.word	0x0003ae30


	//   ....[3]....
        /*5614*/ 	.word	0x0003b450


	//   ....[4]....
        /*5618*/ 	.word	0x0003c7b0


	//----- nvinfo : EIATTR_MAX_THREADS
	.align		4
.L_39:
        /*561c*/ 	.byte	0x04, 0x05
        /*561e*/ 	.short	(.L_41 - .L_40)
.L_40:
        /*5620*/ 	.word	0x00000180
        /*5624*/ 	.word	0x00000001
        /*5628*/ 	.word	0x00000001


	//----- nvinfo : EIATTR_CRS_STACK_SIZE
	.align		4
.L_41:
        /*562c*/ 	.byte	0x04, 0x1e
        /*562e*/ 	.short	(.L_43 - .L_42)
.L_42:
        /*5630*/ 	.word	0x00000000


	//----- nvinfo : EIATTR_CBANK_PARAM_SIZE
	.align		4
.L_43:
        /*5634*/ 	.byte	0x03, 0x19
        /*5636*/ 	.short	0x0470


	//----- nvinfo : EIATTR_PARAM_CBANK
	.align		4
        /*5638*/ 	.byte	0x04, 0x0a
        /*563a*/ 	.short	(.L_45 - .L_44)
	.align		4
.L_44:
        /*563c*/ 	.word	index@(.nv.constant0._ZN7cutlass13device_kernelINS_4gemm6kernel13GemmUniversalIN4cute5tupleIJiiiiEEENS1_10collective13CollectiveMmaINS1_34MainloopSm90TmaGmmaWarpSpecializedILi8ENS5_IJNS4_1CILi2EEENSA_ILi1EEESC_EEENS1_35KernelTmaWarpSpecializedCooperativeEEENS5_IJNSA_ILi512EEENSA_ILi384EEENSA_ILi32EEEEEEaNS5_IJlSC_lEEEaSK_NS4_8TiledMMAINS4_8MMA_AtomIJNS4_4SM904GMMA27MMA_64x192x32_S32S8S8_SS_TNEEEENS4_6LayoutISD_NS5_IJSC_NSA_ILi0EEESS_EEEEENS5_IJNS4_10UnderscoreESV_SV_EEEEENS4_13SM90_TMA_LOADENS4_14ComposedLayoutINS4_7SwizzleILi1ELi4ELi3EEENS4_18smem_ptr_flag_bitsILi8EEENSR_INS5_IJNSA_ILi8EEESI_EEENS5_IJSI_SC_EEEEEEEvNS4_8identityENS4_23SM90_TMA_LOAD_MULTICASTES18_vS19_EENS_8epilogue10collective6detail29Sm90TmaWarpSpecializedAdapterINS1D_15DefaultEpilogueIaSK_SK_NS1C_6thread17LinearCombinationIaLi1EiiLNS1H_9ScaleType4KindE0ELNS_15FloatRoundStyleE2EaEENS1_15EpilogueDefaultEEEEEvvEEEEvNT_6ParamsE)
        /*5640*/ 	.short	0x0210
        /*5642*/ 	.short	0x0470


	//----- nvinfo : EIATTR_SW_WAR
	.align		4
.L_45:
        /*5644*/ 	.byte	0x04, 0x36
        /*5646*/ 	.short	(.L_47 - .L_46)
.L_46:
        /*5648*/ 	.word	0x00000008
.L_47:


//--------------------- .nv.callgraph             --------------------------
	.section	.nv.callgraph,"",@"SHT_CUDA_CALLGRAPH"
	.align	4
	.sectionentsize	8
	.align		4
        /*0000*/ 	.word	0x00000000
	.align		4
        /*0004*/ 	.word	0xffffffff
	.align		4
        /*0008*/ 	.word	index@(_ZN7cutlass13device_kernelINS_4gemm6kernel13GemmUniversalIN4cute5tupleIJiiiiEEENS1_10collective13CollectiveMmaINS1_34MainloopSm90TmaGmmaWarpSpecializedILi8ENS5_IJNS4_1CILi2EEENSA_ILi1EEESC_EEENS1_35KernelTmaWarpSpecializedCooperativeEEENS5_IJNSA_ILi512EEENSA_ILi384EEENSA_ILi32EEEEEEaNS5_IJlSC_lEEEaSK_NS4_8TiledMMAINS4_8MMA_AtomIJNS4_4SM904GMMA27MMA_64x192x32_S32S8S8_SS_TNEEEENS4_6LayoutISD_NS5_IJSC_NSA_ILi0EEESS_EEEEENS5_IJNS4_10UnderscoreESV_SV_EEEEENS4_13SM90_TMA_LOADENS4_14ComposedLayoutINS4_7SwizzleILi1ELi4ELi3EEENS4_18smem_ptr_flag_bitsILi8EEENSR_INS5_IJNSA_ILi8EEESI_EEENS5_IJSI_SC_EEEEEEEvNS4_8identityENS4_23SM90_TMA_LOAD_MULTICASTES18_vS19_EENS_8epilogue10collective6detail29Sm90TmaWarpSpecializedAdapterINS1D_15DefaultEpilogueIaSK_SK_NS1C_6thread17LinearCombinationIaLi1EiiLNS1H_9ScaleType4KindE0ELNS_15FloatRoundStyleE2EaEENS1_15EpilogueDefaultEEEEEvvEEEEvNT_6ParamsE)
	.align		4
        /*000c*/ 	.word	index@(__assertfail)
	.align		4
        /*0010*/ 	.word	0x00000000
	.align		4
        /*0014*/ 	.word	0xfffffffe
	.align		4
        /*0018*/ 	.word	0x00000000
	.align		4
        /*001c*/ 	.word	0xfffffffd
	.align		4
        /*0020*/ 	.word	0x00000000
	.align		4
        /*0024*/ 	.word	0xfffffffc


//--------------------- .nv.constant4             --------------------------
	.section	.nv.constant4,"a",@progbits
	.align	8
	.align		8
.nv.constant4:
        /*0000*/ 	.dword	__assertfail
	.align		8
        /*0008*/ 	.dword	__unnamed_1
	.align		8
        /*0010*/ 	.dword	_ZN39_INTERNAL_65148960_4_k_cu_d84f0693_85414cuda3std3__45__cpo5beginE
	.align		8
        /*0018*/ 	.dword	_ZN39_INTERNAL_65148960_4_k_cu_d84f0693_85414cuda3std3__45__cpo3endE
	.align		8
        /*0020*/ 	.dword	_ZN39_INTERNAL_65148960_4_k_cu_d84f0693_85414cuda3std3__45__cpo6cbeginE
	.align		8
        /*0028*/ 	.dword	_ZN39_INTERNAL_65148960_4_k_cu_d84f0693_85414cuda3std3__45__cpo4cendE
	.align		8
        /*0030*/ 	.dword	_ZN39_INTERNAL_65148960_4_k_cu_d84f0693_85414cuda3std3__441_GLOBAL__N__65148960_4_k_cu_d84f0693_85416ignoreE
	.align		8
        /*0038*/ 	.dword	_ZN39_INTERNAL_65148960_4_k_cu_d84f0693_85414cuda3std3__419piecewise_constructE
	.align		8
        /*0040*/ 	.dword	_ZN39_INTERNAL_65148960_4_k_cu_d84f0693_85414cuda3std3__48in_placeE
	.align		8
        /*0048*/ 	.dword	_ZN39_INTERNAL_65148960_4_k_cu_d84f0693_85414cuda3std6ranges3__45__cpo4swapE
	.align		8
        /*0050*/ 	.dword	_ZN39_INTERNAL_65148960_4_k_cu_d84f0693_85414cuda3std6ranges3__45__cpo9iter_moveE
	.align		8
        /*0058*/ 	.dword	_ZN39_INTERNAL_65148960_4_k_cu_d84f0693_85414cute7productE
	.align		8
        /*0060*/ 	.dword	_ZN39_INTERNAL_65148960_4_k_cu_d84f0693_85414cute1_E
	.align		8
        /*0068*/ 	.dword	$str$22
	.align		8
        /*0070*/ 	.dword	$str$23


//--------------------- .text._ZN7cutlass13device_kernelINS_4gemm6kernel13GemmUniversalIN4cute5tupleIJiiiiEEENS1_10collective13CollectiveMmaINS1_34MainloopSm90TmaGmmaWarpSpecializedILi8ENS5_IJNS4_1CILi2EEENSA_ILi1EEESC_EEENS1_35KernelTmaWarpSpecializedCooperativeEEENS5_IJNSA_ILi512EEENSA_ILi384EEENSA_ILi32EEEEEEaNS5_IJlSC_lEEEaSK_NS4_8TiledMMAINS4_8MMA_AtomIJNS4_4SM904GMMA27MMA_64x192x32_S32S8S8_SS_TNEEEENS4_6LayoutISD_NS5_IJSC_NSA_ILi0EEESS_EEEEENS5_IJNS4_10UnderscoreESV_SV_EEEEENS4_13SM90_TMA_LOADENS4_14ComposedLayoutINS4_7SwizzleILi1ELi4ELi3EEENS4_18smem_ptr_flag_bitsILi8EEENSR_INS5_IJNSA_ILi8EEESI_EEENS5_IJSI_SC_EEEEEEEvNS4_8identityENS4_23SM90_TMA_LOAD_MULTICASTES18_vS19_EENS_8epilogue10collective6detail29Sm90TmaWarpSpecializedAdapterINS1D_15DefaultEpilogueIaSK_SK_NS1C_6thread17LinearCombinationIaLi1EiiLNS1H_9ScaleType4KindE0ELNS_15FloatRoundStyleE2EaEENS1_15EpilogueDefaultEEEEEvvEEEEvNT_6ParamsE --------------------------
	.section	.text._ZN7cutlass13device_kernelINS_4gemm6kernel13GemmUniversalIN4cute5tupleIJiiiiEEENS1_10collective13CollectiveMmaINS1_34MainloopSm90TmaGmmaWarpSpecializedILi8ENS5_IJNS4_1CILi2EEENSA_ILi1EEESC_EEENS1_35KernelTmaWarpSpecializedCooperativeEEENS5_IJNSA_ILi512EEENSA_ILi384EEENSA_ILi32EEEEEEaNS5_IJlSC_lEEEaSK_NS4_8TiledMMAINS4_8MMA_AtomIJNS4_4SM904GMMA27MMA_64x192x32_S32S8S8_SS_TNEEEENS4_6LayoutISD_NS5_IJSC_NSA_ILi0EEESS_EEEEENS5_IJNS4_10UnderscoreESV_SV_EEEEENS4_13SM90_TMA_LOADENS4_14ComposedLayoutINS4_7SwizzleILi1ELi4ELi3EEENS4_18smem_ptr_flag_bitsILi8EEENSR_INS5_IJNSA_ILi8EEESI_EEENS5_IJSI_SC_EEEEEEEvNS4_8identityENS4_23SM90_TMA_LOAD_MULTICASTES18_vS19_EENS_8epilogue10collective6detail29Sm90TmaWarpSpecializedAdapterINS1D_15DefaultEpilogueIaSK_SK_NS1C_6thread17LinearCombinationIaLi1EiiLNS1H_9ScaleType4KindE0ELNS_15FloatRoundStyleE2EaEENS1_15EpilogueDefaultEEEEEvvEEEEvNT_6ParamsE,"ax",@progbits
	.align	128
.text._ZN7cutlass13device_kernelINS_4gemm6kernel13GemmUniversalIN4cute5tupleIJiiiiEEENS1_10collective13CollectiveMmaINS1_34MainloopSm90TmaGmmaWarpSpecializedILi8ENS5_IJNS4_1CILi2EEENSA_ILi1EEESC_EEENS1_35KernelTmaWarpSpecializedCooperativeEEENS5_IJNSA_ILi512EEENSA_ILi384EEENSA_ILi32EEEEEEaNS5_IJlSC_lEEEaSK_NS4_8TiledMMAINS4_8MMA_AtomIJNS4_4SM904GMMA27MMA_64x192x32_S32S8S8_SS_TNEEEENS4_6LayoutISD_NS5_IJSC_NSA_ILi0EEESS_EEEEENS5_IJNS4_10UnderscoreESV_SV_EEEEENS4_13SM90_TMA_LOADENS4_14ComposedLayoutINS4_7SwizzleILi1ELi4ELi3EEENS4_18smem_ptr_flag_bitsILi8EEENSR_INS5_IJNSA_ILi8EEESI_EEENS5_IJSI_SC_EEEEEEEvNS4_8identityENS4_23SM90_TMA_LOAD_MULTICASTES18_vS19_EENS_8epilogue10collective6detail29Sm90TmaWarpSpecializedAdapterINS1D_15DefaultEpilogueIaSK_SK_NS1C_6thread17LinearCombinationIaLi1EiiLNS1H_9ScaleType4KindE0ELNS_15FloatRoundStyleE2EaEENS1_15EpilogueDefaultEEEEEvvEEEEvNT_6ParamsE:
        .type           _ZN7cutlass13device_kernelINS_4gemm6kernel13GemmUniversalIN4cute5tupleIJiiiiEEENS1_10collective13CollectiveMmaINS1_34MainloopSm90TmaGmmaWarpSpecializedILi8ENS5_IJNS4_1CILi2EEENSA_ILi1EEESC_EEENS1_35KernelTmaWarpSpecializedCooperativeEEENS5_IJNSA_ILi512EEENSA_ILi384EEENSA_ILi32EEEEEEaNS5_IJlSC_lEEEaSK_NS4_8TiledMMAINS4_8MMA_AtomIJNS4_4SM904GMMA27MMA_64x192x32_S32S8S8_SS_TNEEEENS4_6LayoutISD_NS5_IJSC_NSA_ILi0EEESS_EEEEENS5_IJNS4_10UnderscoreESV_SV_EEEEENS4_13SM90_TMA_LOADENS4_14ComposedLayoutINS4_7SwizzleILi1ELi4ELi3EEENS4_18smem_ptr_flag_bitsILi8EEENSR_INS5_IJNSA_ILi8EEESI_EEENS5_IJSI_SC_EEEEEEEvNS4_8identityENS4_23SM90_TMA_LOAD_MULTICASTES18_vS19_EENS_8epilogue10collective6detail29Sm90TmaWarpSpecializedAdapterINS1D_15DefaultEpilogueIaSK_SK_NS1C_6thread17LinearCombinationIaLi1EiiLNS1H_9ScaleType4KindE0ELNS_15FloatRoundStyleE2EaEENS1_15EpilogueDefaultEEEEEvvEEEEvNT_6ParamsE,@function
        .size           _ZN7cutlass13device_kernelINS_4gemm6kernel13GemmUniversalIN4cute5tupleIJiiiiEEENS1_10collective13CollectiveMmaINS1_34MainloopSm90TmaGmmaWarpSpecializedILi8ENS5_IJNS4_1CILi2EEENSA_ILi1EEESC_EEENS1_35KernelTmaWarpSpecializedCooperativeEEENS5_IJNSA_ILi512EEENSA_ILi384EEENSA_ILi32EEEEEEaNS5_IJlSC_lEEEaSK_NS4_8TiledMMAINS4_8MMA_AtomIJNS4_4SM904GMMA27MMA_64x192x32_S32S8S8_SS_TNEEEENS4_6LayoutISD_NS5_IJSC_NSA_ILi0EEESS_EEEEENS5_IJNS4_10UnderscoreESV_SV_EEEEENS4_13SM90_TMA_LOADENS4_14ComposedLayoutINS4_7SwizzleILi1ELi4ELi3EEENS4_18smem_ptr_flag_bitsILi8EEENSR_INS5_IJNSA_ILi8EEESI_EEENS5_IJSI_SC_EEEEEEEvNS4_8identityENS4_23SM90_TMA_LOAD_MULTICASTES18_vS19_EENS_8epilogue10collective6detail29Sm90TmaWarpSpecializedAdapterINS1D_15DefaultEpilogueIaSK_SK_NS1C_6thread17LinearCombinationIaLi1EiiLNS1H_9ScaleType4KindE0ELNS_15FloatRoundStyleE2EaEENS1_15EpilogueDefaultEEEEEvvEEEEvNT_6ParamsE,(.L_x_1612 - _ZN7cutlass13device_kernelINS_4gemm6kernel13GemmUniversalIN4cute5tupleIJiiiiEEENS1_10collective13CollectiveMmaINS1_34MainloopSm90TmaGmmaWarpSpecializedILi8ENS5_IJNS4_1CILi2EEENSA_ILi1EEESC_EEENS1_35KernelTmaWarpSpecializedCooperativeEEENS5_IJNSA_ILi512EEENSA_ILi384EEENSA_ILi32EEEEEEaNS5_IJlSC_lEEEaSK_NS4_8TiledMMAINS4_8MMA_AtomIJNS4_4SM904GMMA27MMA_64x192x32_S32S8S8_SS_TNEEEENS4_6LayoutISD_NS5_IJSC_NSA_ILi0EEESS_EEEEENS5_IJNS4_10UnderscoreESV_SV_EEEEENS4_13SM90_TMA_LOADENS4_14ComposedLayoutINS4_7SwizzleILi1ELi4ELi3EEENS4_18smem_ptr_flag_bitsILi8EEENSR_INS5_IJNSA_ILi8EEESI_EEENS5_IJSI_SC_EEEEEEEvNS4_8identityENS4_23SM90_TMA_LOAD_MULTICASTES18_vS19_EENS_8epilogue10collective6detail29Sm90TmaWarpSpecializedAdapterINS1D_15DefaultEpilogueIaSK_SK_NS1C_6thread17LinearCombinationIaLi1EiiLNS1H_9ScaleType4KindE0ELNS_15FloatRoundStyleE2EaEENS1_15EpilogueDefaultEEEEEvvEEEEvNT_6ParamsE)
        .other          _ZN7cutlass13device_kernelINS_4gemm6kernel13GemmUniversalIN4cute5tupleIJiiiiEEENS1_10collective13CollectiveMmaINS1_34MainloopSm90TmaGmmaWarpSpecializedILi8ENS5_IJNS4_1CILi2EEENSA_ILi1EEESC_EEENS1_35KernelTmaWarpSpecializedCooperativeEEENS5_IJNSA_ILi512EEENSA_ILi384EEENSA_ILi32EEEEEEaNS5_IJlSC_lEEEaSK_NS4_8TiledMMAINS4_8MMA_AtomIJNS4_4SM904GMMA27MMA_64x192x32_S32S8S8_SS_TNEEEENS4_6LayoutISD_NS5_IJSC_NSA_ILi0EEESS_EEEEENS5_IJNS4_10UnderscoreESV_SV_EEEEENS4_13SM90_TMA_LOADENS4_14ComposedLayoutINS4_7SwizzleILi1ELi4ELi3EEENS4_18smem_ptr_flag_bitsILi8EEENSR_INS5_IJNSA_ILi8EEESI_EEENS5_IJSI_SC_EEEEEEEvNS4_8identityENS4_23SM90_TMA_LOAD_MULTICASTES18_vS19_EENS_8epilogue10collective6detail29Sm90TmaWarpSpecializedAdapterINS1D_15DefaultEpilogueIaSK_SK_NS1C_6thread17LinearCombinationIaLi1EiiLNS1H_9ScaleType4KindE0ELNS_15FloatRoundStyleE2EaEENS1_15EpilogueDefaultEEEEEvvEEEEvNT_6ParamsE,@"STO_CUDA_ENTRY STV_DEFAULT"
_ZN7cutlass13device_kernelINS_4gemm6kernel13GemmUniversalIN4cute5tupleIJiiiiEEENS1_10collective13CollectiveMmaINS1_34MainloopSm90TmaGmmaWarpSpecializedILi8ENS5_IJNS4_1CILi2EEENSA_ILi1EEESC_EEENS1_35KernelTmaWarpSpecializedCooperativeEEENS5_IJNSA_ILi512EEENSA_ILi384EEENSA_ILi32EEEEEEaNS5_IJlSC_lEEEaSK_NS4_8TiledMMAINS4_8MMA_AtomIJNS4_4SM904GMMA27MMA_64x192x32_S32S8S8_SS_TNEEEENS4_6LayoutISD_NS5_IJSC_NSA_ILi0EEESS_EEEEENS5_IJNS4_10UnderscoreESV_SV_EEEEENS4_13SM90_TMA_LOADENS4_14ComposedLayoutINS4_7SwizzleILi1ELi4ELi3EEENS4_18smem_ptr_flag_bitsILi8EEENSR_INS5_IJNSA_ILi8EEESI_EEENS5_IJSI_SC_EEEEEEEvNS4_8identityENS4_23SM90_TMA_LOAD_MULTICASTES18_vS19_EENS_8epilogue10collective6detail29Sm90TmaWarpSpecializedAdapterINS1D_15DefaultEpilogueIaSK_SK_NS1C_6thread17LinearCombinationIaLi1EiiLNS1H_9ScaleType4KindE0ELNS_15FloatRoundStyleE2EaEENS1_15EpilogueDefaultEEEEEvvEEEEvNT_6ParamsE:
[----:B------:R-:W0:Y:S02]  /*0000*/  LDC R1, c[0x0][0x28] ;  /* 0x00000a00ff017b82 */ /* 0x000e240000000800 */
[----:B0-----:R-:W-:Y:S01]  /*0010*/  VIADD R1, R1, 0xffffee90 ;  /* 0xffffee9001017836 */ /* 0x001fe20000000000 */
[----:B------:R-:W0:Y:S01]  /*0020*/  S2R R4, SR_TID.X ;  /* 0x0000000000047919 */ /* 0x000e220000002100 */
[----:B------:R-:W-:Y:S01]  /*0030*/  ELECT P0, URZ, PT ;  /* 0x00000000003f782f */ /* 0x000fe20003800000 */
[----:B------:R-:W-:Y:S01]  /*0040*/  BSSY B0, `(.L_x_0) ;  /* 0x0000015000007945 */ /* 0x000fe20003800000 */
[--C-:B0-----:R-:W-:Y:S02]  /*0050*/  SHF.R.U32.HI R0, RZ, 0x5, R4.reuse ;  /* 0x00000005ff007819 */ /* 0x101fe40000011604 */
[----:B------:R-:W-:-:S03]  /*0060*/  SHF.R.U32.HI R2, RZ, 0x7, R4 ;  /* 0x00000007ff027819 */ /* 0x000fc60000011604 */
[----:B------:R-:W0:Y:S04]  /*0070*/  SHFL.IDX PT, R3, R0, RZ, 0x1f ;  /* 0x00001fff00037589 */ /* 0x000e2800000e0000 */
[----:B------:R-:W1:Y:S01]  /*0080*/  SHFL.IDX PT, R2, R2, RZ, 0x1f ;  /* 0x00001fff02027589 */ /* 0x000e6200000e0000 */
[----:B0-----:R-:W-:Y:S02]  /*0090*/  R2UR UR9, R3 ;  /* 0x00000000030972ca */ /* 0x001fe400000e0000 */
[----:B-1----:R-:W-:-:S11]  /*00a0*/  R2UR UR5, R2 ;  /* 0x00000000020572ca */ /* 0x002fd600000e0000 */
[----:B------:R-:W-:Y:S02]  /*00b0*/  USHF.R.S32.HI UR4, URZ, 0x1f, UR9 ;  /* 0x0000001f3f047899 */ /* 0x000fe40008011409 */
[----:B------:R-:W-:Y:S02]  /*00c0*/  ISETP.NE.OR P0, PT, RZ, UR9, !P0 ;  /* 0x00000009ff007c0c */ /* 0x000fe4000c705670 */
[----:B------:R-:W-:-:S04]  /*00d0*/  ULEA.HI UR4, UR4, UR9, URZ, 0x2 ;  /* 0x0000000904047291 */ /* 0x000fc8000f8f103f */
[----:B------:R-:W-:-:S04]  /*00e0*/  ULOP3.LUT UR4, UR4, 0xfffffffc, URZ, 0xc0, !UPT ;  /* 0xfffffffc04047892 */ /* 0x000fc8000f8ec03f */
[----:B------:R-:W-:-:S03]  /*00f0*/  UIADD3 UR9, UR9, -UR4, URZ ;  /* 0x8000000409097290 */ /* 0x000fc6000fffe03f */
[----:B------:R-:W-:Y:S09]  /*0100*/  @P0 BRA `(.L_x_1) ;  /* 0x0000000000200947 */ /* 0x000ff20003800000 */
[----:B------:R-:W-:Y:S02]  /*0110*/  ULDC.64 UR6, c[0x0][0x198] ;  /* 0x0000660000067ab9 */ /* 0x000fe40000000a00 */
[----:B------:R-:W-:Y:S02]  /*0120*/  UIADD3 UR10, UP0, UR6, 0xf0, URZ ;  /* 0x000000f0060a7890 */ /* 0x000fe4000ff1e03f */
[----:B------:R-:W-:Y:S02]  /*0130*/  UIADD3 UR6, UP1, UR6, 0x1f0, URZ ;  /* 0x000001f006067890 */ /* 0x000fe4000ff3e03f */
[----:B------:R-:W-:Y:S02]  /*0140*/  UIADD3.X UR11, URZ, UR7, URZ, UP0, !UPT ;  /* 0x000000073f0b7290 */ /* 0x000fe400087fe43f */
[----:B------:R-:W-:-:S07]  /*0150*/  UIADD3.X UR7, URZ, UR7, URZ, UP1, !UPT ;  /* 0x000000073f077290 */ /* 0x000fce0008ffe43f */
[----:B------:R0:W-:Y:S02]  /*0160*/  UTMACCTL.PF [UR10] ;  /* 0x000000000a0079b9 */ /* 0x0001e40008040000 */
[----:B------:R0:W-:Y:S02]  /*0170*/  UTMACCTL.PF [UR6] ;  /* 0x00000000060079b9 */ /* 0x0001e40008040000 */
[----:B0-----:R-:W-:Y:S01]  /*0180*/  NOP ;  /* 0x0000000000007918 */ /* 0x001fe20000000000 */
.L_x_1:
[----:B------:R-:W-:Y:S05]  /*0190*/  BSYNC B0 ;  /* 0x0000000000007941 */ /* 0x000fea0003800000 */
.L_x_0:
[----:B------:R-:W0:Y:S01]  /*01a0*/  SHFL.IDX PT, R2, R0, RZ, 0x1f ;  /* 0x00001fff00027589 */ /* 0x000e2200000e0000 */
[----:B------:R-:W-:Y:S01]  /*01b0*/  UISETP.NE.AND UP0, UPT, UR9, 0x3, UPT ;  /* 0x000000030900788c */ /* 0x000fe2000bf05270 */
[----:B------:R-:W-:Y:S01]  /*01c0*/  ISETP.NE.AND P1, PT, RZ, UR5, PT ;  /* 0x00000005ff007c0c */ /* 0x000fe2000bf25270 */
[----:B------:R-:W-:Y:S02]  /*01d0*/  UIADD3 UR16, UR5, -0x1, URZ ;  /* 0xffffffff05107890 */ /* 0x000fe4000fffe03f */
[----:B------:R-:W-:Y:S02]  /*01e0*/  UISETP.EQ.OR UP0, UPT, UR9, URZ, !UP0 ;  /* 0x0000003f0900728c */ /* 0x000fe4000c702670 */
[----:B------:R-:W-:Y:S02]  /*01f0*/  UISETP.GE.U32.AND UP1, UPT, UR16, 0x2, UPT ;  /* 0x000000021000788c */ /* 0x000fe4000bf26070 */
[----:B------:R-:W-:-:S04]  /*0200*/  UISETP.EQ.AND UP0, UPT, UR5, URZ, UP0 ;  /* 0x0000003f0500728c */ /* 0x000fc80008702270 */
[----:B------:R-:W-:-:S04]  /*0210*/  USEL UR41, URZ, 0x1, !UP0 ;  /* 0x000000013f297887 */ /* 0x000fc8000c000000 */
[----:B------:R-:W-:Y:S01]  /*0220*/  USEL UR41, UR41, 0x2, UP1 ;  /* 0x0000000229297887 */ /* 0x000fe20008800000 */
[----:B0-----:R-:W-:-:S13]  /*0230*/  ISETP.NE.AND P0, PT, R2, RZ, PT ;  /* 0x000000ff0200720c */ /* 0x001fda0003f05270 */
[----:B------:R-:W-:Y:S05]  /*0240*/  @P0 BRA `(.L_x_2) ;  /* 0x0000000000840947 */ /* 0x000fea0003800000 */
[----:B------:R-:W-:Y:S01]  /*0250*/  ELECT P0, URZ, PT ;  /* 0x00000000003f782f */ /* 0x000fe20003800000 */
[----:B------:R-:W-:-:S12]  /*0260*/  BSSY B0, `(.L_x_2) ;  /* 0x000001f000007945 */ /* 0x000fd80003800000 */
[----:B------:R-:W-:Y:S05]  /*0270*/  @!P0 BRA `(.L_x_3) ;  /* 0x0000000000748947 */ /* 0x000fea0003800000 */
[----:B------:R-:W0:Y:S01]  /*0280*/  S2UR UR8, SR_CgaCtaId ;  /* 0x00000000000879c3 */ /* 0x000e220000008800 */
[----:B------:R-:W-:Y:S01]  /*0290*/  UMOV UR4, 0x400 ;  /* 0x0000040000047882 */ /* 0x000fe20000000000 */
[----:B------:R-:W-:Y:S01]  /*02a0*/  UMOV UR5, 0x1 ;  /* 0x0000000100057882 */ /* 0x000fe20000000000 */
[----:B------:R-:W-:Y:S02]  /*02b0*/  UMOV UR6, 0x4 ;  /* 0x0000000400067882 */ /* 0x000fe40000000000 */
[----:B------:R-:W-:-:S04]  /*02c0*/  UIADD3 UR6, -UR6, 0x100000, URZ ;  /* 0x0010000006067890 */ /* 0x000fc8000fffe13f */
[----:B------:R-:W-:Y:S02]  /*02d0*/  USHF.L.U32 UR7, UR6, 0xb, URZ ;  /* 0x0000000b06077899 */ /* 0x000fe4000800063f */
[----:B------:R-:W-:Y:S02]  /*02e0*/  USHF.L.U32 UR6, UR6, 0x1, URZ ;  /* 0x0000000106067899 */ /* 0x000fe4000800063f */
[----:B0-----:R-:W-:Y:S02]  /*02f0*/  ULEA UR8, UR8, UR4, 0x18 ;  /* 0x0000000408087291 */ /* 0x001fe4000f8ec03f */
[----:B------:R-:W-:-:S04]  /*0300*/  UIADD3 UR4, -UR5, 0x100000, URZ ;  /* 0x0010000005047890 */ /* 0x000fc8000fffe13f */
[----:B------:R-:W-:Y:S02]  /*0310*/  USHF.L.U32 UR5, UR4, 0xb, URZ ;  /* 0x0000000b04057899 */ /* 0x000fe4000800063f */
[----:B------:R-:W-:Y:S01]  /*0320*/  USHF.L.U32 UR4, UR4, 0x1, URZ ;  /* 0x0000000104047899 */ /* 0x000fe2000800063f */
[----:B------:R-:W0:Y:S11]  /*0330*/  FENCE.VIEW.ASYNC.S ;  /* 0x00000000000073c6 */ /* 0x000e360000000000 */
[----:B0-----:R0:W1:Y:S01]  /*0340*/  SYNCS.EXCH.64 URZ, [UR8], UR4 ;  /* 0x00000004083f75b2 */ /* 0x0010620008000100 */
[----:B------:R0:W2:Y:S01]  /*0350*/  SYNCS.EXCH.64 URZ, [UR8+0x40], UR6 ;  /* 0x00004006083f75b2 */ /* 0x0000a20008000100 */
[----:B------:R0:W3:Y:S01]  /*0360*/  SYNCS.EXCH.64 URZ, [UR8+0x8], UR4 ;  /* 0x00000804083f75b2 */ /* 0x0000e20008000100 */
[----:B------:R0:W4:Y:S01]  /*0370*/  SYNCS.EXCH.64 URZ, [UR8+0x48], UR6 ;  /* 0x00004806083f75b2 */ /* 0x0001220008000100 */
[----:B------:R0:W0:Y:S01]  /*0380*/  SYNCS.EXCH.64 URZ, [UR8+0x10], UR4 ;  /* 0x00001004083f75b2 */ /* 0x0000220008000100 */
        /* <DEDUP_REMOVED lines=11> */
[----:B------:R-:W-:Y:S01]  /*0440*/  NOP ;  /* 0x0000000000007918 */ /* 0x000fe20000000000 */
.L_x_3:
[----:B0-----:R-:W-:Y:S05]  /*0450*/  BSYNC B0 ;  /* 0x0000000000007941 */ /* 0x001fea0003800000 */
.L_x_2:
[----:B------:R-:W0:Y:S01]  /*0460*/  S2UR UR13, SR_CTAID.X ;  /* 0x00000000000d79c3 */ /* 0x000e220000002500 */
[----:B------:R-:W-:Y:S01]  /*0470*/  SHF.R.S32.HI R3, RZ, 0x1f, R4 ;  /* 0x0000001fff037819 */ /* 0x000fe20000011404 */
[----:B------:R5:W1:Y:S01]  /*0480*/  SHFL.IDX PT, R6, R0, RZ, 0x1f ;  /* 0x00001fff00067589 */ /* 0x000a6200000e0000 */
[----:B------:R-:W-:Y:S01]  /*0490*/  ULDC UR4, c[0x0][0x150] ;  /* 0x0000540000047ab9 */ /* 0x000fe20000000800 */
[----:B------:R-:W-:Y:S02]  /*04a0*/  ELECT P0, URZ, PT ;  /* 0x00000000003f782f */ /* 0x000fe40003800000 */
[----:B------:R-:W-:Y:S01]  /*04b0*/  LEA.HI R3, R3, R4, RZ, 0x7 ;  /* 0x0000000403037211 */ /* 0x000fe200078f38ff */
[----:B------:R-:W-:Y:S01]  /*04c0*/  ULDC UR5, c[0x0][0x154] ;  /* 0x0000550000057ab9 */ /* 0x000fe20000000800 */
[----:B------:R-:W-:Y:S01]  /*04d0*/  SHF.R.S32.HI R7, RZ, 0x1f, R2 ;  /* 0x0000001fff077819 */ /* 0x000fe20000011402 */
[----:B------:R-:W2:Y:S01]  /*04e0*/  S2UR UR10, SR_CTAID.Y ;  /* 0x00000000000a79c3 */ /* 0x000ea20000002600 */
[----:B------:R-:W-:Y:S01]  /*04f0*/  LOP3.LUT R3, R3, 0xffffff80, RZ, 0xc0, !PT ;  /* 0xffffff8003037812 */ /* 0x000fe200078ec0ff */
[----:B------:R-:W-:Y:S01]  /*0500*/  ULDC UR8, c[0x0][0x144] ;  /* 0x0000510000087ab9 */ /* 0x000fe20000000800 */
[----:B------:R-:W-:Y:S01]  /*0510*/  LEA.HI R7, R7, R2, RZ, 0x2 ;  /* 0x0000000207077211 */ /* 0x000fe200078f10ff */
[----:B------:R-:W-:Y:S01]  /*0520*/  NOP ;  /* 0x0000000000007918 */ /* 0x000fe20000000000 */
[----:B------:R-:W-:Y:S01]  /*0530*/  NOP ;  /* 0x0000000000007918 */ /* 0x000fe20000000000 */
[----:B------:R-:W-:Y:S01]  /*0540*/  IMAD.IADD R3, R4, 0x1, -R3 ;  /* 0x0000000104037824 */ /* 0x000fe200078e0a03 */
[----:B------:R-:W-:Y:S01]  /*0550*/  LOP3.LUT R7, R7, 0x3ffffffc, RZ, 0xc0, !PT ;  /* 0x3ffffffc07077812 */ /* 0x000fe200078ec0ff */
[----:B------:R-:W-:-:S03]  /*0560*/  ULDC UR11, c[0x0][0x148] ;  /* 0x00005200000b7ab9 */ /* 0x000fc60000000800 */
[----:B------:R-:W-:Y:S01]  /*0570*/  SHF.R.S32.HI R4, RZ, 0x1f, R3 ;  /* 0x0000001fff047819 */ /* 0x000fe20000011403 */
[----:B------:R-:W-:-:S03]  /*0580*/  IMAD.IADD R2, R2, 0x1, -R7 ;  /* 0x0000000102027824 */ /* 0x000fc600078e0a07 */
[----:B------:R-:W-:Y:S02]  /*0590*/  LEA.HI R4, R4, R3, RZ, 0x3 ;  /* 0x0000000304047211 */ /* 0x000fe400078f18ff */
[----:B0-----:R-:W-:Y:S02]  /*05a0*/  I2FP.F32.U32 R5, UR13 ;  /* 0x0000000d00057c45 */ /* 0x001fe40008201000 */
[--C-:B-----5:R-:W-:Y:S02]  /*05b0*/  SHF.R.S32.HI R0, RZ, 0x3, R4.reuse ;  /* 0x00000003ff007819 */ /* 0x120fe40000011404 */
[----:B-1----:R-:W-:Y:S01]  /*05c0*/  ISETP.NE.OR P0, PT, R6, RZ, !P0 ;  /* 0x000000ff0600720c */ /* 0x002fe20004705670 */
[----:B------:R-:W-:Y:S01]  /*05d0*/  FMUL R8, R5, UR4 ;  /* 0x0000000405087c20 */ /* 0x000fe20008400000 */
[----:B------:R-:W-:-:S04]  /*05e0*/  SHF.R.S32.HI R5, RZ, 0x1f, R4 ;  /* 0x0000001fff057819 */ /* 0x000fc80000011404 */
[----:B------:R-:W-:Y:S01]  /*05f0*/  LEA.HI R5, R5, R0, RZ, 0x2 ;  /* 0x0000000005057211 */ /* 0x000fe200078f10ff */
[----:B------:R-:W0:Y:S03]  /*0600*/  F2I.U32.TRUNC.NTZ R8, R8 ;  /* 0x0000000800087305 */ /* 0x000e26000020f000 */
[----:B------:R-:W-:-:S03]  /*0610*/  LOP3.LUT R5, R5, 0xfffffffc, RZ, 0xc0, !PT ;  /* 0xfffffffc05057812 */ /* 0x000fc600078ec0ff */
[----:B------:R-:W-:Y:S01]  /*0620*/  VOTEU.ALL UP0, P0 ;  /* 0x00000000003f7886 */ /* 0x000fe20000000000 */
[----:B------:R-:W-:Y:S01]  /*0630*/  VOTEU.ALL UP1, P0 ;  /* 0x00000000003f7886 */ /* 0x000fe20000020000 */
[----:B------:R-:W-:Y:S01]  /*0640*/  IMAD.IADD R5, R0, 0x1, -R5 ;  /* 0x0000000100057824 */ /* 0x000fe200078e0a05 */
[----:B--2---:R-:W-:Y:S02]  /*0650*/  I2FP.F32.U32 R0, UR10 ;  /* 0x0000000a00007c45 */ /* 0x004fe40008201000 */
[----:B------:R-:W1:Y:S01]  /*0660*/  @!UP0 S2UR UR7, SR_CgaCtaId ;  /* 0x00000000000789c3 */ /* 0x000e620000008800 */
[----:B------:R-:W-:Y:S01]  /*0670*/  IMAD R2, R2, 0x4, R5 ;  /* 0x0000000402027824 */ /* 0x000fe200078e0205 */
[----:B------:R-:W-:Y:S01]  /*0680*/  @!UP0 UMOV UR6, 0x400 ;  /* 0x0000040000068882 */ /* 0x000fe20000000000 */
[----:B------:R-:W-:Y:S01]  /*0690*/  FMUL R4, R0, UR5 ;  /* 0x0000000500047c20 */ /* 0x000fe20008400000 */
[----:B0-----:R-:W-:Y:S02]  /*06a0*/  R2UR UR4, R8 ;  /* 0x00000000080472ca */ /* 0x001fe400000e0000 */
[----:B------:R-:W-:-:S03]  /*06b0*/  LEA.HI R0, R2, R2, RZ, 0x1 ;  /* 0x0000000202007211 */ /* 0x000fc600078f08ff */
[----:B------:R-:W0:Y:S01]  /*06c0*/  F2I.U32.TRUNC.NTZ R4, R4 ;  /* 0x0000000400047305 */ /* 0x000e22000020f000 */
[----:B------:R-:W-:-:S05]  /*06d0*/  LOP3.LUT R5, R0, 0xfffffffe, RZ, 0xc0, !PT ;  /* 0xfffffffe00057812 */ /* 0x000fca00078ec0ff */
[----:B------:R-:W-:Y:S02]  /*06e0*/  IMAD.IADD R5, R2, 0x1, -R5 ;  /* 0x0000000102057824 */ /* 0x000fe400078e0a05 */
[----:B------:R-:W-:-:S04]  /*06f0*/  UIADD3 UR4, -UR4, URZ, URZ ;  /* 0x0000003f04047290 */ /* 0x000fc8000fffe13f */
[----:B------:R-:W-:Y:S01]  /*0700*/  UIMAD UR8, UR8, UR4, UR13 ;  /* 0x00000004080872a4 */ /* 0x000fe2000f8e020d */
[----:B0-----:R-:W-:Y:S02]  /*0710*/  R2UR UR12, R4 ;  /* 0x00000000040c72ca */ /* 0x001fe400000e0000 */
[----:B------:R-:W-:Y:S01]  /*0720*/  UMOV UR4, 0x20 ;  /* 0x0000002000047882 */ /* 0x000fe20000000000 */
[----:B-1----:R-:W-:Y:S02]  /*0730*/  @!UP0 ULEA UR6, UR7, UR6, 0x18 ;  /* 0x0000000607068291 */ /* 0x002fe4000f8ec03f */
[----:B------:R-:W-:Y:S01]  /*0740*/  ISETP.NE.AND P3, PT, R5, UR8, PT ;  /* 0x0000000805007c0c */ /* 0x000fe2000bf65270 */
[----:B------:R-:W-:-:S04]  /*0750*/  @!UP0 UIADD3 UR4, -UR4, 0x100000, URZ ;  /* 0x0010000004048890 */ /* 0x000fc8000fffe13f */
[----:B------:R-:W-:Y:S02]  /*0760*/  @!UP0 USHF.L.U32 UR5, UR4, 0xb, URZ ;  /* 0x0000000b04058899 */ /* 0x000fe4000800063f */
[----:B------:R-:W-:Y:S01]  /*0770*/  @!UP0 USHF.L.U32 UR4, UR4, 0x1, URZ ;  /* 0x0000000104048899 */ /* 0x000fe2000800063f */
[C---:B------:R-:W-:Y:S01]  /*0780*/  IMAD.SHL.U32 R5, R2.reuse, 0x4, RZ ;  /* 0x0000000402057824 */ /* 0x040fe200078e00ff */
[----:B------:R-:W-:Y:S01]  /*0790*/  VOTEU.ALL UP0, P0 ;  /* 0x00000000003f7886 */ /* 0x000fe20000000000 */
[----:B------:R-:W0:Y:S01]  /*07a0*/  LDC R4, c[0x0][0x140] ;  /* 0x00005000ff047b82 */ /* 0x000e220000000800 */
[----:B------:R-:W-:Y:S02]  /*07b0*/  LOP3.LUT P0, RZ, R3, 0x7, RZ, 0xc0, !PT ;  /* 0x0000000703ff7812 */ /* 0x000fe4000780c0ff */
[----:B------:R-:W-:Y:S01]  /*07c0*/  LOP3.LUT R9, R2, 0xc, R5, 0x78, !PT ;  /* 0x0000000c02097812 */ /* 0x000fe200078e7805 */
[----:B------:R-:W-:-:S03]  /*07d0*/  UIADD3 UR12, -UR12, URZ, URZ ;  /* 0x0000003f0c0c7290 */ /* 0x000fc6000fffe13f */
[C---:B------:R-:W-:Y:S01]  /*07e0*/  ISETP.LT.U32.AND P0, PT, R9.reuse, 0x2, !P0 ;  /* 0x000000020900780c */ /* 0x040fe20004701070 */
[----:B------:R1:W-:Y:S04]  /*07f0*/  STL [R1+0x904], R9 ;  /* 0x0009040901007387 */ /* 0x0003e80000100800 */
[----:B------:R-:W2:Y:S02]  /*0800*/  FENCE.VIEW.ASYNC.S ;  /* 0x00000000000073c6 */ /* 0x000ea40000000000 */
[----:B--2---:R-:W2:Y:S01]  /*0810*/  @!UP0 SYNCS.EXCH.64 URZ, [UR6+0x90], UR4 ;  /* 0x00009004063f85b2 */ /* 0x004ea20008000100 */
[----:B------:R-:W-:Y:S02]  /*0820*/  @P3 LEA.HI R0, R9, R9, RZ, 0x1 ;  /* 0x0000000909003211 */ /* 0x000fe400078f08ff */
[----:B------:R-:W-:-:S02]  /*0830*/  SEL R3, RZ, 0x1, !P0 ;  /* 0x00000001ff037807 */ /* 0x000fc40004000000 */
[----:B------:R-:W-:Y:S02]  /*0840*/  @P3 SHF.R.S32.HI R0, RZ, 0x1, R0 ;  /* 0x00000001ff003819 */ /* 0x000fe40000011400 */
[----:B0-----:R-:W-:Y:S01]  /*0850*/  ISETP.EQ.U32.AND P2, PT, R4, 0x1, PT ;  /* 0x000000010400780c */ /* 0x001fe20003f42070 */
[----:B------:R0:W1:Y:S01]  /*0860*/  @!UP1 SYNCS.EXCH.64 URZ, [UR6+0x98], UR4 ;  /* 0x00009804063f95b2 */ /* 0x0000620008000100 */
[----:B------:R-:W-:Y:S01]  /*0870*/  NOP ;  /* 0x0000000000007918 */ /* 0x000fe20000000000 */
[----:B0-----:R-:W-:-:S06]  /*0880*/  UIMAD UR4, UR11, UR12, UR10 ;  /* 0x0000000c0b0472a4 */ /* 0x001fcc000f8e020a */
[----:B------:R-:W-:Y:S01]  /*0890*/  @P3 ISETP.NE.AND P4, PT, R0, UR4, PT ;  /* 0x0000000400003c0c */ /* 0x000fe2000bf85270 */
[----:B------:R-:W-:-:S03]  /*08a0*/  IMAD.MOV.U32 R0, RZ, RZ, 0x1 ;  /* 0x00000001ff007424 */ /* 0x000fc600078e00ff */
[----:B------:R-:W-:-:S04]  /*08b0*/  @P3 SEL R0, RZ, 0x1, P4 ;  /* 0x00000001ff003807 */ /* 0x000fc80002000000 */
[----:B------:R-:W-:-:S05]  /*08c0*/  LOP3.LUT R0, R0, R3, RZ, 0xc0, !PT ;  /* 0x0000000300007212 */ /* 0x000fca00078ec0ff */
[----:B------:R0:W-:Y:S01]  /*08d0*/  STL [R1+0x900], R0 ;  /* 0x0009000001007387 */ /* 0x0001e20000100800 */
[----:B--2---:R-:W-:Y:S05]  /*08e0*/  @!P2 BRA `(.L_x_4) ;  /* 0x000000000008a947 */ /* 0x004fea0003800000 */
[----:B-1-34-:R-:W-:Y:S01]  /*08f0*/  UCGABAR_ARV ;  /* 0x00000000000079c7 */ /* 0x01afe20008000000 */
[----:B------:R-:W-:Y:S05]  /*0900*/  BRA `(.L_x_5) ;  /* 0x0000000000047947 */ /* 0x000fea0003800000 */
.L_x_4:
[----:B-1-34-:R-:W-:Y:S01]  /*0910*/  NOP ;  /* 0x0000000000007918 */ /* 0x01afe20000000000 */
.L_x_5:
[----:B------:R-:W-:Y:S01]  /*0920*/  ULDC UR4, c[0x0][0x65c] ;  /* 0x0001970000047ab9 */ /* 0x000fe20000000800 */
[----:B------:R-:W-:Y:S01]  /*0930*/  UMOV UR5, URZ ;  /* 0x0000003f00057c82 */ /* 0x000fe20008000000 */
[----:B------:R-:W-:-:S03]  /*0940*/  UISETP.NE.AND UP0, UPT, UR4, 0x1, UPT ;  /* 0x000000010400788c */ /* 0x000fc6000bf05270 */
[----:B------:R-:W-:Y:S01]  /*0950*/  UMOV UR4, UR13 ;  /* 0x0000000d00047c82 */ /* 0x000fe20008000000 */
[----:B------:R-:W-:Y:S02]  /*0960*/  UP2UR UR40, UPR, URZ, 0x1 ;  /* 0x000000013f287883 */ /* 0x000fe40008000000 */
[----:B------:R-:W-:Y:S02]  /*0970*/  PLOP3.LUT P0, PT, PT, PT, UP0, 0x80, 0x0 ;  /* 0x000000000000781c */ /* 0x000fe40003f0f008 */
[----:B------:R-:W-:Y:S02]  /*0980*/  PLOP3.LUT P3, PT, PT, PT, UP0, 0x80, 0x0 ;  /* 0x000000000000781c */ /* 0x000fe40003f6f008 */
[----:B------:R-:W-:Y:S01]  /*0990*/  PLOP3.LUT P5, PT, PT, PT, UP0, 0x80, 0x0 ;  /* 0x000000000000781c */ /* 0x000fe20003faf008 */
[----:B------:R-:W-:Y:S01]  /*09a0*/  @UP0 ULDC UR14, c[0x0][0x10] ;  /* 0x00000400000e0ab9 */ /* 0x000fe20000000800 */
[----:B------:R-:W-:Y:S01]  /*09b0*/  @UP0 UMOV UR6, UR10 ;  /* 0x0000000a00060c82 */ /* 0x000fe20008000000 */
[----:B------:R-:W-:Y:S01]  /*09c0*/  @UP0 UMOV UR7, URZ ;  /* 0x0000003f00070c82 */ /* 0x000fe20008000000 */
[----:B------:R-:W-:Y:S01]  /*09d0*/  PLOP3.LUT P4, PT, PT, PT, UP0, 0x80, 0x0 ;  /* 0x000000000000781c */ /* 0x000fe20003f8f008 */
[----:B------:R-:W-:-:S03]  /*09e0*/  @UP0 UIMAD.WIDE.U32 UR14, UR13, UR14, UR6 ;  /* 0x0000000e0d0e02a5 */ /* 0x000fc6000f8e0006 */
[----:B------:R-:W-:Y:S01]  /*09f0*/  @!UP0 ULDC UR7, c[0x0][0xc] ;  /* 0x0000030000078ab9 */ /* 0x000fe20000000800 */
[----:B------:R-:W-:Y:S01]  /*0a00*/  @UP0 UMOV UR6, URZ ;  /* 0x0000003f00060c82 */ /* 0x000fe20008000000 */
[----:B------:R-:W-:Y:S01]  /*0a10*/  @!UP0 UIMAD.WIDE.U32 UR4, UR10, UR7, UR4 ;  /* 0x000000070a0482a5 */ /* 0x000fe2000f8e0004 */
[----:B------:R-:W-:Y:S01]  /*0a20*/  IMAD.U32 R2, RZ, RZ, UR14 ;  /* 0x0000000eff027e24 */ /* 0x000fe2000f8e00ff */
[----:B------:R-:W-:Y:S02]  /*0a30*/  @UP0 UIADD3 UR6, UR15, UR6, URZ ;  /* 0x000000060f060290 */ /* 0x000fe4000fffe03f */
[----:B------:R-:W-:Y:S02]  /*0a40*/  IMAD.U32 R3, RZ, RZ, UR15 ;  /* 0x0000000fff037e24 */ /* 0x000fe4000f8e00ff */
[----:B------:R-:W-:Y:S02]  /*0a50*/  @P0 IMAD.MOV.U32 R7, RZ, RZ, R2 ;  /* 0x000000ffff070224 */ /* 0x000fe400078e0002 */
[----:B------:R-:W-:-:S02]  /*0a60*/  IMAD.U32 R5, RZ, RZ, UR5 ;  /* 0x00000005ff057e24 */ /* 0x000fc4000f8e00ff */
[----:B------:R-:W-:Y:S02]  /*0a70*/  IMAD.U32 R2, RZ, RZ, UR4 ;  /* 0x00000004ff027e24 */ /* 0x000fe4000f8e00ff */
[----:B------:R-:W-:Y:S02]  /*0a80*/  @P3 IMAD.U32 R6, RZ, RZ, UR6 ;  /* 0x00000006ff063e24 */ /* 0x000fe4000f8e00ff */
[----:B------:R-:W-:Y:S02]  /*0a90*/  @!P5 IMAD.MOV.U32 R6, RZ, RZ, R5 ;  /* 0x000000ffff06d224 */ /* 0x000fe400078e0005 */
[----:B------:R-:W-:Y:S02]  /*0aa0*/  @!P4 IMAD.MOV.U32 R7, RZ, RZ, R2 ;  /* 0x000000ffff07c224 */ /* 0x000fe400078e0002 */
[----:B------:R-:W-:Y:S01]  /*0ab0*/  IMAD.U32 R3, RZ, RZ, UR5 ;  /* 0x00000005ff037e24 */ /* 0x000fe2000f8e00ff */
[----:B------:R1:W-:Y:S01]  /*0ac0*/  STL [R1+0x908], R6 ;  /* 0x0009080601007387 */ /* 0x0003e20000100800 */
[----:B------:R-:W-:-:S03]  /*0ad0*/  IMAD.U32 R4, RZ, RZ, UR4 ;  /* 0x00000004ff047e24 */ /* 0x000fc6000f8e00ff */
[----:B------:R1:W-:Y:S01]  /*0ae0*/  STL [R1+0x90c], R7 ;  /* 0x00090c0701007387 */ /* 0x0003e20000100800 */
[----:B------:R-:W-:Y:S05]  /*0af0*/  @!P2 BRA `(.L_x_6) ;  /* 0x00000000000ca947 */ /* 0x000fea0003800000 */
[----:B------:R-:W-:Y:S01]  /*0b00*/  UCGABAR_WAIT ;  /* 0x0000000000007dc7 */ /* 0x000fe20008000000 */
[----:B------:R-:W-:Y:S01]  /*0b10*/  CCTL.IVALL ;  /* 0x00000000ff00798f */ /* 0x000fe20002000000 */
[----:B------:R-:W-:Y:S05]  /*0b20*/  BRA `(.L_x_7) ;  /* 0x0000000000047947 */ /* 0x000fea0003800000 */
.L_x_6:
[----:B------:R-:W-:Y:S06]  /*0b30*/  BAR.SYNC.DEFER_BLOCKING 0x0 ;  /* 0x0000000000007b1d */ /* 0x000fec0000010000 */
.L_x_7:
[----:B------:R-:W-:Y:S05]  /*0b40*/  @!P1 BRA `(.L_x_8) ;  /* 0x000003a000bc9947 */ /* 0x000fea0003800000 */
[----:B------:R-:W-:-:S06]  /*0b50*/  UISETP.GT.U32.AND UP0, UPT, UR16, 0x1, UPT ;  /* 0x000000011000788c */ /* 0x000fcc000bf04070 */
[----:B------:R-:W-:-:S13]  /*0b60*/  PLOP3.LUT P0, PT, PT, PT, UP0, 0x80, 0x0 ;  /* 0x000000000000781c */ /* 0x000fda0003f0f008 */
[----:B------:R-:W-:Y:S05]  /*0b70*/  @P0 EXIT ;  /* 0x000000000000094d */ /* 0x000fea0003800000 */
[----:B------:R-:W-:Y:S01]  /*0b80*/  ULDC.64 UR4, c[0x0][0x650] ;  /* 0x0001940000047ab9 */ /* 0x000fe20000000a00 */
[----:B------:R-:W-:Y:S01]  /*0b90*/  UMOV UR42, 0xffffffff ;  /* 0xffffffff002a7882 */ /* 0x000fe20000000000 */
[----:B------:R-:W-:Y:S01]  /*0ba0*/  ISETP.GE.U32.AND P0, PT, R7, UR4, PT ;  /* 0x0000000407007c0c */ /* 0x000fe2000bf06070 */
[----:B------:R-:W-:Y:S01]  /*0bb0*/  UMOV UR43, 0xffffffff ;  /* 0xffffffff002b7882 */ /* 0x000fe20000000000 */
[----:B------:R-:W-:Y:S01]  /*0bc0*/  UMOV UR44, 0xffffffff ;  /* 0xffffffff002c7882 */ /* 0x000fe20000000000 */
[----:B0-----:R-:W-:Y:S02]  /*0bd0*/  PRMT R0, RZ, 0x7610, R0 ;  /* 0x00007610ff007816 */ /* 0x001fe40000000000 */
[----:B------:R-:W-:-:S13]  /*0be0*/  ISETP.GE.U32.AND.EX P0, PT, R6, UR5, PT, P0 ;  /* 0x0000000506007c0c */ /* 0x000fda000bf06100 */
[----:B------:R-:W-:Y:S05]  /*0bf0*/  @P0 BRA `(.L_x_9) ;  /* 0x0000000400480947 */ /* 0x000fea0003800000 */
[----:B------:R-:W-:Y:S01]  /*0c00*/  ULDC.64 UR16, c[0x0][0x628] ;  /* 0x00018a0000107ab9 */ /* 0x000fe20000000a00 */
[C---:B------:R-:W-:Y:S01]  /*0c10*/  R2UR UR19, R7.reuse ;  /* 0x00000000071372ca */ /* 0x040fe200000e0000 */
[----:B------:R-:W-:Y:S01]  /*0c20*/  ULDC UR18, c[0x0][0x630] ;  /* 0x00018c0000127ab9 */ /* 0x000fe20000000800 */
[----:B------:R-:W-:Y:S02]  /*0c30*/  ISETP.NE.U32.AND P0, PT, RZ, UR16, PT ;  /* 0x00000010ff007c0c */ /* 0x000fe4000bf05070 */
[----:B------:R-:W-:Y:S02]  /*0c40*/  R2UR UR4, R7 ;  /* 0x00000000070472ca */ /* 0x000fe400000e0000 */
[----:B------:R-:W-:Y:S02]  /*0c50*/  ISETP.NE.AND.EX P0, PT, RZ, UR17, PT, P0 ;  /* 0x00000011ff007c0c */ /* 0x000fe4000bf05300 */
[----:B------:R-:W-:-:S11]  /*0c60*/  R2UR UR5, R6 ;  /* 0x00000000060572ca */ /* 0x000fd600000e0000 */
[----:B------:R-:W-:Y:S05]  /*0c70*/  @!P0 BRA `(.L_x_10) ;  /* 0x0000000000308947 */ /* 0x000fea0003800000 */
[----:B------:R-:W-:Y:S01]  /*0c80*/  R2UR UR4, R7 ;  /* 0x00000000070472ca */ /* 0x000fe200000e0000 */
[----:B------:R-:W-:Y:S01]  /*0c90*/  ULDC UR9, c[0x0][0x634] ;  /* 0x00018d0000097ab9 */ /* 0x000fe20000000800 */
[----:B------:R-:W-:-:S11]  /*0ca0*/  R2UR UR13, R6 ;  /* 0x00000000060d72ca */ /* 0x000fd600000e0000 */
[----:B------:R-:W-:-:S04]  /*0cb0*/  UIADD3 UR9, UP0, UR4, UR9, URZ ;  /* 0x0000000904097290 */ /* 0x000fc8000ff1e03f */
[----:B------:R-:W-:-:S04]  /*0cc0*/  UIADD3.X UR13, URZ, UR13, URZ, UP0, !UPT ;  /* 0x0000000d3f0d7290 */ /* 0x000fc800087fe43f */
[----:B------:R-:W-:-:S04]  /*0cd0*/  UIMAD.WIDE.U32 UR4, UR13, UR16, URZ ;  /* 0x000000100d0472a5 */ /* 0x000fc8000f8e003f */
[----:B------:R-:W-:Y:S02]  /*0ce0*/  UIMAD.WIDE.U32 UR6, UP0, UR9, UR17, UR4 ;  /* 0x00000011090672a5 */ /* 0x000fe4000f800004 */
[----:B------:R-:W-:Y:S02]  /*0cf0*/  UIMAD.WIDE.U32 UR4, UR9, UR16, URZ ;  /* 0x00000010090472a5 */ /* 0x000fe4000f8e003f */
[----:B------:R-:W-:Y:S02]  /*0d00*/  UIADD3.X UR15, URZ, URZ, URZ, UP0, !UPT ;  /* 0x0000003f3f0f7290 */ /* 0x000fe400087fe43f */
[----:B------:R-:W-:Y:S01]  /*0d10*/  UIADD3 URZ, UP0, UR5, UR6, URZ ;  /* 0x00000006053f7290 */ /* 0x000fe2000ff1e03f */
[----:B------:R-:W-:-:S03]  /*0d20*/  UMOV UR14, UR7 ;  /* 0x00000007000e7c82 */ /* 0x000fc60008000000 */
[----:B------:R-:W-:-:S12]  /*0d30*/  UIMAD.WIDE.U32.X UR4, UR13, UR17, UR14, UP0 ;  /* 0x000000110d0472a5 */ /* 0x000fd800080e040e */
.L_x_10:
[----:B------:R-:W-:Y:S01]  /*0d40*/  USHF.R.U64 UR44, UR4, UR18, UR5 ;  /* 0x00000012042c7299 */ /* 0x000fe20008001205 */
[----:B------:R-:W-:Y:S01]  /*0d50*/  R2UR UR7, R6 ;  /* 0x00000000060772ca */ /* 0x000fe200000e0000 */
[----:B------:R-:W-:Y:S02]  /*0d60*/  USHF.R.U32.HI UR4, URZ, UR18, UR5 ;  /* 0x000000123f047299 */ /* 0x000fe40008011605 */
[----:B------:R-:W-:Y:S01]  /*0d70*/  UIADD3 UR5, UP0, URZ, -UR44, URZ ;  /* 0x8000002c3f057290 */ /* 0x000fe2000ff1e03f */
[----:B------:R-:W-:Y:S01]  /*0d80*/  ULDC.64 UR14, c[0x0][0x620] ;  /* 0x00018800000e7ab9 */ /* 0x000fe20000000a00 */
[----:B------:R-:W-:Y:S02]  /*0d90*/  UMOV UR6, UR19 ;  /* 0x0000001300067c82 */ /* 0x000fe40008000000 */
[----:B------:R-:W-:Y:S01]  /*0da0*/  UIADD3.X UR4, URZ, ~UR4, URZ, UP0, !UPT ;  /* 0x800000043f047290 */ /* 0x000fe200087fe43f */
[----:B------:R-:W-:Y:S01]  /*0db0*/  ULDC UR9, c[0x0][0x618] ;  /* 0x0001860000097ab9 */ /* 0x000fe20000000800 */
[----:B------:R-:W-:-:S02]  /*0dc0*/  UIMAD UR12, UR11, UR12, UR10 ;  /* 0x0000000c0b0c72a4 */ /* 0x000fc4000f8e020a */
[----:B------:R-:W-:Y:S02]  /*0dd0*/  UIMAD UR4, UR4, UR14, URZ ;  /* 0x0000000e040472a4 */ /* 0x000fe4000f8e023f */
[----:B------:R-:W-:Y:S02]  /*0de0*/  UIMAD.WIDE.U32 UR6, UR5, UR14, UR6 ;  /* 0x0000000e050672a5 */ /* 0x000fe4000f8e0006 */
[----:B------:R-:W-:Y:S01]  /*0df0*/  UIMAD UR4, UR5, UR15, UR4 ;  /* 0x0000000f050472a4 */ /* 0x000fe2000f8e0204 */
[----:B------:R-:W-:Y:S01]  /*0e00*/  ULDC UR10, c[0x0][0x608] ;  /* 0x00018200000a7ab9 */ /* 0x000fe20000000800 */
[----:B------:R-:W-:Y:S02]  /*0e10*/  ULDC UR18, c[0x0][0x658] ;  /* 0x0001960000127ab9 */ /* 0x000fe40000000800 */
[----:B------:R-:W-:Y:S01]  /*0e20*/  UIADD3 UR7, UR7, UR4, URZ ;  /* 0x0000000407077290 */ /* 0x000fe2000fffe03f */
[----:B------:R-:W-:Y:S02]  /*0e30*/  UMOV UR11, 0xffffffff ;  /* 0xffffffff000b7882 */ /* 0x000fe40000000000 */
[----:B------:R-:W-:Y:S01]  /*0e40*/  ULDC.64 UR4, c[0x0][0x640] ;  /* 0x0001900000047ab9 */ /* 0x000fe20000000a00 */
[----:B------:R-:W-:Y:S01]  /*0e50*/  USHF.R.U64 UR16, UR6, UR9, UR7 ;  /* 0x0000000906107299 */ /* 0x000fe20008001207 */
[----:B------:R-:W-:Y:S01]  /*0e60*/  ISETP.NE.U32.AND P0, PT, RZ, UR4, PT ;  /* 0x00000004ff007c0c */ /* 0x000fe2000bf05070 */
[----:B------:R-:W-:-:S02]  /*0e70*/  USHF.R.U32.HI UR7, URZ, UR9, UR7 ;  /* 0x000000093f077299 */ /* 0x000fc40008011607 */
[----:B------:R-:W-:Y:S01]  /*0e80*/  USHF.L.U32 UR6, UR11, UR18, URZ ;  /* 0x000000120b067299 */ /* 0x000fe2000800063f */
[----:B------:R-:W-:Y:S01]  /*0e90*/  ISETP.NE.AND.EX P0, PT, RZ, UR5, PT, P0 ;  /* 0x00000005ff007c0c */ /* 0x000fe2000bf05300 */
[----:B------:R-:W-:Y:S02]  /*0ea0*/  USHF.R.U64 UR22, UR16, UR10, UR7 ;  /* 0x0000000a10167299 */ /* 0x000fe40008001207 */
[----:B------:R-:W-:Y:S02]  /*0eb0*/  USHF.R.U32.HI UR7, URZ, UR10, UR7 ;  /* 0x0000000a3f077299 */ /* 0x000fe40008011607 */
[----:B------:R-:W-:Y:S02]  /*0ec0*/  UISETP.NE.AND UP1, UPT, UR40, URZ, UPT ;  /* 0x0000003f2800728c */ /* 0x000fe4000bf25270 */
[----:B------:R-:W-:Y:S01]  /*0ed0*/  USHF.R.U64 UR23, UR22, UR18, UR7 ;  /* 0x0000001216177299 */ /* 0x000fe20008001207 */
[----:B------:R-:W-:Y:S01]  /*0ee0*/  ULDC UR17, c[0x0][0x600] ;  /* 0x0001800000117ab9 */ /* 0x000fe20000000800 */
[----:B------:R-:W-:-:S02]  /*0ef0*/  ULOP3.LUT UR13, URZ, UR6, URZ, 0x33, !UPT ;  /* 0x000000063f0d7292 */ /* 0x000fc4000f8e333f */
[----:B------:R-:W-:Y:S02]  /*0f00*/  UIADD3 UR15, UR17, -0x1, URZ ;  /* 0xffffffff110f7890 */ /* 0x000fe4000fffe03f */
[----:B------:R-:W-:Y:S02]  /*0f10*/  USEL UR12, UR8, UR12, !UP1 ;  /* 0x0000000c080c7287 */ /* 0x000fe4000c800000 */
[----:B------:R-:W-:Y:S01]  /*0f20*/  USHF.R.U32.HI UR7, URZ, UR18, UR7 ;  /* 0x000000123f077299 */ /* 0x000fe20008011607 */
[----:B------:R-:W-:Y:S01]  /*0f30*/  ULDC UR19, c[0x0][0x648] ;  /* 0x0001920000137ab9 */ /* 0x000fe20000000800 */
[----:B------:R-:W-:Y:S01]  /*0f40*/  ULDC UR20, c[0x0][0x638] ;  /* 0x00018e0000147ab9 */ /* 0x000fe20000000800 */
[----:B------:R-:W-:Y:S01]  /*0f50*/  UMOV UR21, 0x1 ;  /* 0x0000000100157882 */ /* 0x000fe20000000000 */
[----:B------:R-:W-:Y:S01]  /*0f60*/  UMOV UR6, UR23 ;  /* 0x0000001700067c82 */ /* 0x000fe20008000000 */
[----:B------:R-:W-:Y:S07]  /*0f70*/  @!P0 BRA `(.L_x_11) ;  /* 0x0000000000308947 */ /* 0x000fee0003800000 */
[----:B------:R-:W-:Y:S02]  /*0f80*/  ULDC UR10, c[0x0][0x64c] ;  /* 0x00019300000a7ab9 */ /* 0x000fe40000000800 */
        /* <DEDUP_REMOVED lines=8> */
[----:B------:R-:W-:-:S07]  /*1010*/  UIMAD.WIDE.U32.X UR4, UR14, UR5, UR10, UP0 ;  /* 0x000000050e0472a5 */ /* 0x000fce00080e040a */
[----:B------:R-:W-:Y:S01]  /*1020*/  UMOV UR6, UR4 ;  /* 0x0000000400067c82 */ /* 0x000fe20008000000 */
[----:B------:R-:W-:-:S05]  /*1030*/  UMOV UR7, UR5 ;  /* 0x0000000500077c82 */ /* 0x000fca0008000000 */
.L_x_11:
[----:B------:R-:W-:Y:S01]  /*1040*/  USHF.R.U64 UR5, UR6, UR19, UR7 ;  /* 0x0000001306057299 */ /* 0x000fe20008001207 */
[----:B------:R-:W-:Y:S01]  /*1050*/  IMAD.MOV.U32 R0, RZ, RZ, 0x1 ;  /* 0x00000001ff007424 */ /* 0x000fe200078e00ff */
[----:B------:R-:W-:Y:S02]  /*1060*/  USHF.L.U32 UR4, UR21, UR18, URZ ;  /* 0x0000001215047299 */ /* 0x000fe4000800063f */
[----:B------:R-:W-:Y:S02]  /*1070*/  ULOP3.LUT UR13, UR22, UR13, URZ, 0xc0, !UPT ;  /* 0x0000000d160d7292 */ /* 0x000fe4000f8ec03f */
[----:B------:R-:W-:Y:S02]  /*1080*/  UIADD3 UR6, -UR5, URZ, URZ ;  /* 0x0000003f05067290 */ /* 0x000fe4000fffe13f */
[----:B------:R-:W-:Y:S02]  /*1090*/  UIMAD UR13, UR4, UR5, UR13 ;  /* 0x00000005040d72a4 */ /* 0x000fe4000f8e020d */
[----:B------:R-:W-:-:S02]  /*10a0*/  ULOP3.LUT UR15, UR16, UR15, URZ, 0xc0, !UPT ;  /* 0x0000000f100f7292 */ /* 0x000fc4000f8ec03f */
[----:B------:R-:W-:Y:S01]  /*10b0*/  UIMAD UR4, UR6, UR20, UR23 ;  /* 0x00000014060472a4 */ /* 0x000fe2000f8e0217 */
[----:B------:R-:W-:Y:S01]  /*10c0*/  ULDC UR5, c[0x0][0x610] ;  /* 0x0001840000057ab9 */ /* 0x000fe20000000800 */
[----:B------:R-:W-:Y:S02]  /*10d0*/  UISETP.NE.AND UP0, UPT, UR40, URZ, UPT ;  /* 0x0000003f2800728c */ /* 0x000fe4000bf05270 */
[----:B------:R-:W-:Y:S02]  /*10e0*/  UIMAD UR12, UR13, UR5, UR12 ;  /* 0x000000050d0c72a4 */ /* 0x000fe4000f8e020c */
[----:B------:R-:W-:-:S04]  /*10f0*/  UIMAD UR4, UR4, UR17, UR15 ;  /* 0x00000011040472a4 */ /* 0x000fc8000f8e020f */
[----:B------:R-:W-:Y:S02]  /*1100*/  USEL UR43, UR4, UR12, !UP0 ;  /* 0x0000000c042b7287 */ /* 0x000fe4000c000000 */
[----:B------:R-:W-:-:S12]  /*1110*/  USEL UR42, UR12, UR4, !UP0 ;  /* 0x000000040c2a7287 */ /* 0x000fd8000c000000 */
.L_x_9:
[----:B------:R-:W-:-:S08]  /*1120*/  NOP ;  /* 0x0000000000007918 */ /* 0x000fd00000000000 */
[----:B------:R-:W0:Y:S02]  /*1130*/  USETMAXREG.TRY_ALLOC.CTAPOOL UP0, 0xf0 ;  /* 0x000000f0000079c8 */ /* 0x000e240008000600 */
[----:B0-----:R-:W-:-:S13]  /*1140*/  PLOP3.LUT P0, PT, PT, PT, UP0, 0x80, 0x0 ;  /* 0x000000000000781c */ /* 0x001fda0003f0f008 */
[----:B------:R-:W-:Y:S05]  /*1150*/  @!P0 BRA `(.L_x_9) ;  /* 0xfffffffc00f08947 */ /* 0x000fea000383ffff */
[----:B------:R-:W-:Y:S01]  /*1160*/  ULDC.64 UR4, c[0x0][0x598] ;  /* 0x0001660000047ab9 */ /* 0x000fe20000000a00 */
[----:B------:R-:W-:Y:S01]  /*1170*/  ULDC.64 UR36, c[0x0][0x208] ;  /* 0x0000820000247ab9 */ /* 0x000fe20000000a00 */
[----:B------:R-:W-:-:S04]  /*1180*/  ISETP.NE.U32.AND P0, PT, RZ, UR4, PT ;  /* 0x00000004ff007c0c */ /* 0x000fc8000bf05070 */
[----:B------:R-:W-:-:S13]  /*1190*/  ISETP.NE.AND.EX P0, PT, RZ, UR5, PT, P0 ;  /* 0x00000005ff007c0c */ /* 0x000fda000bf05300 */
[----:B------:R-:W-:Y:S05]  /*11a0*/  @!P0 BRA `(.L_x_12) ;  /* 0x00000000001c8947 */ /* 0x000fea0003800000 */
[----:B------:R-:W0:Y:S02]  /*11b0*/  LDC.64 R2, c[0x0][0x598] ;  /* 0x00016600ff027b82 */ /* 0x000e240000000a00 */
[----:B0-----:R-:W2:Y:S02]  /*11c0*/  LDG.E.64 R2, desc[UR36][R2.64] ;  /* 0x0000002402027981 */ /* 0x001ea4000c1e1b00 */
[----:B--2---:R-:W-:-:S04]  /*11d0*/  ISETP.NE.U32.AND P0, PT, R2, RZ, PT ;  /* 0x000000ff0200720c */ /* 0x004fc80003f05070 */
[----:B------:R-:W-:-:S13]  /*11e0*/  ISETP.NE.AND.EX P0, PT, R3, RZ, PT, P0 ;  /* 0x000000ff0300720c */ /* 0x000fda0003f05300 */
[----:B------:R-:W-:Y:S05]  /*11f0*/  @!P0 BRA `(.L_x_12) ;  /* 0x0000000000088947 */ /* 0x000fea0003800000 */
[----:B------:R0:W5:Y:S01]  /*1200*/  LD.E R16, desc[UR36][R2.64] ;  /* 0x0000002402107980 */ /* 0x000162000c101900 */
[----:B------:R-:W-:Y:S05]  /*1210*/  BRA `(.L_x_13) ;  /* 0x0000000000247947 */ /* 0x000fea0003800000 */
.L_x_12:
[----:B------:R-:W-:Y:S02]  /*1220*/  ULDC.64 UR4, c[0x0][0x588] ;  /* 0x0001620000047ab9 */ /* 0x000fe40000000a00 */
[----:B------:R-:W-:-:S04]  /*1230*/  ISETP.NE.U32.AND P0, PT, RZ, UR4, PT ;  /* 0x00000004ff007c0c */ /* 0x000fc8000bf05070 */
[----:B------:R-:W-:-:S13]  /*1240*/  ISETP.NE.AND.EX P0, PT, RZ, UR5, PT, P0 ;  /* 0x00000005ff007c0c */ /* 0x000fda000bf05300 */
[----:B------:R-:W-:Y:S05]  /*1250*/  @!P0 BRA `(.L_x_14) ;  /* 0x00000000000c8947 */ /* 0x000fea0003800000 */
[----:B------:R-:W0:Y:S02]  /*1260*/  LDC.64 R16, c[0x0][0x588] ;  /* 0x00016200ff107b82 */ /* 0x000e240000000a00 */
[----:B0-----:R2:W5:Y:S01]  /*1270*/  LDG.E R16, desc[UR36][R16.64] ;  /* 0x0000002410107981 */ /* 0x001562000c1e1900 */
[----:B------:R-:W-:Y:S05]  /*1280*/  BRA `(.L_x_13) ;  /* 0x0000000000087947 */ /* 0x000fea0003800000 */
.L_x_14:
[----:B------:R-:W-:Y:S02]  /*1290*/  ULDC UR4, c[0x0][0x580] ;  /* 0x0001600000047ab9 */ /* 0x000fe40000000800 */
[----:B------:R-:W-:-:S07]  /*12a0*/  IMAD.U32 R16, RZ, RZ, UR4 ;  /* 0x00000004ff107e24 */ /* 0x000fce000f8e00ff */
.L_x_13:
[----:B------:R-:W-:Y:S02]  /*12b0*/  ULDC.64 UR4, c[0x0][0x5a0] ;  /* 0x0001680000047ab9 */ /* 0x000fe40000000a00 */
[----:B------:R-:W-:-:S04]  /*12c0*/  ISETP.NE.U32.AND P0, PT, RZ, UR4, PT ;  /* 0x00000004ff007c0c */ /* 0x000fc8000bf05070 */
[----:B------:R-:W-:-:S13]  /*12d0*/  ISETP.NE.AND.EX P0, PT, RZ, UR5, PT, P0 ;  /* 0x00000005ff007c0c */ /* 0x000fda000bf05300 */
[----:B------:R-:W-:Y:S05]  /*12e0*/  @!P0 BRA `(.L_x_15) ;  /* 0x00000000001c8947 */ /* 0x000fea0003800000 */
[----:B0-----:R-:W0:Y:S02]  /*12f0*/  LDC.64 R2, c[0x0][0x5a0] ;  /* 0x00016800ff027b82 */ /* 0x001e240000000a00 */
[----:B0-----:R-:W3:Y:S02]  /*1300*/  LDG.E.64 R2, desc[UR36][R2.64] ;  /* 0x0000002402027981 */ /* 0x001ee4000c1e1b00 */
[----:B---3--:R-:W-:-:S04]  /*1310*/  ISETP.NE.U32.AND P0, PT, R2, RZ, PT ;  /* 0x000000ff0200720c */ /* 0x008fc80003f05070 */
[----:B------:R-:W-:-:S13]  /*1320*/  ISETP.NE.AND.EX P0, PT, R3, RZ, PT, P0 ;  /* 0x000000ff0300720c */ /* 0x000fda0003f05300 */
[----:B------:R-:W-:Y:S05]  /*1330*/  @!P0 BRA `(.L_x_15) ;  /* 0x0000000000088947 */ /* 0x000fea0003800000 */
[----:B--2---:R0:W5:Y:S01]  /*1340*/  LD.E R17, desc[UR36][R2.64] ;  /* 0x0000002402117980 */ /* 0x004162000c101900 */
[----:B------:R-:W-:Y:S05]  /*1350*/  BRA `(.L_x_16) ;  /* 0x0000000000247947 */ /* 0x000fea0003800000 */
.L_x_15:
[----:B------:R-:W-:Y:S02]  /*1360*/  ULDC.64 UR4, c[0x0][0x590] ;  /* 0x0001640000047ab9 */ /* 0x000fe40000000a00 */
[----:B------:R-:W-:-:S04]  /*1370*/  ISETP.NE.U32.AND P0, PT, RZ, UR4, PT ;  /* 0x00000004ff007c0c */ /* 0x000fc8000bf05070 */
[----:B------:R-:W-:-:S13]  /*1380*/  ISETP.NE.AND.EX P0, PT, RZ, UR5, PT, P0 ;  /* 0x00000005ff007c0c */ /* 0x000fda000bf05300 */
[----:B------:R-:W-:Y:S05]  /*1390*/  @!P0 BRA `(.L_x_17) ;  /* 0x00000000000c8947 */ /* 0x000fea0003800000 */
[----:B0-----:R-:W2:Y:S02]  /*13a0*/  LDC.64 R2, c[0x0][0x590] ;  /* 0x00016400ff027b82 */ /* 0x001ea40000000a00 */
[----:B--2---:R2:W5:Y:S01]  /*13b0*/  LDG.E R17, desc[UR36][R2.64] ;  /* 0x0000002402117981 */ /* 0x004562000c1e1900 */
[----:B------:R-:W-:Y:S05]  /*13c0*/  BRA `(.L_x_16) ;  /* 0x0000000000087947 */ /* 0x000fea0003800000 */
.L_x_17:
[----:B------:R-:W-:Y:S02]  /*13d0*/  ULDC UR4, c[0x0][0x584] ;  /* 0x0001610000047ab9 */ /* 0x000fe40000000800 */
[----:B--2---:R-:W-:-:S07]  /*13e0*/  IMAD.U32 R17, RZ, RZ, UR4 ;  /* 0x00000004ff117e24 */ /* 0x004fce000f8e00ff */
.L_x_16:
[----:B------:R-:W-:-:S13]  /*13f0*/  LOP3.LUT P0, RZ, R0, 0xff, RZ, 0xc0, !PT ;  /* 0x000000ff00ff7812 */ /* 0x000fda000780c0ff */
[----:B------:R-:W-:Y:S05]  /*1400*/  @!P0 EXIT ;  /* 0x000000000000894d */ /* 0x000fea0003800000 */
[----:B------:R-:W-:Y:S01]  /*1410*/  ULDC UR4, c[0x0][0x28c] ;  /* 0x0000a30000047ab9 */ /* 0x000fe20000000800 */
[----:B------:R-:W-:Y:S01]  /*1420*/  ULDC.64 UR46, c[0x0][0x5c8] ;  /* 0x00017200002e7ab9 */ /* 0x000fe20000000a00 */
[----:B------:R-:W-:Y:S02]  /*1430*/  UIADD3 UR4, UR4, 0x1f, URZ ;  /* 0x0000001f04047890 */ /* 0x000fe4000fffe03f */
[----:B------:R-:W-:Y:S02]  /*1440*/  USHF.L.U64.HI UR45, UR46, 0x3, UR47 ;  /* 0x000000032e2d7899 */ /* 0x000fe4000801022f */
[----:B------:R-:W-:Y:S02]  /*1450*/  USHF.R.S32.HI UR5, URZ, 0x1f, UR4 ;  /* 0x0000001f3f057899 */ /* 0x000fe40008011404 */
[----:B------:R-:W-:Y:S02]  /*1460*/  USHF.L.U32 UR46, UR46, 0x3, URZ ;  /* 0x000000032e2e7899 */ /* 0x000fe4000800063f */
[----:B------:R-:W-:Y:S01]  /*1470*/  ULEA.HI UR5, UR5, UR4, URZ, 0x5 ;  /* 0x0000000405057291 */ /* 0x000fe2000f8f283f */
[----:B------:R-:W-:Y:S01]  /*1480*/  UMOV UR38, URZ ;  /* 0x0000003f00267c82 */ /* 0x000fe20008000000 */
[----:B------:R-:W-:-:S02]  /*1490*/  UMOV UR39, URZ ;  /* 0x0000003f00277c82 */ /* 0x000fc40008000000 */
[----:B------:R-:W-:-:S12]  /*14a0*/  USHF.R.S32.HI UR47, URZ, 0x5, UR5 ;  /* 0x000000053f2f7899 */ /* 0x000fd80008011405 */
.L_x_1569:
[----:B------:R-:W3:Y:S01]  /*14b0*/  S2R R0, SR_TID.X ;  /* 0x0000000000007919 */ /* 0x000ee20000002100 */
[----:B------:R-:W4:Y:S01]  /*14c0*/  S2UR UR7, SR_CgaCtaId ;  /* 0x00000000000779c3 */ /* 0x000f220000008800 */
[----:B------:R-:W-:Y:S02]  /*14d0*/  UMOV UR6, 0x400 ;  /* 0x0000040000067882 */ /* 0x000fe40000000000 */
[----:B----4-:R-:W-:Y:S01]  /*14e0*/  ULEA UR6, UR7, UR6, 0x18 ;  /* 0x0000000607067291 */ /* 0x010fe2000f8ec03f */
[----:B---3--:R-:W-:-:S04]  /*14f0*/  LOP3.LUT R0, R0, 0x80, RZ, 0xc0, !PT ;  /* 0x0000008000007812 */ /* 0x008fc800078ec0ff */
[----:B------:R-:W-:-:S06]  /*1500*/  SHF.R.U32.HI R0, RZ, 0x7, R0 ;  /* 0x00000007ff007819 */ /* 0x000fcc0000011600 */
[----:B------:R-:W3:Y:S02]  /*1510*/  SHFL.IDX PT, R0, R0, RZ, 0x1f ;  /* 0x00001fff00007589 */ /* 0x000ee400000e0000 */
[----:B---3--:R-:W-:-:S13]  /*1520*/  R2UR UR4, R0 ;  /* 0x00000000000472ca */ /* 0x008fda00000e0000 */
[----:B------:R-:W-:-:S04]  /*1530*/  ULEA.HI UR5, UR4, UR4, URZ, 0x1 ;  /* 0x0000000404057291 */ /* 0x000fc8000f8f083f */
[----:B------:R-:W-:-:S04]  /*1540*/  ULOP3.LUT UR5, UR5, 0x1ffffe, URZ, 0xc0, !UPT ;  /* 0x001ffffe05057892 */ /* 0x000fc8000f8ec03f */
[----:B------:R-:W-:-:S03]  /*1550*/  UIADD3 UR5, UR4, -UR5, URZ ;  /* 0x8000000504057290 */ /* 0x000fc6000fffe03f */
[----:B------:R-:W-:Y:S01]  /*1560*/  ULDC UR4, c[0x0][0x28c] ;  /* 0x0000a30000047ab9 */ /* 0x000fe20000000800 */
[----:B------:R-:W-:Y:S01]  /*1570*/  ULEA UR5, UR5, UR6, 0xb ;  /* 0x0000000605057291 */ /* 0x000fe2000f8e583f */
[----:B------:R-:W-:-:S03]  /*1580*/  ISETP.LT.AND P0, PT, RZ, UR4, PT ;  /* 0x00000004ff007c0c */ /* 0x000fc6000bf01270 */
[----:B------:R-:W-:-:S04]  /*1590*/  UIADD3 UR5, UR5, 0x180, URZ ;  /* 0x0000018005057890 */ /* 0x000fc8000fffe03f */
[----:B------:R-:W-:-:S04]  /*15a0*/  USHF.R.U32.HI UR5, URZ, 0x4, UR5 ;  /* 0x000000043f057899 */ /* 0x000fc80008011605 */
[----:B------:R-:W-:Y:S02]  /*15b0*/  ULOP3.LUT UR48, UR5, 0x3fff, URZ, 0xc0, !UPT ;  /* 0x00003fff05307892 */ /* 0x000fe4000f8ec03f */
[----:B--2--5:R-:W-:Y:S10]  /*15c0*/  @P0 BRA `(.L_x_18) ;  /* 0x0000000000400947 */ /* 0x024ff40003800000 */
[----:B------:R-:W-:Y:S01]  /*15d0*/  MOV R0, 0x0 ;  /* 0x0000000000007802 */ /* 0x000fe20000000f00 */
[----:B------:R-:W-:Y:S01]  /*15e0*/  ULDC.64 UR4, c[0x4][0x68] ;  /* 0x01001a0000047ab9 */ /* 0x000fe20000000a00 */
[----:B------:R-:W-:Y:S01]  /*15f0*/  ULDC.64 UR6, c[0x4][0x8] ;  /* 0x0100020000067ab9 */ /* 0x000fe20000000a00 */
[----:B------:R-:W-:Y:S01]  /*1600*/  IMAD.U32 R4, RZ, RZ, UR4 ;  /* 0x00000004ff047e24 */ /* 0x000fe2000f8e00ff */
[----:B------:R3:W4:Y:S01]  /*1610*/  LDC.64 R14, c[0x4][R0] ;  /* 0x01000000000e7b82 */ /* 0x0007220000000a00 */
[----:B------:R-:W-:Y:S01]  /*1620*/  IMAD.U32 R5, RZ, RZ, UR5 ;  /* 0x00000005ff057e24 */ /* 0x000fe2000f8e00ff */
[----:B------:R-:W-:Y:S01]  /*1630*/  ULDC.64 UR4, c[0x4][0x70] ;  /* 0x01001c0000047ab9 */ /* 0x000fe20000000a00 */
[----:B------:R-:W-:Y:S02]  /*1640*/  IMAD.U32 R10, RZ, RZ, UR6 ;  /* 0x00000006ff0a7e24 */ /* 0x000fe4000f8e00ff */
[----:B-1----:R-:W-:Y:S02]  /*1650*/  IMAD.U32 R6, RZ, RZ, UR4 ;  /* 0x00000004ff067e24 */ /* 0x002fe4000f8e00ff */
[----:B------:R-:W-:-:S02]  /*1660*/  IMAD.U32 R7, RZ, RZ, UR5 ;  /* 0x00000005ff077e24 */ /* 0x000fc4000f8e00ff */
[----:B------:R-:W-:Y:S02]  /*1670*/  IMAD.U32 R11, RZ, RZ, UR7 ;  /* 0x00000007ff0b7e24 */ /* 0x000fe4000f8e00ff */
[----:B------:R-:W-:Y:S02]  /*1680*/  IMAD.MOV.U32 R8, RZ, RZ, 0x1e1 ;  /* 0x000001e1ff087424 */ /* 0x000fe400078e00ff */
[----:B------:R-:W-:Y:S02]  /*1690*/  IMAD.MOV.U32 R12, RZ, RZ, 0x1 ;  /* 0x00000001ff0c7424 */ /* 0x000fe400078e00ff */
[----:B---3--:R-:W-:-:S07]  /*16a0*/  IMAD.MOV.U32 R13, RZ, RZ, RZ ;  /* 0x000000ffff0d7224 */ /* 0x008fce00078e00ff */
[----:B------:R-:W-:-:S07]  /*16b0*/  LEPC R20, `(.L_x_18) ;  /* 0x000000001014794e */ /* 0x000fce0000000000 */
[----:B0-2-45:R-:W-:Y:S05]  /*16c0*/  CALL.ABS.NOINC R14 ;  /* 0x000000000e007343 */ /* 0x035fea0003c00000 */
.L_x_18:
[----:B------:R-:W-:-:S06]  /*16d0*/  ULOP3.LUT UR4, UR41, 0x1, URZ, 0xfc, !UPT ;  /* 0x0000000129047892 */ /* 0x000fcc000f8efc3f */
[----:B------:R-:W-:-:S05]  /*16e0*/  IMAD.U32 R0, RZ, RZ, UR4 ;  /* 0x00000004ff007e24 */ /* 0x000fca000f8e00ff */
[----:B------:R-:W-:-:S13]  /*16f0*/  ISETP.NE.AND P0, PT, R0, 0x3, PT ;  /* 0x000000030000780c */ /* 0x000fda0003f05270 */
[----:B------:R-:W-:Y:S05]  /*1700*/  @!P0 BRA `(.L_x_19) ;  /* 0x0000000000048947 */ /* 0x000fea0003800000 */
[----:B------:R-:W-:Y:S01]  /*1710*/  BPT.TRAP 0x1 ;  /* 0x000000040000795c */ /* 0x000fe20000300000 */
.L_x_19:
[----:B------:R-:W3:Y:S01]  /*1720*/  S2UR UR5, SR_CgaCtaId ;  /* 0x00000000000579c3 */ /* 0x000ee20000008800 */
[----:B------:R-:W-:Y:S01]  /*1730*/  UMOV UR4, 0x400 ;  /* 0x0000040000047882 */ /* 0x000fe20000000000 */
[----:B0-2---:R-:W-:Y:S02]  /*1740*/  IMAD.U32 R3, RZ, RZ, UR38 ;  /* 0x00000026ff037e24 */ /* 0x005fe4000f8e00ff */
[----:B------:R-:W-:-:S03]  /*1750*/  IMAD.U32 R5, RZ, RZ, UR39 ;  /* 0x00000027ff057e24 */ /* 0x000fc6000f8e00ff */
[----:B------:R-:W-:Y:S01]  /*1760*/  SHF.L.U32 R3, R3, 0x1f, RZ ;  /* 0x0000001f03037819 */ /* 0x000fe200000006ff */
[----:B---3--:R-:W-:-:S06]  /*1770*/  ULEA UR4, UR5, UR4, 0x18 ;  /* 0x0000000405047291 */ /* 0x008fcc000f8ec03f */
[----:B------:R-:W-:-:S04]  /*1780*/  IMAD.U32 R0, RZ, RZ, UR4 ;  /* 0x00000004ff007e24 */ /* 0x000fc8000f8e00ff */
[----:B------:R-:W-:-:S04]  /*1790*/  IMAD R4, R5, 0x8, R0 ;  /* 0x0000000805047824 */ /* 0x000fc800078e0200 */
[----:B------:R0:W2:Y:S01]  /*17a0*/  SYNCS.PHASECHK.TRANS64.TRYWAIT P1, [R4+URZ], R3 ;  /* 0x00000003040075a7 */ /* 0x0000a2000802017f */
[----:B------:R-:W-:Y:S05]  /*17b0*/  @!P0 BRA `(.L_x_20) ;  /* 0x0000000000048947 */ /* 0x000fea0003800000 */
[----:B------:R-:W-:Y:S01]  /*17c0*/  BPT.TRAP 0x1 ;  /* 0x000000040000795c */ /* 0x000fe20000300000 */
.L_x_20:
[----:B--2---:R-:W-:Y:S05]  /*17d0*/  @P1 BRA `(.L_x_21) ;  /* 0x0000000000081947 */ /* 0x004fea0003800000 */
[----:B------:R-:W2:Y:S02]  /*17e0*/  SYNCS.PHASECHK.TRANS64.TRYWAIT P1, [R4+URZ], R3 ;  /* 0x00000003040075a7 */ /* 0x000ea4000802017f */
[----:B--2---:R-:W-:Y:S05]  /*17f0*/  @!P1 BRA `(.L_x_22) ;  /* 0x000003ac00f09947 */ /* 0x004fea0003800000 */
.L_x_21:
[----:B------:R-:W-:-:S04]  /*1800*/  UISETP.LT.AND UP0, UPT, UR47, 0x1, UPT ;  /* 0x000000012f00788c */ /* 0x000fc8000bf01270 */
[----:B------:R-:W-:-:S06]  /*1810*/  USEL UR4, UR47, 0x1, UP0 ;  /* 0x000000012f047887 */ /* 0x000fcc0008000000 */
[----:B------:R-:W-:Y:S01]  /*1820*/  IMAD.U32 R5, RZ, RZ, UR4 ;  /* 0x00000004ff057e24 */ /* 0x000fe2000f8e00ff */
[----:B------:R-:W-:Y:S05]  /*1830*/  WARPSYNC.ALL ;  /* 0x0000000000007948 */ /* 0x000fea0003800000 */
[----:B------:R-:W-:-:S04]  /*1840*/  IADD3 R5, -R5, UR47, RZ ;  /* 0x0000002f05057c10 */ /* 0x000fc8000fffe1ff */
[----:B------:R-:W-:Y:S02]  /*1850*/  ISETP.GE.AND P1, PT, R5, 0x1, PT ;  /* 0x000000010500780c */ /* 0x000fe40003f26270 */
[----:B------:R-:W-:Y:S01]  /*1860*/  R2UR UR4, R0 ;  /* 0x00000000000472ca */ /* 0x000fe200000e0000 */
[----:B------:R-:W-:Y:S01]  /*1870*/  ULOP3.LUT UR16, UR48, 0x10000, URZ, 0xfc, !UPT ;  /* 0x0001000030107892 */ /* 0x000fe2000f8efc3f */
[----:B------:R-:W-:Y:S01]  /*1880*/  WARPGROUP.ARRIVE ;  /* 0x00000000000079c5 */ /* 0x000fe20000000000 */
[----:B------:R-:W-:Y:S01]  /*1890*/  UMOV UR13, 0xc0000010 ;  /* 0xc0000010000d7882 */ /* 0x000fe20000000000 */
[----:B------:R-:W-:Y:S01]  /*18a0*/  UMOV UR15, 0xc0000010 ;  /* 0xc0000010000f7882 */ /* 0x000fe20000000000 */
[----:B------:R-:W-:Y:S01]  /*18b0*/  ULEA UR12, UR39, UR16, 0xa ;  /* 0x00000010270c7291 */ /* 0x000fe2000f8e503f */
[----:B------:R-:W-:Y:S01]  /*18c0*/  UMOV UR9, UR13 ;  /* 0x0000000d00097c82 */ /* 0x000fe20008000000 */
[----:B------:R-:W-:Y:S01]  /*18d0*/  UMOV UR11, 0xc0000010 ;  /* 0xc0000010000b7882 */ /* 0x000fe20000000000 */
[----:B------:R-:W-:Y:S01]  /*18e0*/  UMOV UR5, 0xc0000010 ;  /* 0xc000001000057882 */ /* 0x000fe20000000000 */
[----:B------:R-:W-:-:S03]  /*18f0*/  UMOV UR7, UR11 ;  /* 0x0000000b00077c82 */ /* 0x000fc60008000000 */
[----:B------:R-:W-:Y:S01]  /*1900*/  UMOV UR8, UR12 ;  /* 0x0000000c00087c82 */ /* 0x000fe20008000000 */
[----:B------:R-:W-:-:S04]  /*1910*/  UIADD3 UR4, UR4, 0x20180, URZ ;  /* 0x0002018004047890 */ /* 0x000fc8000fffe03f */
[----:B------:R-:W-:-:S04]  /*1920*/  USHF.R.U32.HI UR4, URZ, 0x4, UR4 ;  /* 0x000000043f047899 */ /* 0x000fc80008011604 */
[----:B------:R-:W-:-:S04]  /*1930*/  ULOP3.LUT UR4, UR4, 0x3fff, URZ, 0xc0, !UPT ;  /* 0x00003fff04047892 */ /* 0x000fc8000f8ec03f */
[----:B------:R-:W-:Y:S02]  /*1940*/  ULOP3.LUT UR17, UR4, 0x10000, URZ, 0xfc, !UPT ;  /* 0x0001000004117892 */ /* 0x000fe4000f8efc3f */
[----:B------:R-:W-:Y:S02]  /*1950*/  UIADD3 UR4, UR12, 0x100, URZ ;  /* 0x000001000c047890 */ /* 0x000fe4000fffe03f */
[----:B------:R-:W-:-:S04]  /*1960*/  UIMAD UR14, UR39, 0x300, UR17 ;  /* 0x00000300270e78a4 */ /* 0x000fc8000f8e0211 */
[----:B------:R-:W-:-:S05]  /*1970*/  UIADD3 UR10, UR14, 0x180, URZ ;  /* 0x000001800e0a7890 */ /* 0x000fca000fffe03f */
[----:B------:R-:W-:Y:S02]  /*1980*/  IGMMA.64x192x32.S8.S8 R24, gdesc[UR12], RZ, !UPT, gsb0 ;  /* 0x04e000000c1879f1 */ /* 0x000fe4000c0410ff */
[----:B------:R-:W-:Y:S01]  /*1990*/  UMOV UR6, UR10 ;  /* 0x0000000a00067c82 */ /* 0x000fe20008000000 */
[----:B------:R-:W-:Y:S02]  /*19a0*/  WARPGROUP.DEPBAR.LE gsb0, 0x0 ;  /* 0x00008000000079c5 */ /* 0x000fe40000010000 */
[----:B------:R-:W-:Y:S04]  /*19b0*/  STL.64 [R1+0x780], R24 ;  /* 0x0007801801007387 */ /* 0x000fe80000100a00 */
        /* <DEDUP_REMOVED lines=46> */
[----:B------:R3:W-:Y:S02]  /*1ca0*/  STL.64 [R1+0x8f8], R118 ;  /* 0x0008f87601007387 */ /* 0x0007e40000100a00 */
[----:B---3--:R-:W-:-:S06]  /*1cb0*/  WARPGROUP.ARRIVE ;  /* 0x00000000000079c5 */ /* 0x008fcc0000000000 */
[----:B------:R-:W-:Y:S01]  /*1cc0*/  IGMMA.64x192x32.S8.S8 R24, gdesc[UR8], RZ, !UPT, gsb0 ;  /* 0x04e00000081879f1 */ /* 0x000fe2000c0410ff */
[----:B------:R-:W-:Y:S01]  /*1cd0*/  UIADD3 UR8, UR12, 0x300, URZ ;  /* 0x000003000c087890 */ /* 0x000fe2000fffe03f */
[----:B------:R-:W-:Y:S01]  /*1ce0*/  UMOV UR9, 0xc0000010 ;  /* 0xc000001000097882 */ /* 0x000fe20000000000 */
        /* <DEDUP_REMOVED lines=51> */
[----:B------:R-:W-:Y:S01]  /*2020*/  UMOV UR6, UR14 ;  /* 0x0000000e00067c82 */ /* 0x000fe20008000000 */
[----:B------:R-:W-:Y:S01]  /*2030*/  UMOV UR7, UR15 ;  /* 0x0000000f00077c82 */ /* 0x000fe20008000000 */
[----:B------:R-:W-:Y:S02]  /*2040*/  WARPGROUP.DEPBAR.LE gsb0, 0x0 ;  /* 0x00008000000079c5 */ /* 0x000fe40000010000 */
[----:B------:R-:W-:Y:S04]  /*2050*/  STL.64 [R1], R24 ;  /* 0x0000001801007387 */ /* 0x000fe80000100a00 */
        /* <DEDUP_REMOVED lines=50> */
[----:B------:R-:W-:Y:S01]  /*2380*/  UMOV UR6, UR14 ;  /* 0x0000000e00067c82 */ /* 0x000fe20008000000 */
[----:B------:R-:W-:Y:S01]  /*2390*/  UMOV UR7, UR15 ;  /* 0x0000000f00077c82 */ /* 0x000fe20008000000 */
        /* <DEDUP_REMOVED lines=55> */
[----:B------:R-:W-:Y:S01]  /*2710*/  WARPGROUP.ARRIVE ;  /* 0x00000000000079c5 */ /* 0x000fe20000000000 */
[----:B------:R-:W-:Y:S04]  /*2720*/  STL.64 [R1+0x480], R24 ;  /* 0x0004801801007387 */ /* 0x000fe80000100a00 */
[----:B------:R-:W-:Y:S01]  /*2730*/  STL.64 [R1+0x488], R26 ;  /* 0x0004881a01007387 */ /* 0x000fe20000100a00 */
[----:B------:R-:W-:Y:S03]  /*2740*/  IGMMA.64x192x32.S8.S8 R120, gdesc[UR4], RZ, !UPT, gsb0 ;  /* 0x04e00000047879f1 */ /* 0x000fe6000c0410ff */
        /* <DEDUP_REMOVED lines=45> */
[----:B------:R3:W-:Y:S01]  /*2a20*/  STL.64 [R1+0x5f8], R118 ;  /* 0x0005f87601007387 */ /* 0x0007e20000100a00 */
[----:B------:R-:W-:-:S02]  /*2a30*/  WARPGROUP.DEPBAR.LE gsb0, 0x0 ;  /* 0x00008000000079c5 */ /* 0x000fc40000010000 */
[----:B---3--:R-:W-:Y:S01]  /*2a40*/  WARPGROUP.ARRIVE ;  /* 0x00000000000079c5 */ /* 0x008fe20000000000 */
[----:B------:R-:W-:Y:S04]  /*2a50*/  STL.64 [R1+0xa38], R214 ;  /* 0x000a38d601007387 */ /* 0x000fe80000100a00 */
[----:B------:R-:W-:Y:S01]  /*2a60*/  STL.64 [R1+0xa30], R212 ;  /* 0x000a30d401007387 */ /* 0x000fe20000100a00 */
[----:B------:R-:W-:Y:S01]  /*2a70*/  IGMMA.64x192x32.S8.S8 R24, gdesc[UR8], RZ, !UPT, gsb0 ;  /* 0x04e00000081879f1 */ /* 0x000fe2000c0410ff */
[----:B------:R-:W-:Y:S01]  /*2a80*/  UMOV UR10, UR14 ;  /* 0x0000000e000a7c82 */ /* 0x000fe20008000000 */
[----:B------:R-:W-:Y:S01]  /*2a90*/  UMOV UR11, UR15 ;  /* 0x0000000f000b7c82 */ /* 0x000fe20008000000 */
        /* <DEDUP_REMOVED lines=37> */
[----:B---3--:R-:W-:-:S06]  /*2cf0*/  WARPGROUP.ARRIVE ;  /* 0x00000000000079c5 */ /* 0x008fcc0000000000 */
[----:B------:R-:W-:Y:S03]  /*2d00*/  IGMMA.64x192x32.S8.S8 R140, gdesc[UR8], RZ, !UPT, gsb0 ;  /* 0x04e00000088c79f1 */ /* 0x000fe6000c0410ff */
        /* <DEDUP_REMOVED lines=38> */
[----:B------:R3:W-:Y:S04]  /*2f70*/  STL.64 [R1+0x428], R214 ;  /* 0x000428d601007387 */ /* 0x0007e80000100a00 */
        /* <DEDUP_REMOVED lines=10> */
[----:B---3--:R4:W5:Y:S04]  /*3020*/  LDL.LU.64 R214, [R1+0xa38] ;  /* 0x000a380001d67983 */ /* 0x0089680000300a00 */
[----:B------:R4:W5:Y:S04]  /*3030*/  LDL.LU.64 R212, [R1+0xa30] ;  /* 0x000a300001d47983 */ /* 0x0009680000300a00 */
        /* <DEDUP_REMOVED lines=35> */
[----:B------:R4:W5:Y:S01]  /*3270*/  LDL.LU.64 R140, [R1+0x910] ;  /* 0x00091000018c7983 */ /* 0x0009620000300a00 */
[----:B------:R-:W-:Y:S05]  /*3280*/  @!P1 BRA `(.L_x_23) ;  /* 0x0000004800d49947 */ /* 0x000fea0003800000 */
[----:B------:R-:W-:Y:S02]  /*3290*/  UIADD3 UR4, UR39, 0x1, URZ ;  /* 0x0000000127047890 */ /* 0x000fe4000fffe03f */
[----:B0-2---:R-:W-:Y:S02]  /*32a0*/  IMAD.U32 R3, RZ, RZ, UR39 ;  /* 0x00000027ff037e24 */ /* 0x005fe4000f8e00ff */
[----:B------:R-:W-:-:S04]  /*32b0*/  UISETP.NE.AND UP0, UPT, UR4, 0x8, UPT ;  /* 0x000000080400788c */ /* 0x000fc8000bf05270 */
[----:B------:R-:W-:Y:S02]  /*32c0*/  USEL UR5, URZ, 0x1, UP0 ;  /* 0x000000013f057887 */ /* 0x000fe40008000000 */
[----:B------:R-:W-:Y:S02]  /*32d0*/  USEL UR18, UR4, URZ, UP0 ;  /* 0x0000003f04127287 */ /* 0x000fe40008000000 */
[----:B------:R-:W-:-:S06]  /*32e0*/  ULOP3.LUT UR5, UR38, UR5, URZ, 0x3c, !UPT ;  /* 0x0000000526057292 */ /* 0x000fcc000f8e3c3f */
[----:B------:R-:W-:-:S07]  /*32f0*/  IMAD.U32 R4, RZ, RZ, UR5 ;  /* 0x00000005ff047e24 */ /* 0x000fce000f8e00ff */
.L_x_30:
[----:B---3--:R-:W-:Y:S05]  /*3300*/  @!P0 BRA `(.L_x_24) ;  /* 0x0000000000048947 */ /* 0x008fea0003800000 */
[----:B------:R-:W-:Y:S01]  /*3310*/  BPT.TRAP 0x1 ;  /* 0x000000040000795c */ /* 0x000fe20000300000 */
.L_x_24:
[----:B------:R-:W0:Y:S01]  /*3320*/  S2UR UR5, SR_CgaCtaId ;  /* 0x00000000000579c3 */ /* 0x000e220000008800 */
[----:B------:R-:W-:Y:S01]  /*3330*/  UMOV UR4, 0x400 ;  /* 0x0000040000047882 */ /* 0x000fe20000000000 */
[----:B-1----:R-:W-:Y:S01]  /*3340*/  IMAD.U32 R6, RZ, RZ, UR18 ;  /* 0x00000012ff067e24 */ /* 0x002fe2000f8e00ff */
[----:B------:R-:W-:Y:S01]  /*3350*/  SHF.L.U32 R7, R4, 0x1f, RZ ;  /* 0x0000001f04077819 */ /* 0x000fe200000006ff */
[----:B0-----:R-:W-:-:S06]  /*3360*/  ULEA UR4, UR5, UR4, 0x18 ;  /* 0x0000000405047291 */ /* 0x001fcc000f8ec03f */
[----:B------:R-:W-:-:S04]  /*3370*/  IMAD.U32 R0, RZ, RZ, UR4 ;  /* 0x00000004ff007e24 */ /* 0x000fc8000f8e00ff */
[----:B------:R-:W-:-:S04]  /*3380*/  IMAD R6, R6, 0x8, R0 ;  /* 0x0000000806067824 */ /* 0x000fc800078e0200 */
[----:B------:R0:W1:Y:S01]  /*3390*/  SYNCS.PHASECHK.TRANS64.TRYWAIT P1, [R6+URZ], R7 ;  /* 0x00000007060075a7 */ /* 0x000062000802017f */
[----:B------:R-:W-:Y:S05]  /*33a0*/  @!P0 BRA `(.L_x_25) ;  /* 0x0000000000048947 */ /* 0x000fea0003800000 */
[----:B------:R-:W-:Y:S01]  /*33b0*/  BPT.TRAP 0x1 ;  /* 0x000000040000795c */ /* 0x000fe20000300000 */
.L_x_25:
[----:B-1----:R-:W-:Y:S05]  /*33c0*/  @P1 BRA `(.L_x_26) ;  /* 0x0000000000081947 */ /* 0x002fea0003800000 */
[----:B------:R-:W1:Y:S02]  /*33d0*/  SYNCS.PHASECHK.TRANS64.TRYWAIT P1, [R6+URZ], R7 ;  /* 0x00000007060075a7 */ /* 0x000e64000802017f */
[----:B-1----:R-:W-:Y:S05]  /*33e0*/  @!P1 BRA `(.L_x_27) ;  /* 0x0000039400089947 */ /* 0x002fea0003800000 */
.L_x_26:
[----:B-----5:R-:W-:Y:S04]  /*33f0*/  STL.64 [R1+0xce8], R214 ;  /* 0x000ce8d601007387 */ /* 0x020fe80000100a00 */
        /* <DEDUP_REMOVED lines=37> */
[----:B--2---:R-:W2:Y:S04]  /*3650*/  LDL.LU.64 R140, [R1+0x600] ;  /* 0x00060000018c7983 */ /* 0x004ea80000300a00 */
[----:B------:R-:W3:Y:S04]  /*3660*/  LDL.LU.64 R142, [R1+0x608] ;  /* 0x00060800018e7983 */ /* 0x000ee80000300a00 */
[----:B------:R-:W4:Y:S04]  /*3670*/  LDL.LU.64 R144, [R1+0x610] ;  /* 0x0006100001907983 */ /* 0x000f280000300a00 */
[----:B------:R-:W2:Y:S04]  /*3680*/  LDL.LU.64 R146, [R1+0x618] ;  /* 0x0006180001927983 */ /* 0x000ea80000300a00 */
        /* <DEDUP_REMOVED lines=34> */
[----:B---3--:R-:W-:Y:S04]  /*38b0*/  STL.64 [R1+0xe68], R214 ;  /* 0x000e68d601007387 */ /* 0x008fe80000100a00 */
[----:B--2---:R-:W-:Y:S04]  /*38c0*/  STL.64 [R1+0xe60], R212 ;  /* 0x000e60d401007387 */ /* 0x004fe80000100a00 */
[----:B----4-:R-:W-:Y:S04]  /*38d0*/  STL.64 [R1+0xe58], R210 ;  /* 0x000e58d201007387 */ /* 0x010fe80000100a00 */
        /* <DEDUP_REMOVED lines=45> */
[----:B--2---:R-:W2:Y:S04]  /*3bb0*/  LDL.LU.64 R120, [R1] ;  /* 0x0000000001787983 */ /* 0x004ea80000300a00 */
        /* <DEDUP_REMOVED lines=47> */
[----:B----4-:R-:W-:Y:S04]  /*3eb0*/  STL.64 [R1+0xfe8], R214 ;  /* 0x000fe8d601007387 */ /* 0x010fe80000100a00 */
[----:B---3--:R-:W-:Y:S04]  /*3ec0*/  STL.64 [R1+0xfe0], R212 ;  /* 0x000fe0d401007387 */ /* 0x008fe80000100a00 */
[----:B--2---:R-:W-:Y:S04]  /*3ed0*/  STL.64 [R1+0xfd8], R210 ;  /* 0x000fd8d201007387 */ /* 0x004fe80000100a00 */
        /* <DEDUP_REMOVED lines=142> */
[----:B------:R-:W2:Y:S04]  /*47c0*/  LDL.LU.64 R122, [R1+0x788] ;  /* 0x00078800017a7983 */ /* 0x000ea80000300a00 */
        /* <DEDUP_REMOVED lines=45> */
[----:B------:R-:W2:Y:S01]  /*4aa0*/  LDL.LU.64 R214, [R1+0x8f8] ;  /* 0x0008f80001d67983 */ /* 0x000ea20000300a00 */
[----:B------:R-:W-:-:S02]  /*4ab0*/  ULEA UR19, UR18, UR16, 0xa ;  /* 0x0000001012137291 */ /* 0x000fc4000f8e503f */
[----:B------:R-:W-:Y:S01]  /*4ac0*/  UIMAD UR10, UR18, 0x300, UR17 ;  /* 0x00000300120a78a4 */ /* 0x000fe2000f8e0211 */
[----:B------:R-:W3:Y:S01]  /*4ad0*/  LDL.LU.64 R216, [R1+0x730] ;  /* 0x0007300001d87983 */ /* 0x000ee20000300a00 */
[----:B------:R-:W-:Y:S01]  /*4ae0*/  UMOV UR9, 0xc0000010 ;  /* 0xc000001000097882 */ /* 0x000fe20000000000 */
[----:B------:R-:W-:Y:S02]  /*4af0*/  UMOV UR11, 0xc0000010 ;  /* 0xc0000010000b7882 */ /* 0x000fe40000000000 */
[----:B------:R-:W-:Y:S01]  /*4b00*/  UMOV UR8, UR19 ;  /* 0x0000001300087c82 */ /* 0x000fe20008000000 */
[----:B------:R-:W3:Y:S04]  /*4b10*/  LDL.LU.64 R218, [R1+0x738] ;  /* 0x0007380001da7983 */ /* 0x000ee80000300a00 */
        /* <DEDUP_REMOVED lines=56> */
[----:B----4-:R-:W4:Y:S04]  /*4ea0*/  LDL.LU.64 R24, [R1+0x480] ;  /* 0x0004800001187983 */ /* 0x010f280000300a00 */
[----:B------:R-:W4:Y:S04]  /*4eb0*/  LDL.LU.64 R26, [R1+0x488] ;  /* 0x00048800011a7983 */ /* 0x000f280000300a00 */
        /* <DEDUP_REMOVED lines=11> */
[----:B------:R-:W4:Y:S01]  /*4f70*/  LDL.LU.64 R50, [R1+0x4e8] ;  /* 0x0004e80001327983 */ /* 0x000f220000300a00 */
[----:B--2---:R-:W-:-:S03]  /*4f80*/  WARPGROUP.ARRIVE ;  /* 0x00000000000079c5 */ /* 0x004fc60000000000 */
[----:B------:R-:W4:Y:S04]  /*4f90*/  LDL.LU.64 R52, [R1+0x4f0] ;  /* 0x0004f00001347983 */ /* 0x000f280000300a00 */
[----:B------:R-:W4:Y:S01]  /*4fa0*/  LDL.LU.64 R54, [R1+0x4f8] ;  /* 0x0004f80001367983 */ /* 0x000f220000300a00 */
[----:B------:R-:W-:Y:S03]  /*4fb0*/  IGMMA.64x192x32.S8.S8 R120, gdesc[UR8], R120, gsb0 ;  /* 0x04e00000087879f1 */ /* 0x000fe60008041078 */
        /* <DEDUP_REMOVED lines=32> */
[----:B------:R-:W-:-:S03]  /*51c0*/  WARPGROUP.DEPBAR.LE gsb0, 0x0 ;  /* 0x00008000000079c5 */ /* 0x000fc60000010000 */
        /* <DEDUP_REMOVED lines=96> */
[----:B------:R-:W-:Y:S01]  /*57d0*/  UIADD3 UR14, UR10, 0x180, URZ ;  /* 0x000001800a0e7890 */ /* 0x000fe2000fffe03f */
[----:B------:R-:W-:Y:S01]  /*57e0*/  UMOV UR12, UR8 ;  /* 0x00000008000c7c82 */ /* 0x000fe20008000000 */
[----:B------:R-:W-:Y:S01]  /*57f0*/  UMOV UR13, UR9 ;  /* 0x00000009000d7c82 */ /* 0x000fe20008000000 */
[----:B------:R-:W-:Y:S01]  /*5800*/  UMOV UR15, 0xc0000010 ;  /* 0xc0000010000f7882 */ /* 0x000fe20000000000 */
[----:B--2---:R-:W-:-:S06]  /*5810*/  WARPGROUP.ARRIVE ;  /* 0x00000000000079c5 */ /* 0x004fcc0000000000 */
[----:B------:R-:W-:Y:S03]  /*5820*/  IGMMA.64x192x32.S8.S8 R120, gdesc[UR12], R120, gsb0 ;  /* 0x04e000000c7879f1 */ /* 0x000fe60008041078 */
        /* <DEDUP_REMOVED lines=152> */
[----:B--2---:R-:W3:Y:S04]  /*61b0*/  LDL.LU.64 R214, [R1+0xe68] ;  /* 0x000e680001d67983 */ /* 0x004ee80000300a00 */
        /* <DEDUP_REMOVED lines=36> */
[----:B------:R-:W3:Y:S01]  /*6400*/  LDL.LU.64 R140, [R1+0xd40] ;  /* 0x000d4000018c7983 */ /* 0x000ee20000300a00 */
[----:B------:R-:W-:Y:S01]  /*6410*/  UMOV UR6, UR10 ;  /* 0x0000000a00067c82 */ /* 0x000fe20008000000 */
[----:B------:R-:W-:-:S02]  /*6420*/  UMOV UR7, UR11 ;  /* 0x0000000b00077c82 */ /* 0x000fc40008000000 */
        /* <DEDUP_REMOVED lines=10> */
[----:B---3--:R-:W-:-:S06]  /*64d0*/  WARPGROUP.ARRIVE ;  /* 0x00000000000079c5 */ /* 0x008fcc0000000000 */
        /* <DEDUP_REMOVED lines=50> */
[----:B---3--:R-:W2:Y:S04]  /*6800*/  LDL.LU.64 R214, [R1+0xce8] ;  /* 0x000ce80001d67983 */ /* 0x008ea80000300a00 */
        /* <DEDUP_REMOVED lines=38> */
[----:B----4-:R-:W-:Y:S01]  /*6a70*/  WARPGROUP.ARRIVE ;  /* 0x00000000000079c5 */ /* 0x010fe20000000000 */
[----:B------:R-:W-:-:S07]  /*6a80*/  UMOV UR9, 0xc0000010 ;  /* 0xc000001000097882 */ /* 0x000fce0000000000 */
[----:B------:R-:W-:Y:S01]  /*6a90*/  IGMMA.64x192x32.S8.S8 R24, gdesc[UR8], R24, gsb0 ;  /* 0x04e00000081879f1 */ /* 0x000fe20008041018 */
[----:B------:R-:W-:Y:S01]  /*6aa0*/  UMOV UR12, UR8 ;  /* 0x00000008000c7c82 */ /* 0x000fe20008000000 */
        /* <DEDUP_REMOVED lines=24> */
[----:B------:R-:W-:Y:S01]  /*6c30*/  STL.64 [R1+0x530], R68 ;  /* 0x0005304401007387 */ /* 0x000fe20000100a00 */
[----:B--2---:R-:W-:-:S03]  /*6c40*/  WARPGROUP.ARRIVE ;  /* 0x00000000000079c5 */ /* 0x004fc60000000000 */
[----:B------:R-:W-:Y:S03]  /*6c50*/  STL.64 [R1+0x538], R70 ;  /* 0x0005384601007387 */ /* 0x000fe60000100a00 */
[----:B------:R-:W-:Y:S01]  /*6c60*/  IGMMA.64x192x32.S8.S8 R120, gdesc[UR12], R120, gsb0 ;  /* 0x04e000000c7879f1 */ /* 0x000fe20008041078 */
        /* <DEDUP_REMOVED lines=111> */
[----:B---3--:R-:W3:Y:S04]  /*7360*/  LDL.LU.64 R140, [R1+0x300] ;  /* 0x00030000018c7983 */ /* 0x008ee80000300a00 */
        /* <DEDUP_REMOVED lines=47> */
[----:B------:R-:W-:Y:S01]  /*7660*/  UIADD3 UR12, UR19, 0x300, URZ ;  /* 0x00000300130c7890 */ /* 0x000fe2000fffe03f */
[----:B--2---:R-:W-:Y:S01]  /*7670*/  WARPGROUP.ARRIVE ;  /* 0x00000000000079c5 */ /* 0x004fe20000000000 */
[----:B------:R-:W-:-:S02]  /*7680*/  UMOV UR13, 0xc0000010 ;  /* 0xc0000010000d7882 */ /* 0x000fc40000000000 */
[----:B------:R-:W-:-:S03]  /*7690*/  UMOV UR9, UR13 ;  /* 0x0000000d00097c82 */ /* 0x000fc60008000000 */
[----:B------:R-:W-:Y:S02]  /*76a0*/  UMOV UR8, UR12 ;  /* 0x0000000c00087c82 */ /* 0x000fe40008000000 */
[----:B------:R-:W-:Y:S03]  /*76b0*/  IGMMA.64x192x32.S8.S8 R24, gdesc[UR12], R24, gsb0 ;  /* 0x04e000000c1879f1 */ /* 0x000fe60008041018 */
[----:B------:R-:W-:Y:S02]  /*76c0*/  WARPGROUP.DEPBAR.LE gsb0, 0x0 ;  /* 0x00008000000079c5 */ /* 0x000fe40000010000 */
        /* <DEDUP_REMOVED lines=51> */
[----:B--2---:R3:W5:Y:S04]  /*7a00*/  LDL.LU.64 R214, [R1+0xa38] ;  /* 0x000a380001d67983 */ /* 0x0047680000300a00 */
        /* <DEDUP_REMOVED lines=38> */
[----:B------:R-:W-:Y:S01]  /*7c70*/  BPT.TRAP 0x1 ;  /* 0x000000040000795c */ /* 0x000fe20000300000 */
.L_x_28:
[----:B01----:R-:W2:Y:S04]  /*7c80*/  LDL R6, [R1+0x900] ;  /* 0x0009000001067983 */ /* 0x003ea80000100800 */
[----:B------:R-:W4:Y:S01]  /*7c90*/  LDL R7, [R1+0x904] ;  /* 0x0009040001077983 */ /* 0x000f220000100800 */
[----:B------:R-:W-:Y:S01]  /*7ca0*/  UISETP.GT.U32.AND UP0, UPT, UR41, 0x1, UPT ;  /* 0x000000012900788c */ /* 0x000fe2000bf04070 */
[----:B--2---:R-:W-:-:S13]  /*7cb0*/  ISETP.NE.AND P1, PT, R6, RZ, PT ;  /* 0x000000ff0600720c */ /* 0x004fda0003f25270 */
[----:B------:R-:W-:-:S04]  /*7cc0*/  @P1 IMAD R6, R3, 0x8, R0 ;  /* 0x0000000803061824 */ /* 0x000fc800078e0200 */
[----:B------:R-:W-:-:S05]  /*7cd0*/  @P1 VIADD R6, R6, 0x40 ;  /* 0x0000004006061836 */ /* 0x000fca0000000000 */
[----:B----4-:R-:W-:-:S04]  /*7ce0*/  @P1 PRMT R6, R7, 0x654, R6 ;  /* 0x0000065407061816 */ /* 0x010fc80000000006 */
[----:B------:R0:W-:Y:S01]  /*7cf0*/  @P1 SYNCS.ARRIVE.TRANS64.RED.A1T0 RZ, [R6+URZ], RZ ;  /* 0x000000ff06ff19a7 */ /* 0x0001e2000810043f */
[----:B------:R-:W-:-:S13]  /*7d00*/  PLOP3.LUT P1, PT, PT, PT, UP0, 0x80, 0x0 ;  /* 0x000000000000781c */ /* 0x000fda0003f2f008 */
[----:B0-----:R-:W-:Y:S05]  /*7d10*/  @P1 BRA `(.L_x_29) ;  /* 0x0000000000041947 */ /* 0x001fea0003800000 */
[----:B------:R-:W-:Y:S01]  /*7d20*/  BPT.TRAP 0x1 ;  /* 0x000000040000795c */ /* 0x000fe20000300000 */
.L_x_29:
[----:B------:R-:W-:Y:S01]  /*7d30*/  UIADD3 UR18, UR18, 0x1, URZ ;  /* 0x0000000112127890 */ /* 0x000fe2000fffe03f */
[----:B------:R-:W-:Y:S01]  /*7d40*/  ISETP.GT.AND P2, PT, R5, 0x1, PT ;  /* 0x000000010500780c */ /* 0x000fe20003f44270 */
[----:B------:R-:W-:Y:S02]  /*7d50*/  VIADD R3, R3, 0x1 ;  /* 0x0000000103037836 */ /* 0x000fe40000000000 */
[----:B------:R-:W-:Y:S01]  /*7d60*/  UISETP.NE.AND UP0, UPT, UR18, 0x8, UPT ;  /* 0x000000081200788c */ /* 0x000fe2000bf05270 */
[----:B------:R-:W-:Y:S02]  /*7d70*/  VIADD R5, R5, 0xffffffff ;  /* 0xffffffff05057836 */ /* 0x000fe40000000000 */
[C---:B------:R-:W-:Y:S01]  /*7d80*/  ISETP.NE.AND P1, PT, R3.reuse, 0x8, PT ;  /* 0x000000080300780c */ /* 0x040fe20003f25270 */
[----:B------:R-:W-:Y:S02]  /*7d90*/  USEL UR4, URZ, 0x1, UP0 ;  /* 0x000000013f047887 */ /* 0x000fe40008000000 */
[----:B------:R-:W-:Y:S01]  /*7da0*/  USEL UR18, UR18, URZ, UP0 ;  /* 0x0000003f12127287 */ /* 0x000fe20008000000 */
[----:B------:R-:W-:-:S03]  /*7db0*/  SEL R3, R3, RZ, P1 ;  /* 0x000000ff03037207 */ /* 0x000fc60000800000 */
[----:B------:R-:W-:Y:S01]  /*7dc0*/  LOP3.LUT R4, R4, UR4, RZ, 0x3c, !PT ;  /* 0x0000000404047c12 */ /* 0x000fe2000f8e3cff */
[----:B------:R-:W-:Y:S07]  /*7dd0*/  @P2 BRA `(.L_x_30) ;  /* 0xffffffb400482947 */ /* 0x000fee000383ffff */
.L_x_23:
[----:B0-2---:R-:W0:Y:S02]  /*7de0*/  LDC R3, c[0x0][0x28c] ;  /* 0x0000a300ff037b82 */ /* 0x005e240000000800 */
[----:B0-----:R-:W-:-:S13]  /*7df0*/  ISETP.GE.AND P1, PT, R3, 0x1, PT ;  /* 0x000000010300780c */ /* 0x001fda0003f26270 */
[----:B------:R-:W-:Y:S05]  /*7e00*/  @!P1 BRA `(.L_x_31) ;  /* 0x00000000004c9947 */ /* 0x000fea0003800000 */
[----:B------:R-:W-:Y:S05]  /*7e10*/  @!P0 BRA `(.L_x_32) ;  /* 0x0000000000048947 */ /* 0x000fea0003800000 */
[----:B------:R-:W-:Y:S01]  /*7e20*/  BPT.TRAP 0x1 ;  /* 0x000000040000795c */ /* 0x000fe20000300000 */
.L_x_32:
[----:B------:R-:W2:Y:S04]  /*7e30*/  LDL R3, [R1+0x900] ;  /* 0x0009000001037983 */ /* 0x000ea80000100800 */
[----:B------:R-:W3:Y:S01]  /*7e40*/  LDL R4, [R1+0x904] ;  /* 0x0009040001047983 */ /* 0x000ee20000100800 */
[----:B------:R-:W-:Y:S01]  /*7e50*/  UISETP.LT.AND UP1, UPT, UR47, 0x1, UPT ;  /* 0x000000012f00788c */ /* 0x000fe2000bf21270 */
[----:B--2---:R-:W-:-:S13]  /*7e60*/  ISETP.NE.AND P0, PT, R3, RZ, PT ;  /* 0x000000ff0300720c */ /* 0x004fda0003f05270 */
[----:B------:R-:W-:-:S05]  /*7e70*/  VOTEU.ANY UP0, P0 ;  /* 0x00000000003f7886 */ /* 0x000fca0000000100 */
[----:B------:R-:W-:-:S04]  /*7e80*/  @UP0 USEL UR4, UR47, 0x1, UP1 ;  /* 0x000000012f040887 */ /* 0x000fc80008800000 */
[----:B------:R-:W-:-:S06]  /*7e90*/  @UP0 UIADD3 UR4, UR39, UR47, -UR4 ;  /* 0x0000002f27040290 */ /* 0x000fcc000fffe804 */
[----:B------:R-:W-:-:S04]  /*7ea0*/  IMAD.U32 R3, RZ, RZ, UR4 ;  /* 0x00000004ff037e24 */ /* 0x000fc8000f8e00ff */
[----:B------:R-:W-:-:S05]  /*7eb0*/  @P0 IMAD.SHL.U32 R3, R3, 0x8, RZ ;  /* 0x0000000803030824 */ /* 0x000fca00078e00ff */
[----:B------:R-:W-:Y:S01]  /*7ec0*/  @P0 LOP3.LUT R3, R3, 0x38, RZ, 0xc0, !PT ;  /* 0x0000003803030812 */ /* 0x000fe200078ec0ff */
[----:B------:R-:W-:-:S03]  /*7ed0*/  UISETP.GT.U32.AND UP0, UPT, UR41, 0x1, UPT ;  /* 0x000000012900788c */ /* 0x000fc6000bf04070 */
[----:B------:R-:W-:-:S04]  /*7ee0*/  @P0 IADD3 R0, R0, 0x40, R3 ;  /* 0x0000004000000810 */ /* 0x000fc80007ffe003 */
[----:B---3--:R-:W-:-:S04]  /*7ef0*/  @P0 PRMT R0, R4, 0x654, R0 ;  /* 0x0000065404000816 */ /* 0x008fc80000000000 */
[----:B------:R0:W-:Y:S01]  /*7f00*/  @P0 SYNCS.ARRIVE.TRANS64.RED.A1T0 RZ, [R0+URZ], RZ ;  /* 0x000000ff00ff09a7 */ /* 0x0001e2000810043f */
[----:B------:R-:W-:-:S13]  /*7f10*/  PLOP3.LUT P0, PT, PT, PT, UP0, 0x80, 0x0 ;  /* 0x000000000000781c */ /* 0x000fda0003f0f008 */
[----:B0-----:R-:W-:Y:S05]  /*7f20*/  @P0 BRA `(.L_x_31) ;  /* 0x0000000000040947 */ /* 0x001fea0003800000 */
[----:B------:R-:W-:Y:S01]  /*7f30*/  BPT.TRAP 0x1 ;  /* 0x000000040000795c */ /* 0x000fe20000300000 */
.L_x_31:
[----:B------:R-:W0:Y:S01]  /*7f40*/  S2R R5, SR_TID.X ;  /* 0x0000000000057919 */ /* 0x000e220000002100 */
[----:B------:R-:W-:Y:S01]  /*7f50*/  UIMAD UR43, UR43, 0x180, URZ ;  /* 0x000001802b2b78a4 */ /* 0x000fe2000f8e023f */
[----:B------:R-:W-:Y:S01]  /*7f60*/  ULDC UR11, c[0x0][0x288] ;  /* 0x0000a200000b7ab9 */ /* 0x000fe20000000800 */
[----:B------:R-:W-:Y:S02]  /*7f70*/  UIADD3 UR39, UR47, UR39, URZ ;  /* 0x000000272f277290 */ /* 0x000fe4000fffe03f */
[----:B------:R-:W-:Y:S02]  /*7f80*/  UIMAD.WIDE UR6, UR42, 0x200, URZ ;  /* 0x000002002a0678a5 */ /* 0x000fe4000f8e023f */
[----:B------:R-:W-:Y:S01]  /*7f90*/  IMAD.U32 R22, RZ, RZ, UR43 ;  /* 0x0000002bff167e24 */ /* 0x000fe2000f8e00ff */
[----:B------:R-:W-:Y:S02]  /*7fa0*/  USHF.L.U32 UR42, UR42, 0x9, URZ ;  /* 0x000000092a2a7899 */ /* 0x000fe4000800063f */
[----:B------:R-:W-:Y:S01]  /*7fb0*/  UISETP.GE.AND UP2, UPT, UR43, UR11, UPT ;  /* 0x0000000b2b00728c */ /* 0x000fe2000bf46270 */
[----:B------:R-:W-:Y:S01]  /*7fc0*/  ULDC UR10, c[0x0][0x284] ;  /* 0x0000a100000a7ab9 */ /* 0x000fe20000000800 */
[----:B------:R-:W-:-:S02]  /*7fd0*/  USHF.R.U32.HI UR4, URZ, 0x3, UR39 ;  /* 0x000000033f047899 */ /* 0x000fc40008011627 */
[----:B------:R-:W-:Y:S02]  /*7fe0*/  UISETP.GE.OR UP2, UPT, UR42, UR10, UP2 ;  /* 0x0000000a2a00728c */ /* 0x000fe40009746670 */
[----:B------:R-:W-:Y:S02]  /*7ff0*/  ULOP3.LUT UR4, UR4, 0x1, URZ, 0xc0, !UPT ;  /* 0x0000000104047892 */ /* 0x000fe4000f8ec03f */
[----:B------:R-:W-:Y:S01]  /*8000*/  USHF.R.S32.HI UR12, URZ, 0x1f, UR44 ;  /* 0x0000001f3f0c7899 */ /* 0x000fe2000801142c */
[----:B------:R-:W-:Y:S01]  /*8010*/  ULDC.64 UR8, c[0x0][0x5d0] ;  /* 0x0001740000087ab9 */ /* 0x000fe20000000a00 */
[----:B------:R-:W-:Y:S01]  /*8020*/  UISETP.GT.U32.AND UP0, UPT, UR39, 0x7, UPT ;  /* 0x000000072700788c */ /* 0x000fe2000bf04070 */
[----:B------:R-:W-:Y:S01]  /*8030*/  PLOP3.LUT P0, PT, PT, PT, UP2, 0x80, 0x0 ;  /* 0x000000000000781c */ /* 0x000fe20003f0f028 */
[----:B------:R-:W-:Y:S02]  /*8040*/  UISETP.NE.U32.AND UP1, UPT, UR4, 0x1, UPT ;  /* 0x000000010400788c */ /* 0x000fe4000bf25070 */
[----:B------:R-:W-:-:S02]  /*8050*/  UIMAD UR5, UR12, UR8, URZ ;  /* 0x000000080c0572a4 */ /* 0x000fc4000f8e023f */
[----:B------:R-:W-:Y:S02]  /*8060*/  UISETP.LT.U32.AND UP0, UPT, UR47, 0x8, UP0 ;  /* 0x000000082f00788c */ /* 0x000fe40008701070 */
[----:B------:R-:W-:Y:S01]  /*8070*/  UISETP.GT.U32.AND UP1, UPT, UR47, 0x7, !UP1 ;  /* 0x000000072f00788c */ /* 0x000fe2000cf24070 */
[--C-:B0-----:R-:W-:Y:S01]  /*8080*/  SHF.R.U32.HI R19, RZ, 0x7, R5.reuse ;  /* 0x00000007ff137819 */ /* 0x101fe20000011605 */
[C---:B------:R-:W-:Y:S01]  /*8090*/  IMAD.SHL.U32 R23, R5.reuse, 0x2, RZ ;  /* 0x0000000205177824 */ /* 0x040fe200078e00ff */
[----:B------:R-:W-:Y:S01]  /*80a0*/  SHF.R.U32.HI R3, RZ, 0x2, R5 ;  /* 0x00000002ff037819 */ /* 0x000fe20000011605 */
[----:B------:R-:W-:Y:S01]  /*80b0*/  UIMAD UR5, UR44, UR9, UR5 ;  /* 0x000000092c0572a4 */ /* 0x000fe2000f8e0205 */
[----:B------:R-:W-:Y:S01]  /*80c0*/  LOP3.LUT R4, R5, 0x60, RZ, 0xc0, !PT ;  /* 0x0000006005047812 */ /* 0x000fe200078ec0ff */
[----:B------:R-:W-:Y:S01]  /*80d0*/  USEL UR4, URZ, 0x1, !UP1 ;  /* 0x000000013f047887 */ /* 0x000fe2000c800000 */
[----:B------:R-:W-:Y:S01]  /*80e0*/  LOP3.LUT R19, R19, 0x1, RZ, 0xc0, !PT ;  /* 0x0000000113137812 */ /* 0x000fe200078ec0ff */
[----:B------:R-:W-:Y:S01]  /*80f0*/  ULOP3.LUT UR39, UR39, 0x7, URZ, 0xc0, !UPT ;  /* 0x0000000727277892 */ /* 0x000fe2000f8ec03f */
[----:B------:R-:W-:-:S02]  /*8100*/  LOP3.LUT R3, R3, 0x7, RZ, 0xc0, !PT ;  /* 0x0000000703037812 */ /* 0x000fc400078ec0ff */
[----:B------:R-:W-:Y:S01]  /*8110*/  SHF.R.U32.HI R4, RZ, 0x1, R4 ;  /* 0x00000001ff047819 */ /* 0x000fe20000011604 */
[C---:B------:R-:W-:Y:S01]  /*8120*/  IMAD.SHL.U32 R20, R19.reuse, 0x40, RZ ;  /* 0x0000004013147824 */ /* 0x040fe200078e00ff */
[----:B------:R-:W-:Y:S02]  /*8130*/  LOP3.LUT R22, R22, 0x6, R23, 0xf8, !PT ;  /* 0x0000000616167812 */ /* 0x000fe400078ef817 */
[--C-:B------:R-:W-:Y:S02]  /*8140*/  IADD3 R0, RZ, -R4, -R3.reuse ;  /* 0x80000004ff007210 */ /* 0x100fe40007ffe803 */
[----:B------:R-:W-:Y:S01]  /*8150*/  LOP3.LUT R20, R20, 0x40, R3, 0xe2, !PT ;  /* 0x0000004014147812 */ /* 0x000fe200078ee203 */
[----:B------:R-:W-:Y:S01]  /*8160*/  IMAD.MOV.U32 R3, RZ, RZ, -0x2 ;  /* 0xfffffffeff037424 */ /* 0x000fe200078e00ff */
[----:B------:R-:W-:Y:S01]  /*8170*/  SHF.R.S32.HI R23, RZ, 0x1f, R22 ;  /* 0x0000001fff177819 */ /* 0x000fe20000011416 */
[----:B------:R-:W-:Y:S01]  /*8180*/  IMAD R19, R19, -0x40, R0 ;  /* 0xffffffc013137824 */ /* 0x000fe200078e0200 */
[----:B------:R-:W-:-:S02]  /*8190*/  LOP3.LUT R0, R5, 0x3, RZ, 0xc0, !PT ;  /* 0x0000000305007812 */ /* 0x000fc400078ec0ff */
[----:B------:R-:W-:Y:S01]  /*81a0*/  LOP3.LUT R20, R20, UR6, R4, 0xfe, !PT ;  /* 0x0000000614147c12 */ /* 0x000fe2000f8efe04 */
[----:B------:R-:W-:Y:S01]  /*81b0*/  IMAD.U32 R4, RZ, RZ, UR8 ;  /* 0x00000008ff047e24 */ /* 0x000fe2000f8e00ff */
[----:B------:R-:W-:Y:S01]  /*81c0*/  USEL UR8, URZ, 0x1, !UP0 ;  /* 0x000000013f087887 */ /* 0x000fe2000c000000 */
[----:B------:R-:W-:Y:S02]  /*81d0*/  IMAD R0, R0, R3, UR11 ;  /* 0x0000000b00007e24 */ /* 0x000fe4000f8e0203 */
[----:B------:R-:W-:Y:S01]  /*81e0*/  IMAD.U32 R3, RZ, RZ, UR10 ;  /* 0x0000000aff037e24 */ /* 0x000fe2000f8e00ff */
[----:B------:R-:W-:Y:S01]  /*81f0*/  ULOP3.LUT UR38, UR4, UR38, UR8, 0x96, !UPT ;  /* 0x0000002604267292 */ /* 0x000fe2000f8e9608 */
[----:B------:R-:W-:-:S03]  /*8200*/  IMAD.WIDE.U32 R4, R4, UR44, R22 ;  /* 0x0000002c04047c25 */ /* 0x000fc6000f8e0016 */
[----:B------:R-:W-:Y:S01]  /*8210*/  IADD3 R19, R3, -UR42, R19 ;  /* 0x8000002a03137c10 */ /* 0x000fe2000fffe013 */
[----:B------:R-:W-:Y:S01]  /*8220*/  VIADD R5, R5, UR5 ;  /* 0x0000000505057c36 */ /* 0x000fe20008000000 */
[----:B------:R-:W-:Y:S01]  /*8230*/  UMOV UR42, 0xffffffff ;  /* 0xffffffff002a7882 */ /* 0x000fe20000000000 */
[----:B------:R-:W-:Y:S01]  /*8240*/  VIADD R0, R0, -UR43 ;  /* 0x8000002b00007c36 */ /* 0x000fe20008000000 */
[----:B------:R-:W-:Y:S06]  /*8250*/  @P0 BRA `(.L_x_33) ;  /* 0x0000032400180947 */ /* 0x000fec0003800000 */
[----:B-----5:R-:W-:Y:S01]  /*8260*/  ISETP.NE.AND P0, PT, R17, RZ, PT ;  /* 0x000000ff1100720c */ /* 0x020fe20003f05270 */
[----:B------:R-:W-:Y:S01]  /*8270*/  ULDC.64 UR10, c[0x0][0x5c8] ;  /* 0x00017200000a7ab9 */ /* 0x000fe20000000a00 */
[----:B------:R-:W-:Y:S01]  /*8280*/  BSSY B0, `(.L_x_33) ;  /* 0x0003243000007945 */ /* 0x000fe20003800000 */
[----:B------:R-:W-:Y:S01]  /*8290*/  UIMAD UR4, UR7, UR10, URZ ;  /* 0x0000000a070472a4 */ /* 0x000fe2000f8e023f */
[----:B------:R-:W-:Y:S02]  /*82a0*/  IMAD.U32 R11, RZ, RZ, UR11 ;  /* 0x0000000bff0b7e24 */ /* 0x000fe4000f8e00ff */
[----:B------:R-:W-:-:S04]  /*82b0*/  IMAD.WIDE.U32 R4, R20, UR10, R4 ;  /* 0x0000000a14047c25 */ /* 0x000fc8000f8e0004 */
[----:B------:R-:W-:-:S04]  /*82c0*/  IMAD R11, R20, R11, UR4 ;  /* 0x00000004140b7e24 */ /* 0x000fc8000f8e020b */
[----:B------:R-:W-:Y:S01]  /*82d0*/  IMAD.IADD R11, R5, 0x1, R11 ;  /* 0x00000001050b7824 */ /* 0x000fe200078e020b */
[----:B------:R-:W-:Y:S06]  /*82e0*/  @!P0 BRA `(.L_x_34) ;  /* 0x0000022800b08947 */ /* 0x000fec0003800000 */
[----:B------:R-:W0:Y:S01]  /*82f0*/  LDC.64 R8, c[0x0][0x5b0] ;  /* 0x00016c00ff087b82 */ /* 0x000e220000000a00 */
[----:B------:R-:W-:Y:S01]  /*8300*/  ULDC.64 UR8, c[0x0][0x5b8] ;  /* 0x00016e0000087ab9 */ /* 0x000fe20000000a00 */
[----:B------:R-:W-:Y:S01]  /*8310*/  ISETP.GE.AND P0, PT, R19, 0x1, PT ;  /* 0x000000011300780c */ /* 0x000fe20003f06270 */
[----:B------:R-:W-:Y:S02]  /*8320*/  UIMAD UR4, UR12, UR8, URZ ;  /* 0x000000080c0472a4 */ /* 0x000fe4000f8e023f */
[----:B------:R-:W-:Y:S01]  /*8330*/  IMAD.U32 R3, RZ, RZ, UR8 ;  /* 0x00000008ff037e24 */ /* 0x000fe2000f8e00ff */
[----:B------:R-:W-:Y:S01]  /*8340*/  BSSY B1, `(.L_x_35) ;  /* 0x000000e000017945 */ /* 0x000fe20003800000 */
[----:B------:R-:W-:Y:S01]  /*8350*/  ISETP.LT.OR P2, PT, R0, 0x1, !P0 ;  /* 0x000000010000780c */ /* 0x000fe20004741670 */
[----:B------:R-:W-:Y:S01]  /*8360*/  UIMAD UR4, UR44, UR9, UR4 ;  /* 0x000000092c0472a4 */ /* 0x000fe2000f8e0204 */
[----:B------:R-:W3:Y:S01]  /*8370*/  LDC.64 R14, c[0x0][0x5a8] ;  /* 0x00016a00ff0e7b82 */ /* 0x000ee20000000a00 */
[----:B------:R-:W-:-:S04]  /*8380*/  IMAD.WIDE.U32 R22, R3, UR44, R22 ;  /* 0x0000002c03167c25 */ /* 0x000fc8000f8e0016 */
[----:B------:R-:W-:Y:S02]  /*8390*/  VIADD R13, R23, UR4 ;  /* 0x00000004170d7c36 */ /* 0x000fe40008000000 */
[----:B------:R-:W-:Y:S02]  /*83a0*/  IMAD.MOV.U32 R12, RZ, RZ, R22 ;  /* 0x000000ffff0c7224 */ /* 0x000fe400078e0016 */
[----:B0-----:R-:W-:Y:S02]  /*83b0*/  IMAD R21, R8, UR7, RZ ;  /* 0x0000000708157c24 */ /* 0x001fe4000f8e02ff */
[----:B-1----:R-:W-:-:S04]  /*83c0*/  IMAD.WIDE.U32 R6, R20, R8, R12 ;  /* 0x0000000814067225 */ /* 0x002fc800078e000c */
[----:B------:R-:W-:Y:S01]  /*83d0*/  IMAD R21, R20, R9, R21 ;  /* 0x0000000914157224 */ /* 0x000fe200078e0215 */
[----:B---34-:R-:W-:-:S04]  /*83e0*/  IADD3 R224, P1, R6, R14, RZ ;  /* 0x0000000e06e07210 */ /* 0x018fc80007f3e0ff */
[----:B------:R-:W-:Y:S01]  /*83f0*/  IADD3.X R225, R15, R7, R21, P1, !PT ;  /* 0x000000070fe17210 */ /* 0x000fe20000ffe415 */
[----:B------:R-:W-:Y:S08]  /*8400*/  @P2 BRA `(.L_x_36) ;  /* 0x0000000000042947 */ /* 0x000ff00003800000 */
[----:B------:R0:W5:Y:S02]  /*8410*/  LDG.E.U8 R2, desc[UR36][R224.64] ;  /* 0x00000024e0027981 */ /* 0x000164000c1e1100 */
.L_x_36:
[----:B------:R-:W-:Y:S05]  /*8420*/  BSYNC B1 ;  /* 0x0000000000017941 */ /* 0x000fea0003800000 */
.L_x_35:
[----:B------:R-:W2:Y:S01]  /*8430*/  LDL.LU R6, [R1+0x780] ;  /* 0x0007800001067983 */ /* 0x000ea20000300800 */
[----:B-----5:R-:W-:Y:S01]  /*8440*/  LOP3.LUT R3, R2, 0xffff, RZ, 0xc0, !PT ;  /* 0x0000ffff02037812 */ /* 0x020fe200078ec0ff */
[----:B------:R-:W-:Y:S01]  /*8450*/  ULDC.64 UR4, c[0x0][0x5c0] ;  /* 0x0001700000047ab9 */ /* 0x000fe20000000a00 */
[----:B------:R-:W-:Y:S01]  /*8460*/  ISETP.LT.OR P3, PT, R0, 0x2, !P0 ;  /* 0x000000020000780c */ /* 0x000fe20004761670 */
[----:B------:R-:W-:Y:S01]  /*8470*/  BSSY B1, `(.L_x_37) ;  /* 0x000000b000017945 */ /* 0x000fe20003800000 */
[----:B------:R-:W-:Y:S02]  /*8480*/  PRMT R3, R3, 0x8880, RZ ;  /* 0x0000888003037816 */ /* 0x000fe400000000ff */
[----:B------:R-:W-:-:S03]  /*8490*/  IADD3 R10, P1, R4, UR4, RZ ;  /* 0x00000004040a7c10 */ /* 0x000fc6000ff3e0ff */
[----:B------:R-:W-:Y:S01]  /*84a0*/  IMAD R3, R3, R17, RZ ;  /* 0x0000001103037224 */ /* 0x000fe200078e02ff */
[----:B------:R-:W-:-:S03]  /*84b0*/  IADD3.X R11, R11, UR5, RZ, P1, !PT ;  /* 0x000000050b0b7c10 */ /* 0x000fc60008ffe4ff */
[----:B--2---:R-:W-:-:S05]  /*84c0*/  @!P2 IMAD R4, R6, R16, R3 ;  /* 0x000000100604a224 */ /* 0x004fca00078e0203 */
[----:B------:R1:W-:Y:S01]  /*84d0*/  @!P2 STG.E.U8 desc[UR36][R10.64], R4 ;  /* 0x000000040a00a986 */ /* 0x0003e2000c101124 */
[----:B------:R-:W-:Y:S05]  /*84e0*/  @P3 BRA `(.L_x_38) ;  /* 0x00000000000c3947 */ /* 0x000fea0003800000 */
[----:B------:R-:W2:Y:S02]  /*84f0*/  LDG.E.U8 R2, desc[UR36][R224.64+0x1] ;  /* 0x00000124e0027981 */ /* 0x000ea4000c1e1100 */
[----:B--2---:R-:W-:-:S05]  /*8500*/  PRMT R3, R2, 0x8880, RZ ;  /* 0x0000888002037816 */ /* 0x004fca00000000ff */
[----:B------:R-:W-:-:S07]  /*8510*/  IMAD R3, R3, R17, RZ ;  /* 0x0000001103037224 */ /* 0x000fce00078e02ff */
.L_x_38:
[----:B------:R-:W-:Y:S05]  /*8520*/  BSYNC B1 ;  /* 0x0000000000017941 */ /* 0x000fea0003800000 */
.L_x_37:
[----:B-1----:R-:W2:Y:S01]  /*8530*/  LDL.LU R4, [R1+0x784] ;  /* 0x0007840001047983 */ /* 0x002ea20000300800 */
[----:B------:R-:W-:Y:S01]  /*8540*/  @!P3 IMAD.MOV.U32 R5, RZ, RZ, R11 ;  /* 0x000000ffff05b224 */ /* 0x000fe200078e000b */
[----:B------:R-:W-:Y:S01]  /*8550*/  ISETP.GE.AND P1, PT, R19, 0x9, PT ;  /* 0x000000091300780c */ /* 0x000fe20003f26270 */
[----:B------:R-:W-:Y:S03]  /*8560*/  BSSY B1, `(.L_x_39) ;  /* 0x0000011000017945 */ /* 0x000fe60003800000 */
[C---:B------:R-:W-:Y:S02]  /*8570*/  ISETP.LT.OR P6, PT, R0.reuse, 0x1, !P1 ;  /* 0x000000010000780c */ /* 0x040fe40004fc1670 */
[----:B------:R-:W-:Y:S01]  /*8580*/  ISETP.LT.OR P2, PT, R0, 0x2, !P1 ;  /* 0x000000020000780c */ /* 0x000fe20004f41670 */
[----:B--2---:R-:W-:Y:S02]  /*8590*/  @!P3 IMAD R6, R4, R16, R3 ;  /* 0x000000100406b224 */ /* 0x004fe400078e0203 */
[----:B------:R-:W-:-:S05]  /*85a0*/  @!P3 IMAD.MOV.U32 R4, RZ, RZ, R10 ;  /* 0x000000ffff04b224 */ /* 0x000fca00078e000a */
[----:B------:R1:W-:Y:S02]  /*85b0*/  @!P3 STG.E.U8 desc[UR36][R4.64+0x1], R6 ;  /* 0x000001060400b986 */ /* 0x0003e4000c101124 */
[C---:B-1----:R-:W-:Y:S01]  /*85c0*/  SHF.L.U64.HI R5, R8.reuse, 0x3, R9 ;  /* 0x0000000308057819 */ /* 0x042fe20000010209 */
[----:B------:R-:W-:Y:S01]  /*85d0*/  IMAD.SHL.U32 R4, R8, 0x8, RZ ;  /* 0x0000000808047824 */ /* 0x000fe200078e00ff */
[----:B------:R-:W-:-:S03]  /*85e0*/  @!P6 IADD3 R6, P5, R10, UR46, RZ ;  /* 0x0000002e0a06ec10 */ /* 0x000fc6000ffbe0ff */
[----:B------:R-:W-:-:S04]  /*85f0*/  IMAD.WIDE.U32 R222, R20, R8, R4 ;  /* 0x0000000814de7225 */ /* 0x000fc800078e0004 */
[----:B------:R-:W-:Y:S01]  /*8600*/  IMAD.IADD R21, R21, 0x1, R223 ;  /* 0x0000000115157824 */ /* 0x000fe200078e02df */
[----:B------:R-:W-:-:S04]  /*8610*/  IADD3 R222, P3, P4, R22, R14, R222 ;  /* 0x0000000e16de7210 */ /* 0x000fc80007c7e0de */
[----:B------:R-:W-:Y:S01]  /*8620*/  IADD3.X R223, R13, R15, R21, P3, P4 ;  /* 0x0000000f0ddf7210 */ /* 0x000fe20001fe8415 */
[----:B------:R-:W-:Y:S08]  /*8630*/  @P6 BRA `(.L_x_40) ;  /* 0x00000000000c6947 */ /* 0x000ff00003800000 */
[----:B------:R-:W2:Y:S02]  /*8640*/  LDG.E.U8 R2, desc[UR36][R222.64] ;  /* 0x00000024de027981 */ /* 0x000ea4000c1e1100 */
[----:B--2---:R-:W-:-:S05]  /*8650*/  PRMT R3, R2, 0x8880, RZ ;  /* 0x0000888002037816 */ /* 0x004fca00000000ff */
[----:B------:R-:W-:-:S07]  /*8660*/  IMAD R3, R3, R17, RZ ;  /* 0x0000001103037224 */ /* 0x000fce00078e02ff */
.L_x_40:
[----:B------:R-:W-:Y:S05]  /*8670*/  BSYNC B1 ;  /* 0x0000000000017941 */ /* 0x000fea0003800000 */
.L_x_39:
[----:B------:R-:W2:Y:S01]  /*8680*/  LDL.LU R21, [R1+0x788] ;  /* 0x0007880001157983 */ /* 0x000ea20000300800 */
[----:B------:R-:W-:Y:S01]  /*8690*/  @!P6 IADD3.X R7, R11, UR45, RZ, P5, !PT ;  /* 0x0000002d0b07ec10 */ /* 0x000fe2000affe4ff */
[----:B------:R-:W-:Y:S01]  /*86a0*/  BSSY B1, `(.L_x_41) ;  /* 0x000000b000017945 */ /* 0x000fe20003800000 */
[C---:B------:R-:W-:Y:S02]  /*86b0*/  ISETP.LT.OR P4, PT, R0.reuse, 0x9, !P0 ;  /* 0x000000090000780c */ /* 0x040fe40004781670 */
[C---:B------:R-:W-:Y:S02]  /*86c0*/  ISETP.LT.OR P5, PT, R0.reuse, 0xa, !P0 ;  /* 0x0000000a0000780c */ /* 0x040fe400047a1670 */
[----:B------:R-:W-:Y:S01]  /*86d0*/  ISETP.LT.OR P3, PT, R0, 0x9, !P1 ;  /* 0x000000090000780c */ /* 0x000fe20004f61670 */
[----:B--2---:R-:W-:-:S05]  /*86e0*/  @!P6 IMAD R21, R21, R16, R3 ;  /* 0x000000101515e224 */ /* 0x004fca00078e0203 */
[----:B------:R1:W-:Y:S02]  /*86f0*/  @!P6 STG.E.U8 desc[UR36][R6.64], R21 ;  /* 0x000000150600e986 */ /* 0x0003e4000c101124 */
[----:B-1----:R-:W-:Y:S01]  /*8700*/  @!P2 IADD3 R6, P6, R10, UR46, RZ ;  /* 0x0000002e0a06ac10 */ /* 0x002fe2000ffde0ff */
[----:B------:R-:W-:-:S12]  /*8710*/  @P2 BRA `(.L_x_42) ;  /* 0x00000000000c2947 */ /* 0x000fd80003800000 */
[----:B------:R-:W2:Y:S02]  /*8720*/  LDG.E.U8 R2, desc[UR36][R222.64+0x1] ;  /* 0x00000124de027981 */ /* 0x000ea4000c1e1100 */
[----:B--2---:R-:W-:-:S05]  /*8730*/  PRMT R3, R2, 0x8880, RZ ;  /* 0x0000888002037816 */ /* 0x004fca00000000ff */
[----:B------:R-:W-:-:S07]  /*8740*/  IMAD R3, R3, R17, RZ ;  /* 0x0000001103037224 */ /* 0x000fce00078e02ff */
.L_x_42:
[----:B------:R-:W-:Y:S05]  /*8750*/  BSYNC B1 ;  /* 0x0000000000017941 */ /* 0x000fea0003800000 */
.L_x_41:
[----:B------:R-:W2:Y:S01]  /*8760*/  LDL.LU R21, [R1+0x78c] ;  /* 0x00078c0001157983 */ /* 0x000ea20000300800 */
[----:B------:R-:W-:Y:S01]  /*8770*/  @!P2 IADD3.X R7, R11, UR45, RZ, P6, !PT ;  /* 0x0000002d0b07ac10 */ /* 0x000fe2000b7fe4ff */
[----:B------:R-:W-:Y:S01]  /*8780*/  BSSY B1, `(.L_x_43) ;  /* 0x0000007000017945 */ /* 0x000fe20003800000 */
[----:B--2---:R-:W-:-:S05]  /*8790*/  @!P2 IMAD R21, R21, R16, R3 ;  /* 0x000000101515a224 */ /* 0x004fca00078e0203 */
[----:B------:R1:W-:Y:S01]  /*87a0*/  @!P2 STG.E.U8 desc[UR36][R6.64+0x1], R21 ;  /* 0x000001150600a986 */ /* 0x0003e2000c101124 */
[----:B------:R-:W-:Y:S05]  /*87b0*/  @P4 BRA `(.L_x_44) ;  /* 0x00000000000c4947 */ /* 0x000fea0003800000 */
[----:B------:R-:W2:Y:S02]  /*87c0*/  LDG.E.U8 R2, desc[UR36][R224.64+0x8] ;  /* 0x00000824e0027981 */ /* 0x000ea4000c1e1100 */
[----:B--2---:R-:W-:-:S05]  /*87d0*/  PRMT R3, R2, 0x8880, RZ ;  /* 0x0000888002037816 */ /* 0x004fca00000000ff */
[----:B------:R-:W-:-:S07]  /*87e0*/  IMAD R3, R3, R17, RZ ;  /* 0x0000001103037224 */ /* 0x000fce00078e02ff */
.L_x_44:
[----:B------:R-:W-:Y:S05]  /*87f0*/  BSYNC B1 ;  /* 0x0000000000017941 */ /* 0x000fea0003800000 */
.L_x_43:
[----:B-1----:R-:W2:Y:S01]  /*8800*/  LDL.LU R6, [R1+0x790] ;  /* 0x0007900001067983 */ /* 0x002ea20000300800 */
[----:B------:R-:W-:Y:S01]  /*8810*/  @!P4 IMAD.MOV.U32 R7, RZ, RZ, R11 ;  /* 0x000000ffff07c224 */ /* 0x000fe200078e000b */
[----:B------:R-:W-:Y:S01]  /*8820*/  BSSY B1, `(.L_x_45) ;  /* 0x0000008000017945 */ /* 0x000fe20003800000 */
[----:B--2---:R-:W-:Y:S02]  /*8830*/  @!P4 IMAD R21, R6, R16, R3 ;  /* 0x000000100615c224 */ /* 0x004fe400078e0203 */
[----:B------:R-:W-:-:S05]  /*8840*/  @!P4 IMAD.MOV.U32 R6, RZ, RZ, R10 ;  /* 0x000000ffff06c224 */ /* 0x000fca00078e000a */
[----:B------:R1:W-:Y:S01]  /*8850*/  @!P4 STG.E.U8 desc[UR36][R6.64+0x8], R21 ;  /* 0x000008150600c986 */ /* 0x0003e2000c101124 */
[----:B------:R-:W-:Y:S05]  /*8860*/  @P5 BRA `(.L_x_46) ;  /* 0x00000000000c5947 */ /* 0x000fea0003800000 */
[----:B------:R-:W2:Y:S02]  /*8870*/  LDG.E.U8 R2, desc[UR36][R224.64+0x9] ;  /* 0x00000924e0027981 */ /* 0x000ea4000c1e1100 */
[----:B--2---:R-:W-:-:S05]  /*8880*/  PRMT R3, R2, 0x8880, RZ ;  /* 0x0000888002037816 */ /* 0x004fca00000000ff */
[----:B------:R-:W-:-:S07]  /*8890*/  IMAD R3, R3, R17, RZ ;  /* 0x0000001103037224 */ /* 0x000fce00078e02ff */
.L_x_46:
[----:B------:R-:W-:Y:S05]  /*88a0*/  BSYNC B1 ;  /* 0x0000000000017941 */ /* 0x000fea0003800000 */
.L_x_45:
[----:B-1----:R-:W2:Y:S01]  /*88b0*/  LDL.LU R6, [R1+0x794] ;  /* 0x0007940001067983 */ /* 0x002ea20000300800 */
[----:B------:R-:W-:Y:S01]  /*88c0*/  @!P5 IMAD.MOV.U32 R7, RZ, RZ, R11 ;  /* 0x000000ffff07d224 */ /* 0x000fe200078e000b */
[----:B------:R-:W-:Y:S01]  /*88d0*/  BSSY B1, `(.L_x_47) ;  /* 0x000000a000017945 */ /* 0x000fe20003800000 */
[----:B------:R-:W-:Y:S01]  /*88e0*/  ISETP.LT.OR P2, PT, R0, 0xa, !P1 ;  /* 0x0000000a0000780c */ /* 0x000fe20004f41670 */
[----:B--2---:R-:W-:Y:S02]  /*88f0*/  @!P5 IMAD R21, R6, R16, R3 ;  /* 0x000000100615d224 */ /* 0x004fe400078e0203 */
[----:B------:R-:W-:-:S05]  /*8900*/  @!P5 IMAD.MOV.U32 R6, RZ, RZ, R10 ;  /* 0x000000ffff06d224 */ /* 0x000fca00078e000a */
[----:B------:R1:W-:Y:S02]  /*8910*/  @!P5 STG.E.U8 desc[UR36][R6.64+0x9], R21 ;  /* 0x000009150600d986 */ /* 0x0003e4000c101124 */
[----:B-1----:R-:W-:Y:S01]  /*8920*/  @!P3 IADD3 R6, P4, R10, UR46, RZ ;  /* 0x0000002e0a06bc10 */ /* 0x002fe2000ff9e0ff */
[----:B------:R-:W-:-:S12]  /*8930*/  @P3 BRA `(.L_x_48) ;  /* 0x00000000000c3947 */ /* 0x000fd80003800000 */
[----:B------:R-:W2:Y:S02]  /*8940*/  LDG.E.U8 R2, desc[UR36][R222.64+0x8] ;  /* 0x00000824de027981 */ /* 0x000ea4000c1e1100 */
[----:B--2---:R-:W-:-:S05]  /*8950*/  PRMT R3, R2, 0x8880, RZ ;  /* 0x0000888002037816 */ /* 0x004fca00000000ff */
[----:B------:R-:W-:-:S07]  /*8960*/  IMAD R3, R3, R17, RZ ;  /* 0x0000001103037224 */ /* 0x000fce00078e02ff */
.L_x_48:
[----:B------:R-:W-:Y:S05]  /*8970*/  BSYNC B1 ;  /* 0x0000000000017941 */ /* 0x000fea0003800000 */
.L_x_47:
[----:B------:R-:W2:Y:S01]  /*8980*/  LDL.LU R21, [R1+0x798] ;  /* 0x0007980001157983 */ /* 0x000ea20000300800 */
[----:B------:R-:W-:Y:S01]  /*8990*/  @!P3 IADD3.X R7, R11, UR45, RZ, P4, !PT ;  /* 0x0000002d0b07bc10 */ /* 0x000fe2000a7fe4ff */
[----:B------:R-:W-:Y:S01]  /*89a0*/  BSSY B1, `(.L_x_49) ;  /* 0x000000b000017945 */ /* 0x000fe20003800000 */
[C---:B------:R-:W-:Y:S02]  /*89b0*/  ISETP.LT.OR P4, PT, R0.reuse, 0x11, !P0 ;  /* 0x000000110000780c */ /* 0x040fe40004781670 */
[----:B------:R-:W-:Y:S01]  /*89c0*/  ISETP.LT.OR P5, PT, R0, 0x12, !P0 ;  /* 0x000000120000780c */ /* 0x000fe200047a1670 */
[----:B--2---:R-:W-:-:S05]  /*89d0*/  @!P3 IMAD R21, R21, R16, R3 ;  /* 0x000000101515b224 */ /* 0x004fca00078e0203 */
[----:B------:R1:W-:Y:S01]  /*89e0*/  @!P3 STG.E.U8 desc[UR36][R6.64+0x8], R21 ;  /* 0x000008150600b986 */ /* 0x0003e2000c101124 */
[----:B------:R-:W-:Y:S02]  /*89f0*/  ISETP.LT.OR P3, PT, R0, 0x11, !P1 ;  /* 0x000000110000780c */ /* 0x000fe40004f61670 */
[----:B-1----:R-:W-:Y:S01]  /*8a00*/  @!P2 IADD3 R6, P6, R10, UR46, RZ ;  /* 0x0000002e0a06ac10 */ /* 0x002fe2000ffde0ff */
[----:B------:R-:W-:-:S12]  /*8a10*/  @P2 BRA `(.L_x_50) ;  /* 0x00000000000c2947 */ /* 0x000fd80003800000 */
[----:B------:R-:W2:Y:S02]  /*8a20*/  LDG.E.U8 R2, desc[UR36][R222.64+0x9] ;  /* 0x00000924de027981 */ /* 0x000ea4000c1e1100 */
[----:B--2---:R-:W-:-:S05]  /*8a30*/  PRMT R3, R2, 0x8880, RZ ;  /* 0x0000888002037816 */ /* 0x004fca00000000ff */
[----:B------:R-:W-:-:S07]  /*8a40*/  IMAD R3, R3, R17, RZ ;  /* 0x0000001103037224 */ /* 0x000fce00078e02ff */
.L_x_50:
[----:B------:R-:W-:Y:S05]  /*8a50*/  BSYNC B1 ;  /* 0x0000000000017941 */ /* 0x000fea0003800000 */
.L_x_49:
        /* <DEDUP_REMOVED lines=9> */
.L_x_52:
[----:B------:R-:W-:Y:S05]  /*8af0*/  BSYNC B1 ;  /* 0x0000000000017941 */ /* 0x000fea0003800000 */
.L_x_51:
        /* <DEDUP_REMOVED lines=10> */
.L_x_54:
[----:B------:R-:W-:Y:S05]  /*8ba0*/  BSYNC B1 ;  /* 0x0000000000017941 */ /* 0x000fea0003800000 */
.L_x_53:
        /* <DEDUP_REMOVED lines=12> */
.L_x_56:
[----:B------:R-:W-:Y:S05]  /*8c70*/  BSYNC B1 ;  /* 0x0000000000017941 */ /* 0x000fea0003800000 */
.L_x_55:
        /* <DEDUP_REMOVED lines=13> */
.L_x_58:
[----:B------:R-:W-:Y:S05]  /*8d50*/  BSYNC B1 ;  /* 0x0000000000017941 */ /* 0x000fea0003800000 */
.L_x_57:
        /* <DEDUP_REMOVED lines=9> */
.L_x_60:
[----:B------:R-:W-:Y:S05]  /*8df0*/  BSYNC B1 ;  /* 0x0000000000017941 */ /* 0x000fea0003800000 */
.L_x_59:
        /* <DEDUP_REMOVED lines=10> */
.L_x_62:
[----:B------:R-:W-:Y:S05]  /*8ea0*/  BSYNC B1 ;  /* 0x0000000000017941 */ /* 0x000fea0003800000 */
.L_x_61:
        /* <DEDUP_REMOVED lines=12> */
.L_x_64:
[----:B------:R-:W-:Y:S05]  /*8f70*/  BSYNC B1 ;  /* 0x0000000000017941 */ /* 0x000fea0003800000 */
.L_x_63:
        /* <DEDUP_REMOVED lines=13> */
.L_x_66:
[----:B------:R-:W-:Y:S05]  /*9050*/  BSYNC B1 ;  /* 0x0000000000017941 */ /* 0x000fea0003800000 */
.L_x_65:
        /* <DEDUP_REMOVED lines=9> */
.L_x_68:
[----:B------:R-:W-:Y:S05]  /*90f0*/  BSYNC B1 ;  /* 0x0000000000017941 */ /* 0x000fea0003800000 */
.L_x_67:
        /* <DEDUP_REMOVED lines=10> */
.L_x_70:
[----:B------:R-:W-:Y:S05]  /*91a0*/  BSYNC B1 ;  /* 0x0000000000017941 */ /* 0x000fea0003800000 */
.L_x_69:
        /* <DEDUP_REMOVED lines=12> */
.L_x_72:
[----:B------:R-:W-:Y:S05]  /*9270*/  BSYNC B1 ;  /* 0x0000000000017941 */ /* 0x000fea0003800000 */
.L_x_71:
        /* <DEDUP_REMOVED lines=13> */
.L_x_74:
[----:B------:R-:W-:Y:S05]  /*9350*/  BSYNC B1 ;  /* 0x0000000000017941 */ /* 0x000fea0003800000 */
.L_x_73:
        /* <DEDUP_REMOVED lines=9> */
.L_x_76:
[----:B------:R-:W-:Y:S05]  /*93f0*/  BSYNC B1 ;  /* 0x0000000000017941 */ /* 0x000fea0003800000 */
.L_x_75:
        /* <DEDUP_REMOVED lines=10> */
.L_x_78:
[----:B------:R-:W-:Y:S05]  /*94a0*/  BSYNC B1 ;  /* 0x0000000000017941 */ /* 0x000fea0003800000 */
.L_x_77:
        /* <DEDUP_REMOVED lines=12> */
.L_x_80:
[----:B------:R-:W-:Y:S05]  /*9570*/  BSYNC B1 ;  /* 0x0000000000017941 */ /* 0x000fea0003800000 */
.L_x_79:
        /* <DEDUP_REMOVED lines=13> */
.L_x_82:
[----:B------:R-:W-:Y:S05]  /*9650*/  BSYNC B1 ;  /* 0x0000000000017941 */ /* 0x000fea0003800000 */
.L_x_81:
        /* <DEDUP_REMOVED lines=9> */
.L_x_84:
[----:B------:R-:W-:Y:S05]  /*96f0*/  BSYNC B1 ;  /* 0x0000000000017941 */ /* 0x000fea0003800000 */
.L_x_83:
        /* <DEDUP_REMOVED lines=10> */
.L_x_86:
[----:B------:R-:W-:Y:S05]  /*97a0*/  BSYNC B1 ;  /* 0x0000000000017941 */ /* 0x000fea0003800000 */
.L_x_85:
        /* <DEDUP_REMOVED lines=12> */
.L_x_88:
[----:B------:R-:W-:Y:S05]  /*9870*/  BSYNC B1 ;  /* 0x0000000000017941 */ /* 0x000fea0003800000 */
.L_x_87:
        /* <DEDUP_REMOVED lines=13> */
.L_x_90:
[----:B------:R-:W-:Y:S05]  /*9950*/  BSYNC B1 ;  /* 0x0000000000017941 */ /* 0x000fea0003800000 */
.L_x_89:
        /* <DEDUP_REMOVED lines=9> */
.L_x_92:
[----:B------:R-:W-:Y:S05]  /*99f0*/  BSYNC B1 ;  /* 0x0000000000017941 */ /* 0x000fea0003800000 */
.L_x_91:
        /* <DEDUP_REMOVED lines=10> */
.L_x_94:
[----:B------:R-:W-:Y:S05]  /*9aa0*/  BSYNC B1 ;  /* 0x0000000000017941 */ /* 0x000fea0003800000 */
.L_x_93:
        /* <DEDUP_REMOVED lines=12> */
.L_x_96:
[----:B------:R-:W-:Y:S05]  /*9b70*/  BSYNC B1 ;  /* 0x0000000000017941 */ /* 0x000fea0003800000 */
.L_x_95:
        /* <DEDUP_REMOVED lines=13> */
.L_x_98:
[----:B------:R-:W-:Y:S05]  /*9c50*/  BSYNC B1 ;  /* 0x0000000000017941 */ /* 0x000fea0003800000 */
.L_x_97:
        /* <DEDUP_REMOVED lines=9> */
.L_x_100:
[----:B------:R-:W-:Y:S05]  /*9cf0*/  BSYNC B1 ;  /* 0x0000000000017941 */ /* 0x000fea0003800000 */
.L_x_99:
        /* <DEDUP_REMOVED lines=10> */
.L_x_102:
[----:B------:R-:W-:Y:S05]  /*9da0*/  BSYNC B1 ;  /* 0x0000000000017941 */ /* 0x000fea0003800000 */
.L_x_101:
        /* <DEDUP_REMOVED lines=12> */
.L_x_104:
[----:B------:R-:W-:Y:S05]  /*9e70*/  BSYNC B1 ;  /* 0x0000000000017941 */ /* 0x000fea0003800000 */
.L_x_103:
        /* <DEDUP_REMOVED lines=13> */
.L_x_106:
[----:B------:R-:W-:Y:S05]  /*9f50*/  BSYNC B1 ;  /* 0x0000000000017941 */ /* 0x000fea0003800000 */
.L_x_105:
        /* <DEDUP_REMOVED lines=9> */
.L_x_108:
[----:B------:R-:W-:Y:S05]  /*9ff0*/  BSYNC B1 ;  /* 0x0000000000017941 */ /* 0x000fea0003800000 */
.L_x_107:
        /* <DEDUP_REMOVED lines=10> */
.L_x_110:
[----:B------:R-:W-:Y:S05]  /*a0a0*/  BSYNC B1 ;  /* 0x0000000000017941 */ /* 0x000fea0003800000 */
.L_x_109:
        /* <DEDUP_REMOVED lines=12> */
.L_x_112:
[----:B------:R-:W-:Y:S05]  /*a170*/  BSYNC B1 ;  /* 0x0000000000017941 */ /* 0x000fea0003800000 */
.L_x_111:
        /* <DEDUP_REMOVED lines=13> */
.L_x_114:
[----:B------:R-:W-:Y:S05]  /*a250*/  BSYNC B1 ;  /* 0x0000000000017941 */ /* 0x000fea0003800000 */
.L_x_113:
        /* <DEDUP_REMOVED lines=9> */
.L_x_116:
[----:B------:R-:W-:Y:S05]  /*a2f0*/  BSYNC B1 ;  /* 0x0000000000017941 */ /* 0x000fea0003800000 */
.L_x_115:
        /* <DEDUP_REMOVED lines=10> */
.L_x_118:
[----:B------:R-:W-:Y:S05]  /*a3a0*/  BSYNC B1 ;  /* 0x0000000000017941 */ /* 0x000fea0003800000 */
.L_x_117:
        /* <DEDUP_REMOVED lines=12> */
.L_x_120:
[----:B------:R-:W-:Y:S05]  /*a470*/  BSYNC B1 ;  /* 0x0000000000017941 */ /* 0x000fea0003800000 */
.L_x_119:
        /* <DEDUP_REMOVED lines=13> */
.L_x_122:
[----:B------:R-:W-:Y:S05]  /*a550*/  BSYNC B1 ;  /* 0x0000000000017941 */ /* 0x000fea0003800000 */
.L_x_121:
        /* <DEDUP_REMOVED lines=9> */
.L_x_124:
[----:B------:R-:W-:Y:S05]  /*a5f0*/  BSYNC B1 ;  /* 0x0000000000017941 */ /* 0x000fea0003800000 */
.L_x_123:
        /* <DEDUP_REMOVED lines=10> */
.L_x_126:
[----:B------:R-:W-:Y:S05]  /*a6a0*/  BSYNC B1 ;  /* 0x0000000000017941 */ /* 0x000fea0003800000 */
.L_x_125:
        /* <DEDUP_REMOVED lines=12> */
.L_x_128:
[----:B------:R-:W-:Y:S05]  /*a770*/  BSYNC B1 ;  /* 0x0000000000017941 */ /* 0x000fea0003800000 */
.L_x_127:
        /* <DEDUP_REMOVED lines=8> */
[----:B-1----:R-:W-:-:S04]  /*a800*/  @!P4 IADD3 R6, P2, R10, UR46, RZ ;  /* 0x0000002e0a06cc10 */ /* 0x002fc8000ff5e0ff */
[----:B------:R-:W-:Y:S02]  /*a810*/  @!P4 IADD3.X R7, R11, UR45, RZ, P2, !PT ;  /* 0x0000002d0b07cc10 */ /* 0x000fe400097fe4ff */
[----:B------:R-:W-:Y:S01]  /*a820*/  ISETP.LT.OR P2, PT, R0, 0x62, !P1 ;  /* 0x000000620000780c */ /* 0x000fe20004f41670 */
[----:B------:R-:W-:-:S12]  /*a830*/  @P4 BRA `(.L_x_130) ;  /* 0x00000000000c4947 */ /* 0x000fd80003800000 */
[----:B------:R-:W2:Y:S02]  /*a840*/  LDG.E.U8 R2, desc[UR36][R222.64+0x59] ;  /* 0x00005924de027981 */ /* 0x000ea4000c1e1100 */
[----:B--2---:R-:W-:-:S05]  /*a850*/  PRMT R3, R2, 0x8880, RZ ;  /* 0x0000888002037816 */ /* 0x004fca00000000ff */
[----:B------:R-:W-:-:S07]  /*a860*/  IMAD R3, R3, R17, RZ ;  /* 0x0000001103037224 */ /* 0x000fce00078e02ff */
.L_x_130:
[----:B------:R-:W-:Y:S05]  /*a870*/  BSYNC B1 ;  /* 0x0000000000017941 */ /* 0x000fea0003800000 */
.L_x_129:
[----:B------:R-:W2:Y:S01]  /*a880*/  LDL.LU R21, [R1+0x83c] ;  /* 0x00083c0001157983 */ /* 0x000ea20000300800 */
[----:B------:R-:W-:Y:S01]  /*a890*/  BSSY B1, `(.L_x_131) ;  /* 0x0000007000017945 */ /* 0x000fe20003800000 */
[----:B--2---:R-:W-:-:S05]  /*a8a0*/  @!P4 IMAD R21, R21, R16, R3 ;  /* 0x000000101515c224 */ /* 0x004fca00078e0203 */
[----:B------:R1:W-:Y:S01]  /*a8b0*/  @!P4 STG.E.U8 desc[UR36][R6.64+0x59], R21 ;  /* 0x000059150600c986 */ /* 0x0003e2000c101124 */
[----:B------:R-:W-:Y:S05]  /*a8c0*/  @P6 BRA `(.L_x_132) ;  /* 0x00000000000c6947 */ /* 0x000fea0003800000 */
[----:B------:R-:W2:Y:S02]  /*a8d0*/  LDG.E.U8 R2, desc[UR36][R224.64+0x60] ;  /* 0x00006024e0027981 */ /* 0x000ea4000c1e1100 */
[----:B--2---:R-:W-:-:S05]  /*a8e0*/  PRMT R3, R2, 0x8880, RZ ;  /* 0x0000888002037816 */ /* 0x004fca00000000ff */
[----:B------:R-:W-:-:S07]  /*a8f0*/  IMAD R3, R3, R17, RZ ;  /* 0x0000001103037224 */ /* 0x000fce00078e02ff */
.L_x_132:
[----:B------:R-:W-:Y:S05]  /*a900*/  BSYNC B1 ;  /* 0x0000000000017941 */ /* 0x000fea0003800000 */
.L_x_131:
        /* <DEDUP_REMOVED lines=10> */
.L_x_134:
[----:B------:R-:W-:Y:S05]  /*a9b0*/  BSYNC B1 ;  /* 0x0000000000017941 */ /* 0x000fea0003800000 */
.L_x_133:
[----:B-1----:R-:W2:Y:S01]  /*a9c0*/  LDL.LU R6, [R1+0x844] ;  /* 0x0008440001067983 */ /* 0x002ea20000300800 */
[----:B------:R-:W-:Y:S01]  /*a9d0*/  @!P5 IMAD.MOV.U32 R7, RZ, RZ, R11 ;  /* 0x000000ffff07d224 */ /* 0x000fe200078e000b */
[----:B------:R-:W-:Y:S01]  /*a9e0*/  @!P3 IADD3 R216, P4, R10, UR46, RZ ;  /* 0x0000002e0ad8bc10 */ /* 0x000fe2000ff9e0ff */
[----:B------:R-:W-:Y:S03]  /*a9f0*/  BSSY B1, `(.L_x_135) ;  /* 0x0000009000017945 */ /* 0x000fe60003800000 */
[----:B------:R-:W-:Y:S01]  /*aa00*/  @!P3 IADD3.X R217, R11, UR45, RZ, P4, !PT ;  /* 0x0000002d0bd9bc10 */ /* 0x000fe2000a7fe4ff */
[----:B--2---:R-:W-:Y:S02]  /*aa10*/  @!P5 IMAD R21, R6, R16, R3 ;  /* 0x000000100615d224 */ /* 0x004fe400078e0203 */
[----:B------:R-:W-:-:S05]  /*aa20*/  @!P5 IMAD.MOV.U32 R6, RZ, RZ, R10 ;  /* 0x000000ffff06d224 */ /* 0x000fca00078e000a */
[----:B------:R1:W-:Y:S01]  /*aa30*/  @!P5 STG.E.U8 desc[UR36][R6.64+0x61], R21 ;  /* 0x000061150600d986 */ /* 0x0003e2000c101124 */
[----:B------:R-:W-:Y:S05]  /*aa40*/  @P3 BRA `(.L_x_136) ;  /* 0x00000000000c3947 */ /* 0x000fea0003800000 */
[----:B------:R-:W2:Y:S02]  /*aa50*/  LDG.E.U8 R2, desc[UR36][R222.64+0x60] ;  /* 0x00006024de027981 */ /* 0x000ea4000c1e1100 */
[----:B--2---:R-:W-:-:S05]  /*aa60*/  PRMT R3, R2, 0x8880, RZ ;  /* 0x0000888002037816 */ /* 0x004fca00000000ff */
[----:B------:R-:W-:-:S07]  /*aa70*/  IMAD R3, R3, R17, RZ ;  /* 0x0000001103037224 */ /* 0x000fce00078e02ff */
.L_x_136:
[----:B------:R-:W-:Y:S05]  /*aa80*/  BSYNC B1 ;  /* 0x0000000000017941 */ /* 0x000fea0003800000 */
.L_x_135:
[----:B-1----:R-:W2:Y:S01]  /*aa90*/  LDL.LU R6, [R1+0x848] ;  /* 0x0008480001067983 */ /* 0x002ea20000300800 */
[----:B------:R-:W-:Y:S01]  /*aaa0*/  BSSY B1, `(.L_x_137) ;  /* 0x000000d000017945 */ /* 0x000fe20003800000 */
[C---:B------:R-:W-:Y:S02]  /*aab0*/  ISETP.LT.OR P6, PT, R0.reuse, 0x69, !P0 ;  /* 0x000000690000780c */ /* 0x040fe400047c1670 */
[----:B------:R-:W-:Y:S01]  /*aac0*/  ISETP.LT.OR P4, PT, R0, 0x69, !P1 ;  /* 0x000000690000780c */ /* 0x000fe20004f81670 */
[----:B--2---:R-:W-:Y:S01]  /*aad0*/  @!P3 IMAD R7, R6, R16, R3 ;  /* 0x000000100607b224 */ /* 0x004fe200078e0203 */
[----:B------:R-:W-:-:S04]  /*aae0*/  @!P2 IADD3 R6, P5, R10, UR46, RZ ;  /* 0x0000002e0a06ac10 */ /* 0x000fc8000ffbe0ff */
[----:B------:R1:W-:Y:S01]  /*aaf0*/  @!P3 STG.E.U8 desc[UR36][R216.64+0x60], R7 ;  /* 0x00006007d800b986 */ /* 0x0003e2000c101124 */
[C---:B------:R-:W-:Y:S02]  /*ab00*/  ISETP.LT.OR P3, PT, R0.reuse, 0x6a, !P0 ;  /* 0x0000006a0000780c */ /* 0x040fe40004761670 */
[----:B-1----:R-:W-:Y:S02]  /*ab10*/  @!P2 IADD3.X R7, R11, UR45, RZ, P5, !PT ;  /* 0x0000002d0b07ac10 */ /* 0x002fe4000affe4ff */
[----:B------:R-:W-:Y:S01]  /*ab20*/  ISETP.LT.OR P5, PT, R0, 0x6a, !P1 ;  /* 0x0000006a0000780c */ /* 0x000fe20004fa1670 */
[----:B------:R-:W-:-:S12]  /*ab30*/  @P2 BRA `(.L_x_138) ;  /* 0x00000000000c2947 */ /* 0x000fd80003800000 */
[----:B------:R-:W2:Y:S02]  /*ab40*/  LDG.E.U8 R2, desc[UR36][R222.64+0x61] ;  /* 0x00006124de027981 */ /* 0x000ea4000c1e1100 */
[----:B--2---:R-:W-:-:S05]  /*ab50*/  PRMT R3, R2, 0x8880, RZ ;  /* 0x0000888002037816 */ /* 0x004fca00000000ff */
[----:B------:R-:W-:-:S07]  /*ab60*/  IMAD R3, R3, R17, RZ ;  /* 0x0000001103037224 */ /* 0x000fce00078e02ff */
.L_x_138:
[----:B------:R-:W-:Y:S05]  /*ab70*/  BSYNC B1 ;  /* 0x0000000000017941 */ /* 0x000fea0003800000 */
.L_x_137:
        /* <DEDUP_REMOVED lines=8> */
.L_x_140:
[----:B------:R-:W-:Y:S05]  /*ac00*/  BSYNC B1 ;  /* 0x0000000000017941 */ /* 0x000fea0003800000 */
.L_x_139:
        /* <DEDUP_REMOVED lines=10> */
.L_x_142:
[----:B------:R-:W-:Y:S05]  /*acb0*/  BSYNC B1 ;  /* 0x0000000000017941 */ /* 0x000fea0003800000 */
.L_x_141:
[----:B-1----:R-:W2:Y:S01]  /*acc0*/  LDL.LU R6, [R1+0x854] ;  /* 0x0008540001067983 */ /* 0x002ea20000300800 */
[----:B------:R-:W-:Y:S01]  /*acd0*/  BSSY B1, `(.L_x_143) ;  /* 0x000000b000017945 */ /* 0x000fe20003800000 */
[----:B------:R-:W-:Y:S01]  /*ace0*/  ISETP.LT.OR P2, PT, R0, 0x71, !P1 ;  /* 0x000000710000780c */ /* 0x000fe20004f41670 */
[----:B--2---:R-:W-:Y:S01]  /*acf0*/  @!P3 IMAD R7, R6, R16, R3 ;  /* 0x000000100607b224 */ /* 0x004fe200078e0203 */
[----:B------:R-:W-:-:S04]  /*ad00*/  @!P5 IADD3 R6, P6, R10, UR46, RZ ;  /* 0x0000002e0a06dc10 */ /* 0x000fc8000ffde0ff */
[----:B------:R1:W-:Y:S01]  /*ad10*/  @!P3 STG.E.U8 desc[UR36][R10.64+0x69], R7 ;  /* 0x000069070a00b986 */ /* 0x0003e2000c101124 */
[----:B------:R-:W-:-:S04]  /*ad20*/  @!P4 IADD3 R216, P3, R10, UR46, RZ ;  /* 0x0000002e0ad8cc10 */ /* 0x000fc8000ff7e0ff */
[----:B------:R-:W-:Y:S01]  /*ad30*/  @!P4 IADD3.X R217, R11, UR45, RZ, P3, !PT ;  /* 0x0000002d0bd9cc10 */ /* 0x000fe20009ffe4ff */
[----:B------:R-:W-:Y:S08]  /*ad40*/  @P4 BRA `(.L_x_144) ;  /* 0x00000000000c4947 */ /* 0x000ff00003800000 */
[----:B------:R-:W2:Y:S02]  /*ad50*/  LDG.E.U8 R2, desc[UR36][R222.64+0x68] ;  /* 0x00006824de027981 */ /* 0x000ea4000c1e1100 */
[----:B--2---:R-:W-:-:S05]  /*ad60*/  PRMT R3, R2, 0x8880, RZ ;  /* 0x0000888002037816 */ /* 0x004fca00000000ff */
[----:B------:R-:W-:-:S07]  /*ad70*/  IMAD R3, R3, R17, RZ ;  /* 0x0000001103037224 */ /* 0x000fce00078e02ff */
.L_x_144:
[----:B------:R-:W-:Y:S05]  /*ad80*/  BSYNC B1 ;  /* 0x0000000000017941 */ /* 0x000fea0003800000 */
.L_x_143:
[----:B------:R-:W2:Y:S01]  /*ad90*/  LDL.LU R21, [R1+0x858] ;  /* 0x0008580001157983 */ /* 0x000ea20000300800 */
[----:B------:R-:W-:Y:S01]  /*ada0*/  BSSY B1, `(.L_x_145) ;  /* 0x0000008000017945 */ /* 0x000fe20003800000 */
[----:B-1----:R-:W-:Y:S01]  /*adb0*/  @!P5 IADD3.X R7, R11, UR45, RZ, P6, !PT ;  /* 0x0000002d0b07dc10 */ /* 0x002fe2000b7fe4ff */
[----:B--2---:R-:W-:-:S05]  /*adc0*/  @!P4 IMAD R21, R21, R16, R3 ;  /* 0x000000101515c224 */ /* 0x004fca00078e0203 */
[----:B------:R1:W-:Y:S01]  /*add0*/  @!P4 STG.E.U8 desc[UR36][R216.64+0x68], R21 ;  /* 0x00006815d800c986 */ /* 0x0003e2000c101124 */
[----:B------:R-:W-:Y:S05]  /*ade0*/  @P5 BRA `(.L_x_146) ;  /* 0x00000000000c5947 */ /* 0x000fea0003800000 */
[----:B------:R-:W2:Y:S02]  /*adf0*/  LDG.E.U8 R2, desc[UR36][R222.64+0x69] ;  /* 0x00006924de027981 */ /* 0x000ea4000c1e1100 */
[----:B--2---:R-:W-:-:S05]  /*ae00*/  PRMT R3, R2, 0x8880, RZ ;  /* 0x0000888002037816 */ /* 0x004fca00000000ff */
[----:B------:R-:W-:-:S07]  /*ae10*/  IMAD R3, R3, R17, RZ ;  /* 0x0000001103037224 */ /* 0x000fce00078e02ff */
.L_x_146:
[----:B------:R-:W-:Y:S05]  /*ae20*/  BSYNC B1 ;  /* 0x0000000000017941 */ /* 0x000fea0003800000 */
.L_x_145:
[----:B-1----:R-:W2:Y:S01]  /*ae30*/  LDL.LU R21, [R1+0x85c] ;  /* 0x00085c0001157983 */ /* 0x002ea20000300800 */
[C---:B------:R-:W-:Y:S01]  /*ae40*/  ISETP.LT.OR P4, PT, R0.reuse, 0x71, !P0 ;  /* 0x000000710000780c */ /* 0x040fe20004781670 */
[----:B------:R-:W-:Y:S01]  /*ae50*/  BSSY B1, `(.L_x_147) ;  /* 0x000000a000017945 */ /* 0x000fe20003800000 */
[----:B------:R-:W-:Y:S02]  /*ae60*/  ISETP.LT.OR P3, PT, R0, 0x72, !P1 ;  /* 0x000000720000780c */ /* 0x000fe40004f61670 */
[----:B------:R-:W-:Y:S01]  /*ae70*/  @!P2 IADD3 R216, P6, R10, UR46, RZ ;  /* 0x0000002e0ad8ac10 */ /* 0x000fe2000ffde0ff */
[----:B--2---:R-:W-:-:S05]  /*ae80*/  @!P5 IMAD R21, R21, R16, R3 ;  /* 0x000000101515d224 */ /* 0x004fca00078e0203 */
[----:B------:R1:W-:Y:S01]  /*ae90*/  @!P5 STG.E.U8 desc[UR36][R6.64+0x69], R21 ;  /* 0x000069150600d986 */ /* 0x0003e2000c101124 */
[----:B------:R-:W-:Y:S02]  /*aea0*/  ISETP.LT.OR P5, PT, R0, 0x72, !P0 ;  /* 0x000000720000780c */ /* 0x000fe400047a1670 */
[----:B------:R-:W-:Y:S11]  /*aeb0*/  @P4 BRA `(.L_x_148) ;  /* 0x00000000000c4947 */ /* 0x000ff60003800000 */
[----:B------:R-:W2:Y:S02]  /*aec0*/  LDG.E.U8 R2, desc[UR36][R224.64+0x70] ;  /* 0x00007024e0027981 */ /* 0x000ea4000c1e1100 */
[----:B--2---:R-:W-:-:S05]  /*aed0*/  PRMT R3, R2, 0x8880, RZ ;  /* 0x0000888002037816 */ /* 0x004fca00000000ff */
[----:B------:R-:W-:-:S07]  /*aee0*/  IMAD R3, R3, R17, RZ ;  /* 0x0000001103037224 */ /* 0x000fce00078e02ff */
.L_x_148:
[----:B------:R-:W-:Y:S05]  /*aef0*/  BSYNC B1 ;  /* 0x0000000000017941 */ /* 0x000fea0003800000 */
.L_x_147:
        /* <DEDUP_REMOVED lines=10> */
.L_x_150:
[----:B------:R-:W-:Y:S05]  /*afa0*/  BSYNC B1 ;  /* 0x0000000000017941 */ /* 0x000fea0003800000 */
.L_x_149:
[----:B-1----:R-:W2:Y:S01]  /*afb0*/  LDL.LU R6, [R1+0x864] ;  /* 0x0008640001067983 */ /* 0x002ea20000300800 */
[----:B------:R-:W-:Y:S01]  /*afc0*/  @!P5 IMAD.MOV.U32 R7, RZ, RZ, R11 ;  /* 0x000000ffff07d224 */ /* 0x000fe200078e000b */
[----:B------:R-:W-:Y:S01]  /*afd0*/  BSSY B1, `(.L_x_151) ;  /* 0x0000009000017945 */ /* 0x000fe20003800000 */
        /* <DEDUP_REMOVED lines=8> */
.L_x_152:
[----:B------:R-:W-:Y:S05]  /*b060*/  BSYNC B1 ;  /* 0x0000000000017941 */ /* 0x000fea0003800000 */
.L_x_151:
        /* <DEDUP_REMOVED lines=14> */
.L_x_154:
[----:B------:R-:W-:Y:S05]  /*b150*/  BSYNC B1 ;  /* 0x0000000000017941 */ /* 0x000fea0003800000 */
.L_x_153:
        /* <DEDUP_REMOVED lines=8> */
.L_x_156:
[----:B------:R-:W-:Y:S05]  /*b1e0*/  BSYNC B1 ;  /* 0x0000000000017941 */ /* 0x000fea0003800000 */
.L_x_155:
        /* <DEDUP_REMOVED lines=10> */
.L_x_158:
[----:B------:R-:W-:Y:S05]  /*b290*/  BSYNC B1 ;  /* 0x0000000000017941 */ /* 0x000fea0003800000 */
.L_x_157:
        /* <DEDUP_REMOVED lines=12> */
.L_x_160:
[----:B------:R-:W-:Y:S05]  /*b360*/  BSYNC B1 ;  /* 0x0000000000017941 */ /* 0x000fea0003800000 */
.L_x_159:
        /* <DEDUP_REMOVED lines=9> */
.L_x_162:
[----:B------:R-:W-:Y:S05]  /*b400*/  BSYNC B1 ;  /* 0x0000000000017941 */ /* 0x000fea0003800000 */
.L_x_161:
        /* <DEDUP_REMOVED lines=12> */
.L_x_164:
[----:B------:R-:W-:Y:S05]  /*b4d0*/  BSYNC B1 ;  /* 0x0000000000017941 */ /* 0x000fea0003800000 */
.L_x_163:
        /* <DEDUP_REMOVED lines=10> */
.L_x_166:
[----:B------:R-:W-:Y:S05]  /*b580*/  BSYNC B1 ;  /* 0x0000000000017941 */ /* 0x000fea0003800000 */
.L_x_165:
        /* <DEDUP_REMOVED lines=11> */
.L_x_168:
[----:B------:R-:W-:Y:S05]  /*b640*/  BSYNC B1 ;  /* 0x0000000000017941 */ /* 0x000fea0003800000 */
.L_x_167:
        /* <DEDUP_REMOVED lines=14> */
.L_x_170:
[----:B------:R-:W-:Y:S05]  /*b730*/  BSYNC B1 ;  /* 0x0000000000017941 */ /* 0x000fea0003800000 */
.L_x_169:
        /* <DEDUP_REMOVED lines=8> */
.L_x_172:
[----:B------:R-:W-:Y:S05]  /*b7c0*/  BSYNC B1 ;  /* 0x0000000000017941 */ /* 0x000fea0003800000 */
.L_x_171:
        /* <DEDUP_REMOVED lines=10> */
.L_x_174:
[----:B------:R-:W-:Y:S05]  /*b870*/  BSYNC B1 ;  /* 0x0000000000017941 */ /* 0x000fea0003800000 */
.L_x_173:
        /* <DEDUP_REMOVED lines=12> */
.L_x_176:
[----:B------:R-:W-:Y:S05]  /*b940*/  BSYNC B1 ;  /* 0x0000000000017941 */ /* 0x000fea0003800000 */
.L_x_175:
        /* <DEDUP_REMOVED lines=9> */
.L_x_178:
[----:B------:R-:W-:Y:S05]  /*b9e0*/  BSYNC B1 ;  /* 0x0000000000017941 */ /* 0x000fea0003800000 */
.L_x_177:
        /* <DEDUP_REMOVED lines=12> */
.L_x_180:
[----:B------:R-:W-:Y:S05]  /*bab0*/  BSYNC B1 ;  /* 0x0000000000017941 */ /* 0x000fea0003800000 */
.L_x_179:
        /* <DEDUP_REMOVED lines=10> */
.L_x_182:
[----:B------:R-:W-:Y:S05]  /*bb60*/  BSYNC B1 ;  /* 0x0000000000017941 */ /* 0x000fea0003800000 */
.L_x_181:
        /* <DEDUP_REMOVED lines=11> */
.L_x_184:
[----:B------:R-:W-:Y:S05]  /*bc20*/  BSYNC B1 ;  /* 0x0000000000017941 */ /* 0x000fea0003800000 */
.L_x_183:
        /* <DEDUP_REMOVED lines=14> */
.L_x_186:
[----:B------:R-:W-:Y:S05]  /*bd10*/  BSYNC B1 ;  /* 0x0000000000017941 */ /* 0x000fea0003800000 */
.L_x_185:
        /* <DEDUP_REMOVED lines=8> */
.L_x_188:
[----:B------:R-:W-:Y:S05]  /*bda0*/  BSYNC B1 ;  /* 0x0000000000017941 */ /* 0x000fea0003800000 */
.L_x_187:
        /* <DEDUP_REMOVED lines=10> */
.L_x_190:
[----:B------:R-:W-:Y:S05]  /*be50*/  BSYNC B1 ;  /* 0x0000000000017941 */ /* 0x000fea0003800000 */
.L_x_189:
        /* <DEDUP_REMOVED lines=12> */
.L_x_192:
[----:B------:R-:W-:Y:S05]  /*bf20*/  BSYNC B1 ;  /* 0x0000000000017941 */ /* 0x000fea0003800000 */
.L_x_191:
        /* <DEDUP_REMOVED lines=9> */
.L_x_194:
[----:B------:R-:W-:Y:S05]  /*bfc0*/  BSYNC B1 ;  /* 0x0000000000017941 */ /* 0x000fea0003800000 */
.L_x_193:
        /* <DEDUP_REMOVED lines=12> */
.L_x_196:
[----:B------:R-:W-:Y:S05]  /*c090*/  BSYNC B1 ;  /* 0x0000000000017941 */ /* 0x000fea0003800000 */
.L_x_195:
        /* <DEDUP_REMOVED lines=10> */
.L_x_198:
[----:B------:R-:W-:Y:S05]  /*c140*/  BSYNC B1 ;  /* 0x0000000000017941 */ /* 0x000fea0003800000 */
.L_x_197:
        /* <DEDUP_REMOVED lines=11> */
.L_x_200:
[----:B------:R-:W-:Y:S05]  /*c200*/  BSYNC B1 ;  /* 0x0000000000017941 */ /* 0x000fea0003800000 */
.L_x_199:
        /* <DEDUP_REMOVED lines=14> */
.L_x_202:
[----:B------:R-:W-:Y:S05]  /*c2f0*/  BSYNC B1 ;  /* 0x0000000000017941 */ /* 0x000fea0003800000 */
.L_x_201:
        /* <DEDUP_REMOVED lines=8> */
.L_x_204:
[----:B------:R-:W-:Y:S05]  /*c380*/  BSYNC B1 ;  /* 0x0000000000017941 */ /* 0x000fea0003800000 */
.L_x_203:
        /* <DEDUP_REMOVED lines=10> */
.L_x_206:
[----:B------:R-:W-:Y:S05]  /*c430*/  BSYNC B1 ;  /* 0x0000000000017941 */ /* 0x000fea0003800000 */
.L_x_205:
        /* <DEDUP_REMOVED lines=12> */
.L_x_208:
[----:B------:R-:W-:Y:S05]  /*c500*/  BSYNC B1 ;  /* 0x0000000000017941 */ /* 0x000fea0003800000 */
.L_x_207:
        /* <DEDUP_REMOVED lines=9> */
.L_x_210:
[----:B------:R-:W-:Y:S05]  /*c5a0*/  BSYNC B1 ;  /* 0x0000000000017941 */ /* 0x000fea0003800000 */
.L_x_209:
        /* <DEDUP_REMOVED lines=12> */
.L_x_212:
[----:B------:R-:W-:Y:S05]  /*c670*/  BSYNC B1 ;  /* 0x0000000000017941 */ /* 0x000fea0003800000 */
.L_x_211:
        /* <DEDUP_REMOVED lines=10> */
.L_x_214:
[----:B------:R-:W-:Y:S05]  /*c720*/  BSYNC B1 ;  /* 0x0000000000017941 */ /* 0x000fea0003800000 */
.L_x_213:
        /* <DEDUP_REMOVED lines=11> */
.L_x_216:
[----:B------:R-:W-:Y:S05]  /*c7e0*/  BSYNC B1 ;  /* 0x0000000000017941 */ /* 0x000fea0003800000 */
.L_x_215:
        /* <DEDUP_REMOVED lines=14> */
.L_x_218:
[----:B------:R-:W-:Y:S05]  /*c8d0*/  BSYNC B1 ;  /* 0x0000000000017941 */ /* 0x000fea0003800000 */
.L_x_217:
        /* <DEDUP_REMOVED lines=8> */
.L_x_220:
[----:B------:R-:W-:Y:S05]  /*c960*/  BSYNC B1 ;  /* 0x0000000000017941 */ /* 0x000fea0003800000 */
.L_x_219:
        /* <DEDUP_REMOVED lines=10> */
.L_x_222:
[----:B------:R-:W-:Y:S05]  /*ca10*/  BSYNC B1 ;  /* 0x0000000000017941 */ /* 0x000fea0003800000 */
.L_x_221:
[----:B-1----:R-:W2:Y:S01]  /*ca20*/  LDL.LU R6, [R1+0x8f4] ;  /* 0x0008f40001067983 */ /* 0x002ea20000300800 */
[----:B------:R-:W-:Y:S01]  /*ca30*/  @!P6 IMAD.MOV.U32 R7, RZ, RZ, R11 ;  /* 0x000000ffff07e224 */ /* 0x000fe200078e000b */
[----:B------:R-:W-:Y:S01]  /*ca40*/  IADD3 R21, P3, R20, 0x80, RZ ;  /* 0x0000008014157810 */ /* 0x000fe20007f7e0ff */
[----:B------:R-:W-:Y:S01]  /*ca50*/  BSSY B1, `(.L_x_223) ;  /* 0x0000015000017945 */ /* 0x000fe20003800000 */
[----:B------:R-:W-:Y:S02]  /*ca60*/  @!P2 IADD3 R216, P5, R10, UR46, RZ ;  /* 0x0000002e0ad8ac10 */ /* 0x000fe4000ffbe0ff */
[----:B------:R-:W-:Y:S01]  /*ca70*/  LOP3.LUT R18, R18, 0xfffffff7, RZ, 0xc0, !PT ;  /* 0xfffffff712127812 */ /* 0x000fe200078ec0ff */
[----:B------:R-:W-:Y:S02]  /*ca80*/  IMAD.X R221, RZ, RZ, UR7, P3 ;  /* 0x00000007ffdd7e24 */ /* 0x000fe400098e06ff */
[----:B------:R-:W-:-:S04]  /*ca90*/  IMAD.WIDE.U32 R218, R21, R8, R12 ;  /* 0x0000000815da7225 */ /* 0x000fc800078e000c */
[----:B------:R-:W-:-:S04]  /*caa0*/  IMAD R226, R221, R8, RZ ;  /* 0x00000008dde27224 */ /* 0x000fc800078e02ff */
[----:B------:R-:W-:Y:S02]  /*cab0*/  IMAD R226, R21, R9, R226 ;  /* 0x0000000915e27224 */ /* 0x000fe400078e02e2 */
[----:B--2---:R-:W-:Y:S02]  /*cac0*/  @!P6 IMAD R217, R6, R16, R3 ;  /* 0x0000001006d9e224 */ /* 0x004fe400078e0203 */
[----:B------:R-:W-:-:S05]  /*cad0*/  @!P6 IMAD.MOV.U32 R6, RZ, RZ, R10 ;  /* 0x000000ffff06e224 */ /* 0x000fca00078e000a */
[----:B------:R1:W-:Y:S01]  /*cae0*/  @!P6 STG.E.U8 desc[UR36][R6.64+0xb9], R217 ;  /* 0x0000b9d90600e986 */ /* 0x0003e2000c101124 */
[----:B------:R-:W-:-:S04]  /*caf0*/  ISETP.GE.AND P6, PT, R19, 0x81, PT ;  /* 0x000000811300780c */ /* 0x000fc80003fc6270 */
[----:B------:R-:W-:Y:S02]  /*cb00*/  ISETP.LT.OR P3, PT, R0, 0x1, !P6 ;  /* 0x000000010000780c */ /* 0x000fe40007761670 */
[----:B-1----:R-:W-:Y:S02]  /*cb10*/  @!P2 IADD3.X R217, R11, UR45, RZ, P5, !PT ;  /* 0x0000002d0bd9ac10 */ /* 0x002fe4000affe4ff */
[----:B------:R-:W-:-:S05]  /*cb20*/  @!P4 IADD3 R6, P5, R10, UR46, RZ ;  /* 0x0000002e0a06cc10 */ /* 0x000fca000ffbe0ff */
[----:B------:R-:W-:Y:S02]  /*cb30*/  @P6 LOP3.LUT R18, R18, 0x8, RZ, 0xfc, !PT ;  /* 0x0000000812126812 */ /* 0x000fe400078efcff */
[----:B------:R-:W-:Y:S02]  /*cb40*/  @!P4 IADD3.X R7, R11, UR45, RZ, P5, !PT ;  /* 0x0000002d0b07cc10 */ /* 0x000fe4000affe4ff */
[----:B------:R-:W-:Y:S01]  /*cb50*/  IADD3 R220, P5, R218, R14, RZ ;  /* 0x0000000edadc7210 */ /* 0x000fe20007fbe0ff */
[----:B------:R-:W-:-:S12]  /*cb60*/  @P2 BRA `(.L_x_224) ;  /* 0x00000000000c2947 */ /* 0x000fd80003800000 */
[----:B------:R-:W2:Y:S02]  /*cb70*/  LDG.E.U8 R2, desc[UR36][R222.64+0xb8] ;  /* 0x0000b824de027981 */ /* 0x000ea4000c1e1100 */
[----:B--2---:R-:W-:-:S05]  /*cb80*/  PRMT R3, R2, 0x8880, RZ ;  /* 0x0000888002037816 */ /* 0x004fca00000000ff */
[----:B------:R-:W-:-:S07]  /*cb90*/  IMAD R3, R3, R17, RZ ;  /* 0x0000001103037224 */ /* 0x000fce00078e02ff */
.L_x_224:
[----:B------:R-:W-:Y:S05]  /*cba0*/  BSYNC B1 ;  /* 0x0000000000017941 */ /* 0x000fea0003800000 */
.L_x_223:
[----:B------:R-:W2:Y:S01]  /*cbb0*/  LDL.LU R227, [R1+0x8f8] ;  /* 0x0008f80001e37983 */ /* 0x000ea20000300800 */
[----:B------:R-:W-:Y:S01]  /*cbc0*/  BSSY B1, `(.L_x_225) ;  /* 0x0000008000017945 */ /* 0x000fe20003800000 */
[----:B------:R-:W-:Y:S01]  /*cbd0*/  IADD3.X R221, R15, R219, R226, P5, !PT ;  /* 0x000000db0fdd7210 */ /* 0x000fe20002ffe4e2 */
[----:B--2---:R-:W-:-:S05]  /*cbe0*/  @!P2 IMAD R218, R227, R16, R3 ;  /* 0x00000010e3daa224 */ /* 0x004fca00078e0203 */
[----:B------:R1:W-:Y:S01]  /*cbf0*/  @!P2 STG.E.U8 desc[UR36][R216.64+0xb8], R218 ;  /* 0x0000b8dad800a986 */ /* 0x0003e2000c101124 */
[----:B------:R-:W-:Y:S05]  /*cc00*/  @P4 BRA `(.L_x_226) ;  /* 0x00000000000c4947 */ /* 0x000fea0003800000 */
[----:B------:R-:W2:Y:S02]  /*cc10*/  LDG.E.U8 R2, desc[UR36][R222.64+0xb9] ;  /* 0x0000b924de027981 */ /* 0x000ea4000c1e1100 */
[----:B--2---:R-:W-:-:S05]  /*cc20*/  PRMT R3, R2, 0x8880, RZ ;  /* 0x0000888002037816 */ /* 0x004fca00000000ff */
[----:B------:R-:W-:-:S07]  /*cc30*/  IMAD R3, R3, R17, RZ ;  /* 0x0000001103037224 */ /* 0x000fce00078e02ff */
.L_x_226:
[----:B------:R-:W-:Y:S05]  /*cc40*/  BSYNC B1 ;  /* 0x0000000000017941 */ /* 0x000fea0003800000 */
.L_x_225:
[----:B-1----:R-:W2:Y:S04]  /*cc50*/  LDL.LU R216, [R1+0x8fc] ;  /* 0x0008fc0001d87983 */ /* 0x002ea80000300800 */
[----:B------:R-:W3:Y:S01]  /*cc60*/  LDL.LU R217, [R1+0x600] ;  /* 0x0006000001d97983 */ /* 0x000ee20000300800 */
[----:B--2---:R-:W-:-:S05]  /*cc70*/  @!P4 IMAD R216, R216, R16, R3 ;  /* 0x00000010d8d8c224 */ /* 0x004fca00078e0203 */
[----:B------:R1:W-:Y:S04]  /*cc80*/  @!P4 STG.E.U8 desc[UR36][R6.64+0xb9], R216 ;  /* 0x0000b9d80600c986 */ /* 0x0003e8000c101124 */
[----:B------:R-:W2:Y:S01]  /*cc90*/  @!P3 LDG.E.U8 R2, desc[UR36][R220.64] ;  /* 0x00000024dc02b981 */ /* 0x000ea2000c1e1100 */
[----:B------:R-:W-:Y:S01]  /*cca0*/  USHF.L.U64.HI UR4, UR10, 0x7, UR11 ;  /* 0x000000070a047899 */ /* 0x000fe2000801020b */
[----:B------:R-:W-:Y:S01]  /*ccb0*/  IMAD.WIDE.U32 R218, R21, R8, R4 ;  /* 0x0000000815da7225 */ /* 0x000fe200078e0004 */
[----:B------:R-:W-:Y:S01]  /*ccc0*/  ISETP.GE.AND P5, PT, R19, 0x89, PT ;  /* 0x000000891300780c */ /* 0x000fe20003fa6270 */
[----:B------:R-:W-:Y:S01]  /*ccd0*/  BSSY B1, `(.L_x_227) ;  /* 0x0000015000017945 */ /* 0x000fe20003800000 */
[----:B------:R-:W-:Y:S01]  /*cce0*/  LOP3.LUT R18, R18, 0xfffffffb, RZ, 0xc0, !PT ;  /* 0xfffffffb12127812 */ /* 0x000fe200078ec0ff */
[----:B------:R-:W-:-:S02]  /*ccf0*/  IMAD.IADD R226, R226, 0x1, R219 ;  /* 0x00000001e2e27824 */ /* 0x000fc400078e02db */
[----:B-1----:R-:W-:-:S08]  /*cd00*/  IMAD.U32 R216, RZ, RZ, UR10 ;  /* 0x0000000affd87e24 */ /* 0x002fd0000f8e00ff */
[----:B------:R-:W-:Y:S02]  /*cd10*/  @P5 LOP3.LUT R18, R18, 0x4, RZ, 0xfc, !PT ;  /* 0x0000000412125812 */ /* 0x000fe400078efcff */
[----:B--2---:R-:W-:-:S05]  /*cd20*/  @!P3 PRMT R6, R2, 0x8880, RZ ;  /* 0x000088800206b816 */ /* 0x004fca00000000ff */
[----:B------:R-:W-:Y:S01]  /*cd30*/  @!P3 IMAD.MOV.U32 R7, RZ, RZ, R6 ;  /* 0x000000ffff07b224 */ /* 0x000fe200078e0006 */
[----:B------:R-:W-:-:S03]  /*cd40*/  LEA R6, P2, R216, R10, 0x7 ;  /* 0x0000000ad8067211 */ /* 0x000fc600078438ff */
[----:B------:R-:W-:Y:S01]  /*cd50*/  @!P3 IMAD R3, R7, R17, RZ ;  /* 0x000000110703b224 */ /* 0x000fe200078e02ff */
[----:B------:R-:W-:Y:S02]  /*cd60*/  IADD3.X R7, R11, UR4, RZ, P2, !PT ;  /* 0x000000040b077c10 */ /* 0x000fe400097fe4ff */
[----:B------:R-:W-:Y:S01]  /*cd70*/  IADD3 R218, P2, P4, R22, R14, R218 ;  /* 0x0000000e16da7210 */ /* 0x000fe20007c5e0da */
[----:B---3--:R-:W-:-:S03]  /*cd80*/  @!P3 IMAD R21, R217, R16, R3 ;  /* 0x00000010d915b224 */ /* 0x008fc600078e0203 */
[----:B------:R-:W-:Y:S02]  /*cd90*/  IADD3.X R219, R13, R15, R226, P2, P4 ;  /* 0x0000000f0ddb7210 */ /* 0x000fe400017e84e2 */
[----:B------:R1:W-:Y:S01]  /*cda0*/  @!P3 STG.E.U8 desc[UR36][R6.64], R21 ;  /* 0x000000150600b986 */ /* 0x0003e2000c101124 */
[C---:B------:R-:W-:Y:S02]  /*cdb0*/  ISETP.LT.OR P3, PT, R0.reuse, 0x2, !P6 ;  /* 0x000000020000780c */ /* 0x040fe40007761670 */
[C---:B------:R-:W-:Y:S02]  /*cdc0*/  ISETP.LT.OR P4, PT, R0.reuse, 0x1, !P5 ;  /* 0x000000010000780c */ /* 0x040fe40006f81670 */
[----:B------:R-:W-:-:S09]  /*cdd0*/  ISETP.LT.OR P2, PT, R0, 0x2, !P5 ;  /* 0x000000020000780c */ /* 0x000fd20006f41670 */
[----:B-1----:R-:W-:Y:S05]  /*cde0*/  @P3 BRA `(.L_x_228) ;  /* 0x00000000000c3947 */ /* 0x002fea0003800000 */
[----:B------:R-:W2:Y:S02]  /*cdf0*/  LDG.E.U8 R2, desc[UR36][R220.64+0x1] ;  /* 0x00000124dc027981 */ /* 0x000ea4000c1e1100 */
[----:B--2---:R-:W-:-:S05]  /*ce00*/  PRMT R3, R2, 0x8880, RZ ;  /* 0x0000888002037816 */ /* 0x004fca00000000ff */
[----:B------:R-:W-:-:S07]  /*ce10*/  IMAD R3, R3, R17, RZ ;  /* 0x0000001103037224 */ /* 0x000fce00078e02ff */
.L_x_228:
[----:B------:R-:W-:Y:S05]  /*ce20*/  BSYNC B1 ;  /* 0x0000000000017941 */ /* 0x000fea0003800000 */
.L_x_227:
[----:B------:R-:W2:Y:S01]  /*ce30*/  LDL.LU R21, [R1+0x604] ;  /* 0x0006040001157983 */ /* 0x000ea20000300800 */
[----:B------:R-:W-:Y:S01]  /*ce40*/  BSSY B1, `(.L_x_229) ;  /* 0x000000a000017945 */ /* 0x000fe20003800000 */
[----:B--2---:R-:W-:-:S05]  /*ce50*/  @!P3 IMAD R21, R21, R16, R3 ;  /* 0x000000101515b224 */ /* 0x004fca00078e0203 */
[----:B------:R1:W-:Y:S01]  /*ce60*/  @!P3 STG.E.U8 desc[UR36][R6.64+0x1], R21 ;  /* 0x000001150600b986 */ /* 0x0003e2000c101124 */
[----:B------:R-:W-:-:S04]  /*ce70*/  @!P4 IADD3 R226, P3, R6, UR46, RZ ;  /* 0x0000002e06e2cc10 */ /* 0x000fc8000ff7e0ff */
[----:B------:R-:W-:Y:S02]  /*ce80*/  @!P4 IADD3.X R227, R7, UR45, RZ, P3, !PT ;  /* 0x0000002d07e3cc10 */ /* 0x000fe40009ffe4ff */
[----:B------:R-:W-:Y:S01]  /*ce90*/  @!P2 IADD3 R216, P3, R6, UR46, RZ ;  /* 0x0000002e06d8ac10 */ /* 0x000fe2000ff7e0ff */
[----:B------:R-:W-:-:S12]  /*cea0*/  @P4 BRA `(.L_x_230) ;  /* 0x00000000000c4947 */ /* 0x000fd80003800000 */
[----:B------:R-:W2:Y:S02]  /*ceb0*/  LDG.E.U8 R2, desc[UR36][R218.64] ;  /* 0x00000024da027981 */ /* 0x000ea4000c1e1100 */
[----:B--2---:R-:W-:-:S05]  /*cec0*/  PRMT R3, R2, 0x8880, RZ ;  /* 0x0000888002037816 */ /* 0x004fca00000000ff */
[----:B------:R-:W-:-:S07]  /*ced0*/  IMAD R3, R3, R17, RZ ;  /* 0x0000001103037224 */ /* 0x000fce00078e02ff */
.L_x_230:
[----:B------:R-:W-:Y:S05]  /*cee0*/  BSYNC B1 ;  /* 0x0000000000017941 */ /* 0x000fea0003800000 */
.L_x_229:
[----:B-1----:R-:W2:Y:S01]  /*cef0*/  LDL.LU R21, [R1+0x608] ;  /* 0x0006080001157983 */ /* 0x002ea20000300800 */
[----:B------:R-:W-:Y:S01]  /*cf00*/  BSSY B1, `(.L_x_231) ;  /* 0x0000008000017945 */ /* 0x000fe20003800000 */
[----:B------:R-:W-:Y:S01]  /*cf10*/  @!P2 IADD3.X R217, R7, UR45, RZ, P3, !PT ;  /* 0x0000002d07d9ac10 */ /* 0x000fe20009ffe4ff */
[----:B--2---:R-:W-:-:S05]  /*cf20*/  @!P4 IMAD R21, R21, R16, R3 ;  /* 0x000000101515c224 */ /* 0x004fca00078e0203 */
[----:B------:R1:W-:Y:S01]  /*cf30*/  @!P4 STG.E.U8 desc[UR36][R226.64], R21 ;  /* 0x00000015e200c986 */ /* 0x0003e2000c101124 */
[----:B------:R-:W-:Y:S05]  /*cf40*/  @P2 BRA `(.L_x_232) ;  /* 0x00000000000c2947 */ /* 0x000fea0003800000 */
[----:B------:R-:W2:Y:S02]  /*cf50*/  LDG.E.U8 R2, desc[UR36][R218.64+0x1] ;  /* 0x00000124da027981 */ /* 0x000ea4000c1e1100 */
[----:B--2---:R-:W-:-:S05]  /*cf60*/  PRMT R3, R2, 0x8880, RZ ;  /* 0x0000888002037816 */ /* 0x004fca00000000ff */
[----:B------:R-:W-:-:S07]  /*cf70*/  IMAD R3, R3, R17, RZ ;  /* 0x0000001103037224 */ /* 0x000fce00078e02ff */
.L_x_232:
[----:B------:R-:W-:Y:S05]  /*cf80*/  BSYNC B1 ;  /* 0x0000000000017941 */ /* 0x000fea0003800000 */
.L_x_231:
[----:B-1----:R-:W2:Y:S01]  /*cf90*/  LDL.LU R21, [R1+0x60c] ;  /* 0x00060c0001157983 */ /* 0x002ea20000300800 */
[C---:B------:R-:W-:Y:S01]  /*cfa0*/  ISETP.LT.OR P4, PT, R0.reuse, 0x9, !P6 ;  /* 0x000000090000780c */ /* 0x040fe20007781670 */
[----:B------:R-:W-:Y:S01]  /*cfb0*/  BSSY B1, `(.L_x_233) ;  /* 0x0000009000017945 */ /* 0x000fe20003800000 */
[----:B------:R-:W-:Y:S01]  /*cfc0*/  ISETP.LT.OR P3, PT, R0, 0xa, !P6 ;  /* 0x0000000a0000780c */ /* 0x000fe20007761670 */
[----:B--2---:R-:W-:-:S05]  /*cfd0*/  @!P2 IMAD R21, R21, R16, R3 ;  /* 0x000000101515a224 */ /* 0x004fca00078e0203 */
[----:B------:R1:W-:Y:S01]  /*cfe0*/  @!P2 STG.E.U8 desc[UR36][R216.64+0x1], R21 ;  /* 0x00000115d800a986 */ /* 0x0003e2000c101124 */
[----:B------:R-:W-:-:S04]  /*cff0*/  ISETP.LT.OR P2, PT, R0, 0x9, !P5 ;  /* 0x000000090000780c */ /* 0x000fc80006f41670 */
[----:B------:R-:W-:Y:S09]  /*d000*/  @P4 BRA `(.L_x_234) ;  /* 0x00000000000c4947 */ /* 0x000ff20003800000 */
[----:B------:R-:W2:Y:S02]  /*d010*/  LDG.E.U8 R2, desc[UR36][R220.64+0x8] ;  /* 0x00000824dc027981 */ /* 0x000ea4000c1e1100 */
[----:B--2---:R-:W-:-:S05]  /*d020*/  PRMT R3, R2, 0x8880, RZ ;  /* 0x0000888002037816 */ /* 0x004fca00000000ff */
[----:B------:R-:W-:-:S07]  /*d030*/  IMAD R3, R3, R17, RZ ;  /* 0x0000001103037224 */ /* 0x000fce00078e02ff */
.L_x_234:
[----:B------:R-:W-:Y:S05]  /*d040*/  BSYNC B1 ;  /* 0x0000000000017941 */ /* 0x000fea0003800000 */
.L_x_233:
[----:B-1----:R-:W2:Y:S01]  /*d050*/  LDL.LU R21, [R1+0x610] ;  /* 0x0006100001157983 */ /* 0x002ea20000300800 */
[----:B------:R-:W-:Y:S01]  /*d060*/  BSSY B1, `(.L_x_235) ;  /* 0x0000007000017945 */ /* 0x000fe20003800000 */
[----:B--2---:R-:W-:-:S05]  /*d070*/  @!P4 IMAD R21, R21, R16, R3 ;  /* 0x000000101515c224 */ /* 0x004fca00078e0203 */
[----:B------:R1:W-:Y:S01]  /*d080*/  @!P4 STG.E.U8 desc[UR36][R6.64+0x8], R21 ;  /* 0x000008150600c986 */ /* 0x0003e2000c101124 */
[----:B------:R-:W-:Y:S05]  /*d090*/  @P3 BRA `(.L_x_236) ;  /* 0x00000000000c3947 */ /* 0x000fea0003800000 */
[----:B------:R-:W2:Y:S02]  /*d0a0*/  LDG.E.U8 R2, desc[UR36][R220.64+0x9] ;  /* 0x00000924dc027981 */ /* 0x000ea4000c1e1100 */
[----:B--2---:R-:W-:-:S05]  /*d0b0*/  PRMT R3, R2, 0x8880, RZ ;  /* 0x0000888002037816 */ /* 0x004fca00000000ff */
[----:B------:R-:W-:-:S07]  /*d0c0*/  IMAD R3, R3, R17, RZ ;  /* 0x0000001103037224 */ /* 0x000fce00078e02ff */
.L_x_236:
[----:B------:R-:W-:Y:S05]  /*d0d0*/  BSYNC B1 ;  /* 0x0000000000017941 */ /* 0x000fea0003800000 */
.L_x_235:
[----:B-1----:R-:W2:Y:S01]  /*d0e0*/  LDL.LU R21, [R1+0x614] ;  /* 0x0006140001157983 */ /* 0x002ea20000300800 */
[----:B------:R-:W-:Y:S01]  /*d0f0*/  BSSY B1, `(.L_x_237) ;  /* 0x000000a000017945 */ /* 0x000fe20003800000 */
[----:B------:R-:W-:Y:S01]  /*d100*/  ISETP.LT.OR P4, PT, R0, 0xa, !P5 ;  /* 0x0000000a0000780c */ /* 0x000fe20006f81670 */
[----:B--2---:R-:W-:-:S05]  /*d110*/  @!P3 IMAD R21, R21, R16, R3 ;  /* 0x000000101515b224 */ /* 0x004fca00078e0203 */
[----:B------:R1:W-:Y:S01]  /*d120*/  @!P3 STG.E.U8 desc[UR36][R6.64+0x9], R21 ;  /* 0x000009150600b986 */ /* 0x0003e2000c101124 */
[----:B------:R-:W-:-:S04]  /*d130*/  @!P2 IADD3 R216, P3, R6, UR46, RZ ;  /* 0x0000002e06d8ac10 */ /* 0x000fc8000ff7e0ff */
[----:B------:R-:W-:Y:S01]  /*d140*/  @!P2 IADD3.X R217, R7, UR45, RZ, P3, !PT ;  /* 0x0000002d07d9ac10 */ /* 0x000fe20009ffe4ff */
[----:B------:R-:W-:Y:S08]  /*d150*/  @P2 BRA `(.L_x_238) ;  /* 0x00000000000c2947 */ /* 0x000ff00003800000 */
[----:B------:R-:W2:Y:S02]  /*d160*/  LDG.E.U8 R2, desc[UR36][R218.64+0x8] ;  /* 0x00000824da027981 */ /* 0x000ea4000c1e1100 */
[----:B--2---:R-:W-:-:S05]  /*d170*/  PRMT R3, R2, 0x8880, RZ ;  /* 0x0000888002037816 */ /* 0x004fca00000000ff */
[----:B------:R-:W-:-:S07]  /*d180*/  IMAD R3, R3, R17, RZ ;  /* 0x0000001103037224 */ /* 0x000fce00078e02ff */
.L_x_238:
[----:B------:R-:W-:Y:S05]  /*d190*/  BSYNC B1 ;  /* 0x0000000000017941 */ /* 0x000fea0003800000 */
.L_x_237:
[----:B-1----:R-:W2:Y:S01]  /*d1a0*/  LDL.LU R21, [R1+0x618] ;  /* 0x0006180001157983 */ /* 0x002ea20000300800 */
[----:B------:R-:W-:Y:S01]  /*d1b0*/  BSSY B1, `(.L_x_239) ;  /* 0x000000a000017945 */ /* 0x000fe20003800000 */
[----:B------:R-:W-:Y:S01]  /*d1c0*/  ISETP.LT.OR P3, PT, R0, 0x11, !P6 ;  /* 0x000000110000780c */ /* 0x000fe20007761670 */
[----:B--2---:R-:W-:-:S05]  /*d1d0*/  @!P2 IMAD R21, R21, R16, R3 ;  /* 0x000000101515a224 */ /* 0x004fca00078e0203 */
[----:B------:R1:W-:Y:S02]  /*d1e0*/  @!P2 STG.E.U8 desc[UR36][R216.64+0x8], R21 ;  /* 0x00000815d800a986 */ /* 0x0003e4000c101124 */
[----:B-1----:R-:W-:-:S04]  /*d1f0*/  @!P4 IADD3 R216, P2, R6, UR46, RZ ;  /* 0x0000002e06d8cc10 */ /* 0x002fc8000ff5e0ff */
[----:B------:R-:W-:Y:S01]  /*d200*/  @!P4 IADD3.X R217, R7, UR45, RZ, P2, !PT ;  /* 0x0000002d07d9cc10 */ /* 0x000fe200097fe4ff */
[----:B------:R-:W-:Y:S08]  /*d210*/  @P4 BRA `(.L_x_240) ;  /* 0x00000000000c4947 */ /* 0x000ff00003800000 */
[----:B------:R-:W2:Y:S02]  /*d220*/  LDG.E.U8 R2, desc[UR36][R218.64+0x9] ;  /* 0x00000924da027981 */ /* 0x000ea4000c1e1100 */
[----:B--2---:R-:W-:-:S05]  /*d230*/  PRMT R3, R2, 0x8880, RZ ;  /* 0x0000888002037816 */ /* 0x004fca00000000ff */
[----:B------:R-:W-:-:S07]  /*d240*/  IMAD R3, R3, R17, RZ ;  /* 0x0000001103037224 */ /* 0x000fce00078e02ff */
.L_x_240:
[----:B------:R-:W-:Y:S05]  /*d250*/  BSYNC B1 ;  /* 0x0000000000017941 */ /* 0x000fea0003800000 */
.L_x_239:
        /* <DEDUP_REMOVED lines=8> */
.L_x_242:
[----:B------:R-:W-:Y:S05]  /*d2e0*/  BSYNC B1 ;  /* 0x0000000000017941 */ /* 0x000fea0003800000 */
.L_x_241:
        /* <DEDUP_REMOVED lines=11> */
.L_x_244:
[----:B------:R-:W-:Y:S05]  /*d3a0*/  BSYNC B1 ;  /* 0x0000000000017941 */ /* 0x000fea0003800000 */
.L_x_243:
[----:B-1----:R-:W2:Y:S01]  /*d3b0*/  LDL.LU R21, [R1+0x624] ;  /* 0x0006240001157983 */ /* 0x002ea20000300800 */
        /* <DEDUP_REMOVED lines=10> */
.L_x_246:
[----:B------:R-:W-:Y:S05]  /*d460*/  BSYNC B1 ;  /* 0x0000000000017941 */ /* 0x000fea0003800000 */
.L_x_245:
        /* <DEDUP_REMOVED lines=9> */
.L_x_248:
[----:B------:R-:W-:Y:S05]  /*d500*/  BSYNC B1 ;  /* 0x0000000000017941 */ /* 0x000fea0003800000 */
.L_x_247:
        /* <DEDUP_REMOVED lines=11> */
.L_x_250:
[----:B------:R-:W-:Y:S05]  /*d5c0*/  BSYNC B1 ;  /* 0x0000000000017941 */ /* 0x000fea0003800000 */
.L_x_249:
        /* <DEDUP_REMOVED lines=8> */
.L_x_252:
[----:B------:R-:W-:Y:S05]  /*d650*/  BSYNC B1 ;  /* 0x0000000000017941 */ /* 0x000fea0003800000 */
.L_x_251:
        /* <DEDUP_REMOVED lines=11> */
.L_x_254:
[----:B------:R-:W-:Y:S05]  /*d710*/  BSYNC B1 ;  /* 0x0000000000017941 */ /* 0x000fea0003800000 */
.L_x_253:
        /* <DEDUP_REMOVED lines=11> */
.L_x_256:
[----:B------:R-:W-:Y:S05]  /*d7d0*/  BSYNC B1 ;  /* 0x0000000000017941 */ /* 0x000fea0003800000 */
.L_x_255:
        /* <DEDUP_REMOVED lines=8> */
.L_x_258:
[----:B------:R-:W-:Y:S05]  /*d860*/  BSYNC B1 ;  /* 0x0000000000017941 */ /* 0x000fea0003800000 */
.L_x_257:
        /* <DEDUP_REMOVED lines=11> */
.L_x_260:
[----:B------:R-:W-:Y:S05]  /*d920*/  BSYNC B1 ;  /* 0x0000000000017941 */ /* 0x000fea0003800000 */
.L_x_259:
        /* <DEDUP_REMOVED lines=11> */
.L_x_262:
[----:B------:R-:W-:Y:S05]  /*d9e0*/  BSYNC B1 ;  /* 0x0000000000017941 */ /* 0x000fea0003800000 */
.L_x_261:
        /* <DEDUP_REMOVED lines=9> */
.L_x_264:
[----:B------:R-:W-:Y:S05]  /*da80*/  BSYNC B1 ;  /* 0x0000000000017941 */ /* 0x000fea0003800000 */
.L_x_263:
        /* <DEDUP_REMOVED lines=11> */
.L_x_266:
[----:B------:R-:W-:Y:S05]  /*db40*/  BSYNC B1 ;  /* 0x0000000000017941 */ /* 0x000fea0003800000 */
.L_x_265:
        /* <DEDUP_REMOVED lines=8> */
.L_x_268:
[----:B------:R-:W-:Y:S05]  /*dbd0*/  BSYNC B1 ;  /* 0x0000000000017941 */ /* 0x000fea0003800000 */
.L_x_267:
        /* <DEDUP_REMOVED lines=11> */
.L_x_270:
[----:B------:R-:W-:Y:S05]  /*dc90*/  BSYNC B1 ;  /* 0x0000000000017941 */ /* 0x000fea0003800000 */
.L_x_269:
        /* <DEDUP_REMOVED lines=11> */
.L_x_272:
[----:B------:R-:W-:Y:S05]  /*dd50*/  BSYNC B1 ;  /* 0x0000000000017941 */ /* 0x000fea0003800000 */
.L_x_271:
        /* <DEDUP_REMOVED lines=8> */
.L_x_274:
[----:B------:R-:W-:Y:S05]  /*dde0*/  BSYNC B1 ;  /* 0x0000000000017941 */ /* 0x000fea0003800000 */
.L_x_273:
        /* <DEDUP_REMOVED lines=11> */
.L_x_276:
[----:B------:R-:W-:Y:S05]  /*dea0*/  BSYNC B1 ;  /* 0x0000000000017941 */ /* 0x000fea0003800000 */
.L_x_275:
        /* <DEDUP_REMOVED lines=11> */
.L_x_278:
[----:B------:R-:W-:Y:S05]  /*df60*/  BSYNC B1 ;  /* 0x0000000000017941 */ /* 0x000fea0003800000 */
.L_x_277:
        /* <DEDUP_REMOVED lines=9> */
.L_x_280:
[----:B------:R-:W-:Y:S05]  /*e000*/  BSYNC B1 ;  /* 0x0000000000017941 */ /* 0x000fea0003800000 */
.L_x_279:
        /* <DEDUP_REMOVED lines=11> */
.L_x_282:
[----:B------:R-:W-:Y:S05]  /*e0c0*/  BSYNC B1 ;  /* 0x0000000000017941 */ /* 0x000fea0003800000 */
.L_x_281:
        /* <DEDUP_REMOVED lines=8> */
.L_x_284:
[----:B------:R-:W-:Y:S05]  /*e150*/  BSYNC B1 ;  /* 0x0000000000017941 */ /* 0x000fea0003800000 */
.L_x_283:
        /* <DEDUP_REMOVED lines=11> */
.L_x_286:
[----:B------:R-:W-:Y:S05]  /*e210*/  BSYNC B1 ;  /* 0x0000000000017941 */ /* 0x000fea0003800000 */
.L_x_285:
        /* <DEDUP_REMOVED lines=11> */
.L_x_288:
[----:B------:R-:W-:Y:S05]  /*e2d0*/  BSYNC B1 ;  /* 0x0000000000017941 */ /* 0x000fea0003800000 */
.L_x_287:
        /* <DEDUP_REMOVED lines=8> */
.L_x_290:
[----:B------:R-:W-:Y:S05]  /*e360*/  BSYNC B1 ;  /* 0x0000000000017941 */ /* 0x000fea0003800000 */
.L_x_289:
        /* <DEDUP_REMOVED lines=11> */
.L_x_292:
[----:B------:R-:W-:Y:S05]  /*e420*/  BSYNC B1 ;  /* 0x0000000000017941 */ /* 0x000fea0003800000 */
.L_x_291:
        /* <DEDUP_REMOVED lines=11> */
.L_x_294:
[----:B------:R-:W-:Y:S05]  /*e4e0*/  BSYNC B1 ;  /* 0x0000000000017941 */ /* 0x000fea0003800000 */
.L_x_293:
        /* <DEDUP_REMOVED lines=9> */
.L_x_296:
[----:B------:R-:W-:Y:S05]  /*e580*/  BSYNC B1 ;  /* 0x0000000000017941 */ /* 0x000fea0003800000 */
.L_x_295:
        /* <DEDUP_REMOVED lines=11> */
.L_x_298:
[----:B------:R-:W-:Y:S05]  /*e640*/  BSYNC B1 ;  /* 0x0000000000017941 */ /* 0x000fea0003800000 */
.L_x_297:
        /* <DEDUP_REMOVED lines=8> */
.L_x_300:
[----:B------:R-:W-:Y:S05]  /*e6d0*/  BSYNC B1 ;  /* 0x0000000000017941 */ /* 0x000fea0003800000 */
.L_x_299:
        /* <DEDUP_REMOVED lines=11> */
.L_x_302:
[----:B------:R-:W-:Y:S05]  /*e790*/  BSYNC B1 ;  /* 0x0000000000017941 */ /* 0x000fea0003800000 */
.L_x_301:
        /* <DEDUP_REMOVED lines=11> */
.L_x_304:
[----:B------:R-:W-:Y:S05]  /*e850*/  BSYNC B1 ;  /* 0x0000000000017941 */ /* 0x000fea0003800000 */
.L_x_303:
        /* <DEDUP_REMOVED lines=8> */
.L_x_306:
[----:B------:R-:W-:Y:S05]  /*e8e0*/  BSYNC B1 ;  /* 0x0000000000017941 */ /* 0x000fea0003800000 */
.L_x_305:
        /* <DEDUP_REMOVED lines=11> */
.L_x_308:
[----:B------:R-:W-:Y:S05]  /*e9a0*/  BSYNC B1 ;  /* 0x0000000000017941 */ /* 0x000fea0003800000 */
.L_x_307:
        /* <DEDUP_REMOVED lines=11> */
.L_x_310:
[----:B------:R-:W-:Y:S05]  /*ea60*/  BSYNC B1 ;  /* 0x0000000000017941 */ /* 0x000fea0003800000 */
.L_x_309:
        /* <DEDUP_REMOVED lines=9> */
.L_x_312:
[----:B------:R-:W-:Y:S05]  /*eb00*/  BSYNC B1 ;  /* 0x0000000000017941 */ /* 0x000fea0003800000 */
.L_x_311:
        /* <DEDUP_REMOVED lines=11> */
.L_x_314:
[----:B------:R-:W-:Y:S05]  /*ebc0*/  BSYNC B1 ;  /* 0x0000000000017941 */ /* 0x000fea0003800000 */
.L_x_313:
        /* <DEDUP_REMOVED lines=8> */
.L_x_316:
[----:B------:R-:W-:Y:S05]  /*ec50*/  BSYNC B1 ;  /* 0x0000000000017941 */ /* 0x000fea0003800000 */
.L_x_315:
        /* <DEDUP_REMOVED lines=11> */
.L_x_318:
[----:B------:R-:W-:Y:S05]  /*ed10*/  BSYNC B1 ;  /* 0x0000000000017941 */ /* 0x000fea0003800000 */
.L_x_317:
        /* <DEDUP_REMOVED lines=11> */
.L_x_320:
[----:B------:R-:W-:Y:S05]  /*edd0*/  BSYNC B1 ;  /* 0x0000000000017941 */ /* 0x000fea0003800000 */
.L_x_319:
        /* <DEDUP_REMOVED lines=8> */
.L_x_322:
[----:B------:R-:W-:Y:S05]  /*ee60*/  BSYNC B1 ;  /* 0x0000000000017941 */ /* 0x000fea0003800000 */
.L_x_321:
        /* <DEDUP_REMOVED lines=11> */
.L_x_324:
[----:B------:R-:W-:Y:S05]  /*ef20*/  BSYNC B1 ;  /* 0x0000000000017941 */ /* 0x000fea0003800000 */
.L_x_323:
        /* <DEDUP_REMOVED lines=11> */
.L_x_326:
[----:B------:R-:W-:Y:S05]  /*efe0*/  BSYNC B1 ;  /* 0x0000000000017941 */ /* 0x000fea0003800000 */
.L_x_325:
        /* <DEDUP_REMOVED lines=9> */
.L_x_328:
[----:B------:R-:W-:Y:S05]  /*f080*/  BSYNC B1 ;  /* 0x0000000000017941 */ /* 0x000fea0003800000 */
.L_x_327:
        /* <DEDUP_REMOVED lines=11> */
.L_x_330:
[----:B------:R-:W-:Y:S05]  /*f140*/  BSYNC B1 ;  /* 0x0000000000017941 */ /* 0x000fea0003800000 */
.L_x_329:
        /* <DEDUP_REMOVED lines=8> */
.L_x_332:
[----:B------:R-:W-:Y:S05]  /*f1d0*/  BSYNC B1 ;  /* 0x0000000000017941 */ /* 0x000fea0003800000 */
.L_x_331:
        /* <DEDUP_REMOVED lines=11> */
.L_x_334:
[----:B------:R-:W-:Y:S05]  /*f290*/  BSYNC B1 ;  /* 0x0000000000017941 */ /* 0x000fea0003800000 */
.L_x_333:
        /* <DEDUP_REMOVED lines=11> */
.L_x_336:
[----:B------:R-:W-:Y:S05]  /*f350*/  BSYNC B1 ;  /* 0x0000000000017941 */ /* 0x000fea0003800000 */
.L_x_335:
        /* <DEDUP_REMOVED lines=8> */
.L_x_338:
[----:B------:R-:W-:Y:S05]  /*f3e0*/  BSYNC B1 ;  /* 0x0000000000017941 */ /* 0x000fea0003800000 */
.L_x_337:
        /* <DEDUP_REMOVED lines=11> */
.L_x_340:
[----:B------:R-:W-:Y:S05]  /*f4a0*/  BSYNC B1 ;  /* 0x0000000000017941 */ /* 0x000fea0003800000 */
.L_x_339:
        /* <DEDUP_REMOVED lines=11> */
.L_x_342:
[----:B------:R-:W-:Y:S05]  /*f560*/  BSYNC B1 ;  /* 0x0000000000017941 */ /* 0x000fea0003800000 */
.L_x_341:
        /* <DEDUP_REMOVED lines=9> */
.L_x_344:
[----:B------:R-:W-:Y:S05]  /*f600*/  BSYNC B1 ;  /* 0x0000000000017941 */ /* 0x000fea0003800000 */
.L_x_343:
        /* <DEDUP_REMOVED lines=11> */
.L_x_346:
[----:B------:R-:W-:Y:S05]  /*f6c0*/  BSYNC B1 ;  /* 0x0000000000017941 */ /* 0x000fea0003800000 */
.L_x_345:
        /* <DEDUP_REMOVED lines=8> */
.L_x_348:
[----:B------:R-:W-:Y:S05]  /*f750*/  BSYNC B1 ;  /* 0x0000000000017941 */ /* 0x000fea0003800000 */
.L_x_347:
        /* <DEDUP_REMOVED lines=11> */
.L_x_350:
[----:B------:R-:W-:Y:S05]  /*f810*/  BSYNC B1 ;  /* 0x0000000000017941 */ /* 0x000fea0003800000 */
.L_x_349:
        /* <DEDUP_REMOVED lines=11> */
.L_x_352:
[----:B------:R-:W-:Y:S05]  /*f8d0*/  BSYNC B1 ;  /* 0x0000000000017941 */ /* 0x000fea0003800000 */
.L_x_351:
        /* <DEDUP_REMOVED lines=8> */
.L_x_354:
[----:B------:R-:W-:Y:S05]  /*f960*/  BSYNC B1 ;  /* 0x0000000000017941 */ /* 0x000fea0003800000 */
.L_x_353:
        /* <DEDUP_REMOVED lines=11> */
.L_x_356:
[----:B------:R-:W-:Y:S05]  /*fa20*/  BSYNC B1 ;  /* 0x0000000000017941 */ /* 0x000fea0003800000 */
.L_x_355:
        /* <DEDUP_REMOVED lines=11> */
.L_x_358:
[----:B------:R-:W-:Y:S05]  /*fae0*/  BSYNC B1 ;  /* 0x0000000000017941 */ /* 0x000fea0003800000 */
.L_x_357:
        /* <DEDUP_REMOVED lines=9> */
.L_x_360:
[----:B------:R-:W-:Y:S05]  /*fb80*/  BSYNC B1 ;  /* 0x0000000000017941 */ /* 0x000fea0003800000 */
.L_x_359:
        /* <DEDUP_REMOVED lines=11> */
.L_x_362:
[----:B------:R-:W-:Y:S05]  /*fc40*/  BSYNC B1 ;  /* 0x0000000000017941 */ /* 0x000fea0003800000 */
.L_x_361:
        /* <DEDUP_REMOVED lines=8> */
.L_x_364:
[----:B------:R-:W-:Y:S05]  /*fcd0*/  BSYNC B1 ;  /* 0x0000000000017941 */ /* 0x000fea0003800000 */
.L_x_363:
        /* <DEDUP_REMOVED lines=11> */
.L_x_366:
[----:B------:R-:W-:Y:S05]  /*fd90*/  BSYNC B1 ;  /* 0x0000000000017941 */ /* 0x000fea0003800000 */
.L_x_365:
        /* <DEDUP_REMOVED lines=11> */
.L_x_368:
[----:B------:R-:W-:Y:S05]  /*fe50*/  BSYNC B1 ;  /* 0x0000000000017941 */ /* 0x000fea0003800000 */
.L_x_367:
        /* <DEDUP_REMOVED lines=8> */
.L_x_370:
[----:B------:R-:W-:Y:S05]  /*fee0*/  BSYNC B1 ;  /* 0x0000000000017941 */ /* 0x000fea0003800000 */
.L_x_369:
        /* <DEDUP_REMOVED lines=11> */
.L_x_372:
[----:B------:R-:W-:Y:S05]  /*ffa0*/  BSYNC B1 ;  /* 0x0000000000017941 */ /* 0x000fea0003800000 */
.L_x_371:
        /* <DEDUP_REMOVED lines=11> */
.L_x_374:
[----:B------:R-:W-:Y:S05]  /*10060*/  BSYNC B1 ;  /* 0x0000000000017941 */ /* 0x000fea0003800000 */
.L_x_373:
        /* <DEDUP_REMOVED lines=9> */
.L_x_376:
[----:B------:R-:W-:Y:S05]  /*10100*/  BSYNC B1 ;  /* 0x0000000000017941 */ /* 0x000fea0003800000 */
.L_x_375:
        /* <DEDUP_REMOVED lines=11> */
.L_x_378:
[----:B------:R-:W-:Y:S05]  /*101c0*/  BSYNC B1 ;  /* 0x0000000000017941 */ /* 0x000fea0003800000 */
.L_x_377:
        /* <DEDUP_REMOVED lines=8> */
.L_x_380:
[----:B------:R-:W-:Y:S05]  /*10250*/  BSYNC B1 ;  /* 0x0000000000017941 */ /* 0x000fea0003800000 */
.L_x_379:
        /* <DEDUP_REMOVED lines=11> */
.L_x_382:
[----:B------:R-:W-:Y:S05]  /*10310*/  BSYNC B1 ;  /* 0x0000000000017941 */ /* 0x000fea0003800000 */
.L_x_381:
        /* <DEDUP_REMOVED lines=11> */
.L_x_384:
[----:B------:R-:W-:Y:S05]  /*103d0*/  BSYNC B1 ;  /* 0x0000000000017941 */ /* 0x000fea0003800000 */
.L_x_383:
        /* <DEDUP_REMOVED lines=8> */
.L_x_386:
[----:B------:R-:W-:Y:S05]  /*10460*/  BSYNC B1 ;  /* 0x0000000000017941 */ /* 0x000fea0003800000 */
.L_x_385:
        /* <DEDUP_REMOVED lines=11> */
.L_x_388:
[----:B------:R-:W-:Y:S05]  /*10520*/  BSYNC B1 ;  /* 0x0000000000017941 */ /* 0x000fea0003800000 */
.L_x_387:
        /* <DEDUP_REMOVED lines=11> */
.L_x_390:
[----:B------:R-:W-:Y:S05]  /*105e0*/  BSYNC B1 ;  /* 0x0000000000017941 */ /* 0x000fea0003800000 */
.L_x_389:
        /* <DEDUP_REMOVED lines=9> */
.L_x_392:
[----:B------:R-:W-:Y:S05]  /*10680*/  BSYNC B1 ;  /* 0x0000000000017941 */ /* 0x000fea0003800000 */
.L_x_391:
        /* <DEDUP_REMOVED lines=11> */
.L_x_394:
[----:B------:R-:W-:Y:S05]  /*10740*/  BSYNC B1 ;  /* 0x0000000000017941 */ /* 0x000fea0003800000 */
.L_x_393:
        /* <DEDUP_REMOVED lines=8> */
.L_x_396:
[----:B------:R-:W-:Y:S05]  /*107d0*/  BSYNC B1 ;  /* 0x0000000000017941 */ /* 0x000fea0003800000 */
.L_x_395:
[----:B-1----:R-:W2:Y:S01]  /*107e0*/  LDL.LU R21, [R1+0x754] ;  /* 0x0007540001157983 */ /* 0x002ea20000300800 */
[----:B------:R-:W-:Y:S01]  /*107f0*/  @!P3 IADD3 R216, P4, R6, UR46, RZ ;  /* 0x0000002e06d8bc10 */ /* 0x000fe2000ff9e0ff */
[----:B------:R-:W-:Y:S03]  /*10800*/  BSSY B1, `(.L_x_397) ;  /* 0x000000b000017945 */ /* 0x000fe60003800000 */
[----:B------:R-:W-:Y:S02]  /*10810*/  @!P3 IADD3.X R217, R7, UR45, RZ, P4, !PT ;  /* 0x0000002d07d9bc10 */ /* 0x000fe4000a7fe4ff */
[----:B------:R-:W-:-:S05]  /*10820*/  IADD3 R230, P4, R20, 0x100, RZ ;  /* 0x0000010014e67810 */ /* 0x000fca0007f9e0ff */
[----:B------:R-:W-:Y:S02]  /*10830*/  IMAD.X R232, RZ, RZ, UR7, P4 ;  /* 0x00000007ffe87e24 */ /* 0x000fe4000a0e06ff */
[----:B--2---:R-:W-:-:S05]  /*10840*/  @!P2 IMAD R21, R21, R16, R3 ;  /* 0x000000101515a224 */ /* 0x004fca00078e0203 */
[----:B------:R1:W-:Y:S01]  /*10850*/  @!P2 STG.E.U8 desc[UR36][R6.64+0xa9], R21 ;  /* 0x0000a9150600a986 */ /* 0x0003e2000c101124 */
[----:B------:R-:W-:Y:S01]  /*10860*/  ISETP.LT.OR P2, PT, R0, 0xaa, !P5 ;  /* 0x000000aa0000780c */ /* 0x000fe20006f41670 */
[----:B------:R-:W-:-:S12]  /*10870*/  @P3 BRA `(.L_x_398) ;  /* 0x00000000000c3947 */ /* 0x000fd80003800000 */
[----:B------:R-:W2:Y:S02]  /*10880*/  LDG.E.U8 R2, desc[UR36][R218.64+0xa8] ;  /* 0x0000a824da027981 */ /* 0x000ea4000c1e1100 */
[----:B--2---:R-:W-:-:S05]  /*10890*/  PRMT R3, R2, 0x8880, RZ ;  /* 0x0000888002037816 */ /* 0x004fca00000000ff */
[----:B------:R-:W-:-:S07]  /*108a0*/  IMAD R3, R3, R17, RZ ;  /* 0x0000001103037224 */ /* 0x000fce00078e02ff */
.L_x_398:
[----:B------:R-:W-:Y:S05]  /*108b0*/  BSYNC B1 ;  /* 0x0000000000017941 */ /* 0x000fea0003800000 */
.L_x_397:
[----:B-1----:R-:W2:Y:S01]  /*108c0*/  LDL.LU R21, [R1+0x758] ;  /* 0x0007580001157983 */ /* 0x002ea20000300800 */
[-C--:B------:R-:W-:Y:S01]  /*108d0*/  IMAD R232, R232, R8.reuse, RZ ;  /* 0x00000008e8e87224 */ /* 0x080fe200078e02ff */
[----:B------:R-:W-:Y:S01]  /*108e0*/  @!P2 IADD3 R228, P4, R6, UR46, RZ ;  /* 0x0000002e06e4ac10 */ /* 0x000fe2000ff9e0ff */
[C---:B------:R-:W-:Y:S01]  /*108f0*/  IMAD.WIDE.U32 R226, R230.reuse, R8, R4 ;  /* 0x00000008e6e27225 */ /* 0x040fe200078e0004 */
[----:B------:R-:W-:Y:S02]  /*10900*/  BSSY B1, `(.L_x_399) ;  /* 0x000000b000017945 */ /* 0x000fe40003800000 */
[----:B------:R-:W-:Y:S01]  /*10910*/  @!P2 IADD3.X R229, R7, UR45, RZ, P4, !PT ;  /* 0x0000002d07e5ac10 */ /* 0x000fe2000a7fe4ff */
[----:B------:R-:W-:Y:S02]  /*10920*/  IMAD R232, R230, R9, R232 ;  /* 0x00000009e6e87224 */ /* 0x000fe400078e02e8 */
[----:B--2---:R-:W-:-:S05]  /*10930*/  @!P3 IMAD R21, R21, R16, R3 ;  /* 0x000000101515b224 */ /* 0x004fca00078e0203 */
[----:B------:R1:W-:Y:S02]  /*10940*/  @!P3 STG.E.U8 desc[UR36][R216.64+0xa8], R21 ;  /* 0x0000a815d800b986 */ /* 0x0003e4000c101124 */
[----:B-1----:R-:W-:Y:S01]  /*10950*/  IADD3 R216, P3, P4, R22, R14, R226 ;  /* 0x0000000e16d87210 */ /* 0x002fe20007c7e0e2 */
[----:B------:R-:W-:Y:S01]  /*10960*/  IMAD.IADD R226, R232, 0x1, R227 ;  /* 0x00000001e8e27824 */ /* 0x000fe200078e02e3 */
[----:B------:R-:W-:Y:S11]  /*10970*/  @P2 BRA `(.L_x_400) ;  /* 0x00000000000c2947 */ /* 0x000ff60003800000 */
[----:B------:R-:W2:Y:S02]  /*10980*/  LDG.E.U8 R2, desc[UR36][R218.64+0xa9] ;  /* 0x0000a924da027981 */ /* 0x000ea4000c1e1100 */
[----:B--2---:R-:W-:-:S05]  /*10990*/  PRMT R3, R2, 0x8880, RZ ;  /* 0x0000888002037816 */ /* 0x004fca00000000ff */
[----:B------:R-:W-:-:S07]  /*109a0*/  IMAD R3, R3, R17, RZ ;  /* 0x0000001103037224 */ /* 0x000fce00078e02ff */
.L_x_400:
[----:B------:R-:W-:Y:S05]  /*109b0*/  BSYNC B1 ;  /* 0x0000000000017941 */ /* 0x000fea0003800000 */
.L_x_399:
[----:B------:R-:W2:Y:S01]  /*109c0*/  LDL.LU R21, [R1+0x75c] ;  /* 0x00075c0001157983 */ /* 0x000ea20000300800 */
[----:B------:R-:W-:Y:S01]  /*109d0*/  IADD3.X R217, R13, R15, R226, P3, P4 ;  /* 0x0000000f0dd97210 */ /* 0x000fe20001fe84e2 */
[----:B------:R-:W-:Y:S01]  /*109e0*/  BSSY B1, `(.L_x_401) ;  /* 0x000000a000017945 */ /* 0x000fe20003800000 */
[C---:B------:R-:W-:Y:S02]  /*109f0*/  ISETP.LT.OR P3, PT, R0.reuse, 0xb1, !P6 ;  /* 0x000000b10000780c */ /* 0x040fe40007761670 */
        /* <DEDUP_REMOVED lines=8> */
.L_x_402:
[----:B------:R-:W-:Y:S05]  /*10a80*/  BSYNC B1 ;  /* 0x0000000000017941 */ /* 0x000fea0003800000 */
.L_x_401:
        /* <DEDUP_REMOVED lines=8> */
.L_x_404:
[----:B------:R-:W-:Y:S05]  /*10b10*/  BSYNC B1 ;  /* 0x0000000000017941 */ /* 0x000fea0003800000 */
.L_x_403:
        /* <DEDUP_REMOVED lines=13> */
.L_x_406:
[----:B------:R-:W-:Y:S05]  /*10bf0*/  BSYNC B1 ;  /* 0x0000000000017941 */ /* 0x000fea0003800000 */
.L_x_405:
[----:B------:R-:W1:Y:S01]  /*10c00*/  LDL.LU R20, [R1+0x768] ;  /* 0x0007680001147983 */ /* 0x000e620000300800 */
[-C--:B------:R-:W-:Y:S01]  /*10c10*/  IMAD R23, R228, R8.reuse, RZ ;  /* 0x00000008e4177224 */ /* 0x080fe200078e02ff */
[----:B------:R-:W-:Y:S01]  /*10c20*/  BSSY B1, `(.L_x_407) ;  /* 0x000000d000017945 */ /* 0x000fe20003800000 */
[----:B------:R-:W-:-:S04]  /*10c30*/  IMAD.WIDE.U32 R4, R231, R8, R4 ;  /* 0x00000008e7047225 */ /* 0x000fc800078e0004 */
[----:B------:R-:W-:-:S04]  /*10c40*/  IMAD R233, R231, R9, R23 ;  /* 0x00000009e7e97224 */ /* 0x000fc800078e0217 */
[----:B------:R-:W-:Y:S02]  /*10c50*/  IMAD.IADD R5, R233, 0x1, R5 ;  /* 0x00000001e9057824 */ /* 0x000fe400078e0205 */
[----:B-1----:R-:W-:Y:S01]  /*10c60*/  @!P2 IMAD R21, R20, R16, R3 ;  /* 0x000000101415a224 */ /* 0x002fe200078e0203 */
[----:B------:R-:W-:-:S04]  /*10c70*/  @!P4 IADD3 R20, P3, R6, UR46, RZ ;  /* 0x0000002e0614cc10 */ /* 0x000fc8000ff7e0ff */
[----:B------:R1:W-:Y:S02]  /*10c80*/  @!P2 STG.E.U8 desc[UR36][R226.64+0xb0], R21 ;  /* 0x0000b015e200a986 */ /* 0x0003e4000c101124 */
[----:B-1----:R-:W-:Y:S02]  /*10c90*/  @!P4 IADD3.X R21, R7, UR45, RZ, P3, !PT ;  /* 0x0000002d0715cc10 */ /* 0x002fe40009ffe4ff */
[----:B------:R-:W-:Y:S01]  /*10ca0*/  IADD3 R22, P2, P3, R22, R14, R4 ;  /* 0x0000000e16167210 */ /* 0x000fe20007b5e004 */
[----:B------:R-:W-:-:S12]  /*10cb0*/  @P4 BRA `(.L_x_408) ;  /* 0x00000000000c4947 */ /* 0x000fd80003800000 */
[----:B------:R-:W2:Y:S02]  /*10cc0*/  LDG.E.U8 R2, desc[UR36][R218.64+0xb1] ;  /* 0x0000b124da027981 */ /* 0x000ea4000c1e1100 */
[----:B--2---:R-:W-:-:S05]  /*10cd0*/  PRMT R3, R2, 0x8880, RZ ;  /* 0x0000888002037816 */ /* 0x004fca00000000ff */
[----:B------:R-:W-:-:S07]  /*10ce0*/  IMAD R3, R3, R17, RZ ;  /* 0x0000001103037224 */ /* 0x000fce00078e02ff */
.L_x_408:
[----:B------:R-:W-:Y:S05]  /*10cf0*/  BSYNC B1 ;  /* 0x0000000000017941 */ /* 0x000fea0003800000 */
.L_x_407:
        /* <DEDUP_REMOVED lines=12> */
.L_x_410:
[----:B------:R-:W-:Y:S05]  /*10dc0*/  BSYNC B1 ;  /* 0x0000000000017941 */ /* 0x000fea0003800000 */
.L_x_409:
        /* <DEDUP_REMOVED lines=10> */
.L_x_412:
[----:B------:R-:W-:Y:S05]  /*10e70*/  BSYNC B1 ;  /* 0x0000000000017941 */ /* 0x000fea0003800000 */
.L_x_411:
[----:B-1----:R-:W2:Y:S01]  /*10e80*/  LDL.LU R4, [R1+0x774] ;  /* 0x0007740001047983 */ /* 0x002ea20000300800 */
[----:B------:R-:W-:Y:S01]  /*10e90*/  @!P2 IMAD.MOV.U32 R5, RZ, RZ, R7 ;  /* 0x000000ffff05a224 */ /* 0x000fe200078e0007 */
[----:B------:R-:W-:Y:S01]  /*10ea0*/  BSSY B1, `(.L_x_413) ;  /* 0x000000b000017945 */ /* 0x000fe20003800000 */
[----:B------:R-:W-:Y:S01]  /*10eb0*/  ISETP.LT.OR P3, PT, R0, 0xba, !P5 ;  /* 0x000000ba0000780c */ /* 0x000fe20006f61670 */
[----:B--2---:R-:W-:Y:S02]  /*10ec0*/  @!P2 IMAD R9, R4, R16, R3 ;  /* 0x000000100409a224 */ /* 0x004fe400078e0203 */
[----:B------:R-:W-:-:S05]  /*10ed0*/  @!P2 IMAD.MOV.U32 R4, RZ, RZ, R6 ;  /* 0x000000ffff04a224 */ /* 0x000fca00078e0006 */
[----:B------:R1:W-:Y:S02]  /*10ee0*/  @!P2 STG.E.U8 desc[UR36][R4.64+0xb9], R9 ;  /* 0x0000b9090400a986 */ /* 0x0003e4000c101124 */
[----:B-1----:R-:W-:-:S04]  /*10ef0*/  @!P4 IADD3 R4, P2, R6, UR46, RZ ;  /* 0x0000002e0604cc10 */ /* 0x002fc8000ff5e0ff */
[----:B------:R-:W-:Y:S01]  /*10f00*/  @!P4 IADD3.X R5, R7, UR45, RZ, P2, !PT ;  /* 0x0000002d0705cc10 */ /* 0x000fe200097fe4ff */
[----:B------:R-:W-:Y:S08]  /*10f10*/  @P4 BRA `(.L_x_414) ;  /* 0x00000000000c4947 */ /* 0x000ff00003800000 */
[----:B------:R-:W2:Y:S02]  /*10f20*/  LDG.E.U8 R2, desc[UR36][R218.64+0xb8] ;  /* 0x0000b824da027981 */ /* 0x000ea4000c1e1100 */
[----:B--2---:R-:W-:-:S05]  /*10f30*/  PRMT R3, R2, 0x8880, RZ ;  /* 0x0000888002037816 */ /* 0x004fca00000000ff */
[----:B------:R-:W-:-:S07]  /*10f40*/  IMAD R3, R3, R17, RZ ;  /* 0x0000001103037224 */ /* 0x000fce00078e02ff */
.L_x_414:
[----:B------:R-:W-:Y:S05]  /*10f50*/  BSYNC B1 ;  /* 0x0000000000017941 */ /* 0x000fea0003800000 */
.L_x_413:
[----:B------:R-:W2:Y:S01]  /*10f60*/  LDL.LU R9, [R1+0x778] ;  /* 0x0007780001097983 */ /* 0x000ea20000300800 */
[----:B------:R-:W-:Y:S01]  /*10f70*/  BSSY B1, `(.L_x_415) ;  /* 0x000000a000017945 */ /* 0x000fe20003800000 */
[----:B------:R-:W-:Y:S01]  /*10f80*/  ISETP.GE.AND P2, PT, R19, 0x101, PT ;  /* 0x000001011300780c */ /* 0x000fe20003f46270 */
        /* <DEDUP_REMOVED lines=8> */
.L_x_416:
[----:B------:R-:W-:Y:S05]  /*11010*/  BSYNC B1 ;  /* 0x0000000000017941 */ /* 0x000fea0003800000 */
.L_x_415:
[----:B-1----:R-:W2:Y:S01]  /*11020*/  LDL.LU R4, [R1+0x77c] ;  /* 0x00077c0001047983 */ /* 0x002ea20000300800 */
[----:B------:R-:W-:-:S03]  /*11030*/  ISETP.LT.OR P4, PT, R0, 0x1, !P2 ;  /* 0x000000010000780c */ /* 0x000fc60005781670 */
[----:B------:R-:W3:Y:S01]  /*11040*/  LDL.LU R226, [R1+0x480] ;  /* 0x0004800001e27983 */ /* 0x000ee20000300800 */
[----:B--2---:R-:W-:Y:S02]  /*11050*/  @!P3 IMAD R9, R4, R16, R3 ;  /* 0x000000100409b224 */ /* 0x004fe400078e0203 */
[----:B------:R-:W-:-:S03]  /*11060*/  IMAD.WIDE.U32 R4, R230, R8, R12 ;  /* 0x00000008e6047225 */ /* 0x000fc600078e000c */
[----:B------:R1:W-:Y:S02]  /*11070*/  @!P3 STG.E.U8 desc[UR36][R20.64+0xb9], R9 ;  /* 0x0000b9091400b986 */ /* 0x0003e4000c101124 */
[----:B-1----:R-:W-:-:S04]  /*11080*/  IADD3 R20, P3, R4, R14, RZ ;  /* 0x0000000e04147210 */ /* 0x002fc80007f7e0ff */
[----:B------:R-:W-:-:S05]  /*11090*/  IADD3.X R21, R15, R5, R232, P3, !PT ;  /* 0x000000050f157210 */ /* 0x000fca0001ffe4e8 */
[----:B------:R-:W2:Y:S01]  /*110a0*/  @!P4 LDG.E.U8 R2, desc[UR36][R20.64] ;  /* 0x000000241402c981 */ /* 0x000ea2000c1e1100 */
[----:B------:R-:W-:Y:S01]  /*110b0*/  IMAD.U32 R9, RZ, RZ, UR10 ;  /* 0x0000000aff097e24 */ /* 0x000fe2000f8e00ff */
[----:B------:R-:W-:Y:S01]  /*110c0*/  USHF.L.U64.HI UR4, UR10, 0x8, UR11 ;  /* 0x000000080a047899 */ /* 0x000fe2000801020b */
[----:B------:R-:W-:Y:S01]  /*110d0*/  BSSY B1, `(.L_x_417) ;  /* 0x000000d000017945 */ /* 0x000fe20003800000 */
[----:B--2---:R-:W-:-:S05]  /*110e0*/  @!P4 PRMT R4, R2, 0x8880, RZ ;  /* 0x000088800204c816 */ /* 0x004fca00000000ff */
[----:B------:R-:W-:Y:S01]  /*110f0*/  @!P4 IMAD.MOV.U32 R5, RZ, RZ, R4 ;  /* 0x000000ffff05c224 */ /* 0x000fe200078e0004 */
[----:B------:R-:W-:-:S03]  /*11100*/  LEA R4, P3, R9, R10, 0x8 ;  /* 0x0000000a09047211 */ /* 0x000fc600078640ff */
[----:B------:R-:W-:Y:S01]  /*11110*/  @!P4 IMAD R3, R5, R17, RZ ;  /* 0x000000110503c224 */ /* 0x000fe200078e02ff */
[----:B------:R-:W-:Y:S02]  /*11120*/  IADD3.X R5, R11, UR4, RZ, P3, !PT ;  /* 0x000000040b057c10 */ /* 0x000fe40009ffe4ff */
[----:B------:R-:W-:Y:S01]  /*11130*/  ISETP.LT.OR P3, PT, R0, 0x2, !P2 ;  /* 0x000000020000780c */ /* 0x000fe20005761670 */
[----:B---3--:R-:W-:-:S05]  /*11140*/  @!P4 IMAD R9, R226, R16, R3 ;  /* 0x00000010e209c224 */ /* 0x008fca00078e0203 */
[----:B------:R1:W-:Y:S07]  /*11150*/  @!P4 STG.E.U8 desc[UR36][R4.64], R9 ;  /* 0x000000090400c986 */ /* 0x0003ee000c101124 */
[----:B------:R-:W-:Y:S05]  /*11160*/  @P3 BRA `(.L_x_418) ;  /* 0x00000000000c3947 */ /* 0x000fea0003800000 */
[----:B------:R-:W2:Y:S02]  /*11170*/  LDG.E.U8 R2, desc[UR36][R20.64+0x1] ;  /* 0x0000012414027981 */ /* 0x000ea4000c1e1100 */
[----:B--2---:R-:W-:-:S05]  /*11180*/  PRMT R3, R2, 0x8880, RZ ;  /* 0x0000888002037816 */ /* 0x004fca00000000ff */
[----:B------:R-:W-:-:S07]  /*11190*/  IMAD R3, R3, R17, RZ ;  /* 0x0000001103037224 */ /* 0x000fce00078e02ff */
.L_x_418:
[----:B------:R-:W-:Y:S05]  /*111a0*/  BSYNC B1 ;  /* 0x0000000000017941 */ /* 0x000fea0003800000 */
.L_x_417:
[----:B-1----:R-:W2:Y:S01]  /*111b0*/  LDL.LU R9, [R1+0x484] ;  /* 0x0004840001097983 */ /* 0x002ea20000300800 */
[----:B------:R-:W-:Y:S01]  /*111c0*/  ISETP.GE.AND P6, PT, R19, 0x109, PT ;  /* 0x000001091300780c */ /* 0x000fe20003fc6270 */
[----:B------:R-:W-:Y:S01]  /*111d0*/  BSSY B1, `(.L_x_419) ;  /* 0x000000c000017945 */ /* 0x000fe20003800000 */
[----:B------:R-:W-:-:S11]  /*111e0*/  LOP3.LUT R18, R18, 0xfffffffd, RZ, 0xc0, !PT ;  /* 0xfffffffd12127812 */ /* 0x000fd600078ec0ff */
[----:B------:R-:W-:Y:S01]  /*111f0*/  @P6 LOP3.LUT R18, R18, 0x2, RZ, 0xfc, !PT ;  /* 0x0000000212126812 */ /* 0x000fe200078efcff */
[----:B--2---:R-:W-:-:S05]  /*11200*/  @!P3 IMAD R9, R9, R16, R3 ;  /* 0x000000100909b224 */ /* 0x004fca00078e0203 */
[----:B------:R1:W-:Y:S01]  /*11210*/  @!P3 STG.E.U8 desc[UR36][R4.64+0x1], R9 ;  /* 0x000001090400b986 */ /* 0x0003e2000c101124 */
[----:B------:R-:W-:-:S13]  /*11220*/  ISETP.LT.OR P3, PT, R0, 0x1, !P6 ;  /* 0x000000010000780c */ /* 0x000fda0007761670 */
[----:B------:R-:W-:-:S04]  /*11230*/  @!P3 IADD3 R228, P4, R4, UR46, RZ ;  /* 0x0000002e04e4bc10 */ /* 0x000fc8000ff9e0ff */
[----:B------:R-:W-:Y:S01]  /*11240*/  @!P3 IADD3.X R229, R5, UR45, RZ, P4, !PT ;  /* 0x0000002d05e5bc10 */ /* 0x000fe2000a7fe4ff */
[----:B-1----:R-:W-:Y:S08]  /*11250*/  @P3 BRA `(.L_x_420) ;  /* 0x00000000000c3947 */ /* 0x002ff00003800000 */
[----:B------:R-:W2:Y:S02]  /*11260*/  LDG.E.U8 R2, desc[UR36][R216.64] ;  /* 0x00000024d8027981 */ /* 0x000ea4000c1e1100 */
[----:B--2---:R-:W-:-:S05]  /*11270*/  PRMT R3, R2, 0x8880, RZ ;  /* 0x0000888002037816 */ /* 0x004fca00000000ff */
[----:B------:R-:W-:-:S07]  /*11280*/  IMAD R3, R3, R17, RZ ;  /* 0x0000001103037224 */ /* 0x000fce00078e02ff */
.L_x_420:
[----:B------:R-:W-:Y:S05]  /*11290*/  BSYNC B1 ;  /* 0x0000000000017941 */ /* 0x000fea0003800000 */
.L_x_419:
[----:B------:R-:W2:Y:S01]  /*112a0*/  LDL.LU R9, [R1+0x488] ;  /* 0x0004880001097983 */ /* 0x000ea20000300800 */
[----:B------:R-:W-:Y:S01]  /*112b0*/  ISETP.LT.OR P4, PT, R0, 0x2, !P6 ;  /* 0x000000020000780c */ /* 0x000fe20007781670 */
[----:B------:R-:W-:-:S12]  /*112c0*/  BSSY B1, `(.L_x_421) ;  /* 0x0000009000017945 */ /* 0x000fd80003800000 */
[----:B------:R-:W-:-:S04]  /*112d0*/  @!P4 IADD3 R226, P5, R4, UR46, RZ ;  /* 0x0000002e04e2cc10 */ /* 0x000fc8000ffbe0ff */
[----:B------:R-:W-:Y:S01]  /*112e0*/  @!P4 IADD3.X R227, R5, UR45, RZ, P5, !PT ;  /* 0x0000002d05e3cc10 */ /* 0x000fe2000affe4ff */
[----:B--2---:R-:W-:-:S05]  /*112f0*/  @!P3 IMAD R9, R9, R16, R3 ;  /* 0x000000100909b224 */ /* 0x004fca00078e0203 */
[----:B------:R1:W-:Y:S01]  /*11300*/  @!P3 STG.E.U8 desc[UR36][R228.64], R9 ;  /* 0x00000009e400b986 */ /* 0x0003e2000c101124 */
[----:B------:R-:W-:Y:S05]  /*11310*/  @P4 BRA `(.L_x_422) ;  /* 0x00000000000c4947 */ /* 0x000fea0003800000 */
[----:B------:R-:W2:Y:S02]  /*11320*/  LDG.E.U8 R2, desc[UR36][R216.64+0x1] ;  /* 0x00000124d8027981 */ /* 0x000ea4000c1e1100 */
[----:B--2---:R-:W-:-:S05]  /*11330*/  PRMT R3, R2, 0x8880, RZ ;  /* 0x0000888002037816 */ /* 0x004fca00000000ff */
[----:B------:R-:W-:-:S07]  /*11340*/  IMAD R3, R3, R17, RZ ;  /* 0x0000001103037224 */ /* 0x000fce00078e02ff */
.L_x_422:
[----:B------:R-:W-:Y:S05]  /*11350*/  BSYNC B1 ;  /* 0x0000000000017941 */ /* 0x000fea0003800000 */
.L_x_421:
[----:B-1----:R-:W2:Y:S01]  /*11360*/  LDL.LU R9, [R1+0x48c] ;  /* 0x00048c0001097983 */ /* 0x002ea20000300800 */
[----:B------:R-:W-:Y:S01]  /*11370*/  ISETP.LT.OR P3, PT, R0, 0x9, !P2 ;  /* 0x000000090000780c */ /* 0x000fe20005761670 */
[----:B------:R-:W-:Y:S01]  /*11380*/  BSSY B1, `(.L_x_423) ;  /* 0x0000007000017945 */ /* 0x000fe20003800000 */
[----:B--2---:R-:W-:-:S05]  /*11390*/  @!P4 IMAD R9, R9, R16, R3 ;  /* 0x000000100909c224 */ /* 0x004fca00078e0203 */
[----:B------:R1:W-:Y:S06]  /*113a0*/  @!P4 STG.E.U8 desc[UR36][R226.64+0x1], R9 ;  /* 0x00000109e200c986 */ /* 0x0003ec000c101124 */
[----:B------:R-:W-:Y:S05]  /*113b0*/  @P3 BRA `(.L_x_424) ;  /* 0x00000000000c3947 */ /* 0x000fea0003800000 */
[----:B------:R-:W2:Y:S02]  /*113c0*/  LDG.E.U8 R2, desc[UR36][R20.64+0x8] ;  /* 0x0000082414027981 */ /* 0x000ea4000c1e1100 */
[----:B--2---:R-:W-:-:S05]  /*113d0*/  PRMT R3, R2, 0x8880, RZ ;  /* 0x0000888002037816 */ /* 0x004fca00000000ff */
[----:B------:R-:W-:-:S07]  /*113e0*/  IMAD R3, R3, R17, RZ ;  /* 0x0000001103037224 */ /* 0x000fce00078e02ff */
.L_x_424:
[----:B------:R-:W-:Y:S05]  /*113f0*/  BSYNC B1 ;  /* 0x0000000000017941 */ /* 0x000fea0003800000 */
.L_x_423:
        /* <DEDUP_REMOVED lines=9> */
.L_x_426:
[----:B------:R-:W-:Y:S05]  /*11490*/  BSYNC B1 ;  /* 0x0000000000017941 */ /* 0x000fea0003800000 */
.L_x_425:
[----:B-1----:R-:W2:Y:S01]  /*114a0*/  LDL.LU R9, [R1+0x494] ;  /* 0x0004940001097983 */ /* 0x002ea20000300800 */
        /* <DEDUP_REMOVED lines=10> */
.L_x_428:
[----:B------:R-:W-:Y:S05]  /*11550*/  BSYNC B1 ;  /* 0x0000000000017941 */ /* 0x000fea0003800000 */
.L_x_427:
        /* <DEDUP_REMOVED lines=11> */
.L_x_430:
[----:B------:R-:W-:Y:S05]  /*11610*/  BSYNC B1 ;  /* 0x0000000000017941 */ /* 0x000fea0003800000 */
.L_x_429:
        /* <DEDUP_REMOVED lines=9> */
.L_x_432:
[----:B------:R-:W-:Y:S05]  /*116b0*/  BSYNC B1 ;  /* 0x0000000000017941 */ /* 0x000fea0003800000 */
.L_x_431:
        /* <DEDUP_REMOVED lines=9> */
.L_x_434:
[----:B------:R-:W-:Y:S05]  /*11750*/  BSYNC B1 ;  /* 0x0000000000017941 */ /* 0x000fea0003800000 */
.L_x_433:
        /* <DEDUP_REMOVED lines=11> */
.L_x_436:
[----:B------:R-:W-:Y:S05]  /*11810*/  BSYNC B1 ;  /* 0x0000000000017941 */ /* 0x000fea0003800000 */
.L_x_435:
        /* <DEDUP_REMOVED lines=11> */
.L_x_438:
[----:B------:R-:W-:Y:S05]  /*118d0*/  BSYNC B1 ;  /* 0x0000000000017941 */ /* 0x000fea0003800000 */
.L_x_437:
        /* <DEDUP_REMOVED lines=9> */
.L_x_440:
[----:B------:R-:W-:Y:S05]  /*11970*/  BSYNC B1 ;  /* 0x0000000000017941 */ /* 0x000fea0003800000 */
.L_x_439:
        /* <DEDUP_REMOVED lines=9> */
.L_x_442:
[----:B------:R-:W-:Y:S05]  /*11a10*/  BSYNC B1 ;  /* 0x0000000000017941 */ /* 0x000fea0003800000 */
.L_x_441:
        /* <DEDUP_REMOVED lines=11> */
.L_x_444:
[----:B------:R-:W-:Y:S05]  /*11ad0*/  BSYNC B1 ;  /* 0x0000000000017941 */ /* 0x000fea0003800000 */
.L_x_443:
        /* <DEDUP_REMOVED lines=11> */
.L_x_446:
[----:B------:R-:W-:Y:S05]  /*11b90*/  BSYNC B1 ;  /* 0x0000000000017941 */ /* 0x000fea0003800000 */
.L_x_445:
        /* <DEDUP_REMOVED lines=9> */
.L_x_448:
[----:B------:R-:W-:Y:S05]  /*11c30*/  BSYNC B1 ;  /* 0x0000000000017941 */ /* 0x000fea0003800000 */
.L_x_447:
        /* <DEDUP_REMOVED lines=9> */
.L_x_450:
[----:B------:R-:W-:Y:S05]  /*11cd0*/  BSYNC B1 ;  /* 0x0000000000017941 */ /* 0x000fea0003800000 */
.L_x_449:
        /* <DEDUP_REMOVED lines=11> */
.L_x_452:
[----:B------:R-:W-:Y:S05]  /*11d90*/  BSYNC B1 ;  /* 0x0000000000017941 */ /* 0x000fea0003800000 */
.L_x_451:
        /* <DEDUP_REMOVED lines=11> */
.L_x_454:
[----:B------:R-:W-:Y:S05]  /*11e50*/  BSYNC B1 ;  /* 0x0000000000017941 */ /* 0x000fea0003800000 */
.L_x_453:
        /* <DEDUP_REMOVED lines=9> */
.L_x_456:
[----:B------:R-:W-:Y:S05]  /*11ef0*/  BSYNC B1 ;  /* 0x0000000000017941 */ /* 0x000fea0003800000 */
.L_x_455:
        /* <DEDUP_REMOVED lines=9> */
.L_x_458:
[----:B------:R-:W-:Y:S05]  /*11f90*/  BSYNC B1 ;  /* 0x0000000000017941 */ /* 0x000fea0003800000 */
.L_x_457:
        /* <DEDUP_REMOVED lines=11> */
.L_x_460:
[----:B------:R-:W-:Y:S05]  /*12050*/  BSYNC B1 ;  /* 0x0000000000017941 */ /* 0x000fea0003800000 */
.L_x_459:
        /* <DEDUP_REMOVED lines=11> */
.L_x_462:
[----:B------:R-:W-:Y:S05]  /*12110*/  BSYNC B1 ;  /* 0x0000000000017941 */ /* 0x000fea0003800000 */
.L_x_461:
        /* <DEDUP_REMOVED lines=9> */
.L_x_464:
[----:B------:R-:W-:Y:S05]  /*121b0*/  BSYNC B1 ;  /* 0x0000000000017941 */ /* 0x000fea0003800000 */
.L_x_463:
        /* <DEDUP_REMOVED lines=9> */
.L_x_466:
[----:B------:R-:W-:Y:S05]  /*12250*/  BSYNC B1 ;  /* 0x0000000000017941 */ /* 0x000fea0003800000 */
.L_x_465:
        /* <DEDUP_REMOVED lines=11> */
.L_x_468:
[----:B------:R-:W-:Y:S05]  /*12310*/  BSYNC B1 ;  /* 0x0000000000017941 */ /* 0x000fea0003800000 */
.L_x_467:
        /* <DEDUP_REMOVED lines=11> */
.L_x_470:
[----:B------:R-:W-:Y:S05]  /*123d0*/  BSYNC B1 ;  /* 0x0000000000017941 */ /* 0x000fea0003800000 */
.L_x_469:
        /* <DEDUP_REMOVED lines=9> */
.L_x_472:
[----:B------:R-:W-:Y:S05]  /*12470*/  BSYNC B1 ;  /* 0x0000000000017941 */ /* 0x000fea0003800000 */
.L_x_471:
        /* <DEDUP_REMOVED lines=9> */
.L_x_474:
[----:B------:R-:W-:Y:S05]  /*12510*/  BSYNC B1 ;  /* 0x0000000000017941 */ /* 0x000fea0003800000 */
.L_x_473:
        /* <DEDUP_REMOVED lines=11> */
.L_x_476:
[----:B------:R-:W-:Y:S05]  /*125d0*/  BSYNC B1 ;  /* 0x0000000000017941 */ /* 0x000fea0003800000 */
.L_x_475:
        /* <DEDUP_REMOVED lines=11> */
.L_x_478:
[----:B------:R-:W-:Y:S05]  /*12690*/  BSYNC B1 ;  /* 0x0000000000017941 */ /* 0x000fea0003800000 */
.L_x_477:
        /* <DEDUP_REMOVED lines=9> */
.L_x_480:
[----:B------:R-:W-:Y:S05]  /*12730*/  BSYNC B1 ;  /* 0x0000000000017941 */ /* 0x000fea0003800000 */
.L_x_479:
        /* <DEDUP_REMOVED lines=9> */
.L_x_482:
[----:B------:R-:W-:Y:S05]  /*127d0*/  BSYNC B1 ;  /* 0x0000000000017941 */ /* 0x000fea0003800000 */
.L_x_481:
        /* <DEDUP_REMOVED lines=11> */
.L_x_484:
[----:B------:R-:W-:Y:S05]  /*12890*/  BSYNC B1 ;  /* 0x0000000000017941 */ /* 0x000fea0003800000 */
.L_x_483:
        /* <DEDUP_REMOVED lines=11> */
.L_x_486:
[----:B------:R-:W-:Y:S05]  /*12950*/  BSYNC B1 ;  /* 0x0000000000017941 */ /* 0x000fea0003800000 */
.L_x_485:
        /* <DEDUP_REMOVED lines=9> */
.L_x_488:
[----:B------:R-:W-:Y:S05]  /*129f0*/  BSYNC B1 ;  /* 0x0000000000017941 */ /* 0x000fea0003800000 */
.L_x_487:
        /* <DEDUP_REMOVED lines=9> */
.L_x_490:
[----:B------:R-:W-:Y:S05]  /*12a90*/  BSYNC B1 ;  /* 0x0000000000017941 */ /* 0x000fea0003800000 */
.L_x_489:
        /* <DEDUP_REMOVED lines=11> */
.L_x_492:
[----:B------:R-:W-:Y:S05]  /*12b50*/  BSYNC B1 ;  /* 0x0000000000017941 */ /* 0x000fea0003800000 */
.L_x_491:
        /* <DEDUP_REMOVED lines=11> */
.L_x_494:
[----:B------:R-:W-:Y:S05]  /*12c10*/  BSYNC B1 ;  /* 0x0000000000017941 */ /* 0x000fea0003800000 */
.L_x_493:
        /* <DEDUP_REMOVED lines=9> */
.L_x_496:
[----:B------:R-:W-:Y:S05]  /*12cb0*/  BSYNC B1 ;  /* 0x0000000000017941 */ /* 0x000fea0003800000 */
.L_x_495:
        /* <DEDUP_REMOVED lines=9> */
.L_x_498:
[----:B------:R-:W-:Y:S05]  /*12d50*/  BSYNC B1 ;  /* 0x0000000000017941 */ /* 0x000fea0003800000 */
.L_x_497:
        /* <DEDUP_REMOVED lines=11> */
.L_x_500:
[----:B------:R-:W-:Y:S05]  /*12e10*/  BSYNC B1 ;  /* 0x0000000000017941 */ /* 0x000fea0003800000 */
.L_x_499:
        /* <DEDUP_REMOVED lines=11> */
.L_x_502:
[----:B------:R-:W-:Y:S05]  /*12ed0*/  BSYNC B1 ;  /* 0x0000000000017941 */ /* 0x000fea0003800000 */
.L_x_501:
        /* <DEDUP_REMOVED lines=9> */
.L_x_504:
[----:B------:R-:W-:Y:S05]  /*12f70*/  BSYNC B1 ;  /* 0x0000000000017941 */ /* 0x000fea0003800000 */
.L_x_503:
        /* <DEDUP_REMOVED lines=9> */
.L_x_506:
[----:B------:R-:W-:Y:S05]  /*13010*/  BSYNC B1 ;  /* 0x0000000000017941 */ /* 0x000fea0003800000 */
.L_x_505:
        /* <DEDUP_REMOVED lines=11> */
.L_x_508:
[----:B------:R-:W-:Y:S05]  /*130d0*/  BSYNC B1 ;  /* 0x0000000000017941 */ /* 0x000fea0003800000 */
.L_x_507:
        /* <DEDUP_REMOVED lines=11> */
.L_x_510:
[----:B------:R-:W-:Y:S05]  /*13190*/  BSYNC B1 ;  /* 0x0000000000017941 */ /* 0x000fea0003800000 */
.L_x_509:
        /* <DEDUP_REMOVED lines=9> */
.L_x_512:
[----:B------:R-:W-:Y:S05]  /*13230*/  BSYNC B1 ;  /* 0x0000000000017941 */ /* 0x000fea0003800000 */
.L_x_511:
        /* <DEDUP_REMOVED lines=9> */
.L_x_514:
[----:B------:R-:W-:Y:S05]  /*132d0*/  BSYNC B1 ;  /* 0x0000000000017941 */ /* 0x000fea0003800000 */
.L_x_513:
        /* <DEDUP_REMOVED lines=11> */
.L_x_516:
[----:B------:R-:W-:Y:S05]  /*13390*/  BSYNC B1 ;  /* 0x0000000000017941 */ /* 0x000fea0003800000 */
.L_x_515:
        /* <DEDUP_REMOVED lines=11> */
.L_x_518:
[----:B------:R-:W-:Y:S05]  /*13450*/  BSYNC B1 ;  /* 0x0000000000017941 */ /* 0x000fea0003800000 */
.L_x_517:
        /* <DEDUP_REMOVED lines=9> */
.L_x_520:
[----:B------:R-:W-:Y:S05]  /*134f0*/  BSYNC B1 ;  /* 0x0000000000017941 */ /* 0x000fea0003800000 */
.L_x_519:
        /* <DEDUP_REMOVED lines=9> */
.L_x_522:
[----:B------:R-:W-:Y:S05]  /*13590*/  BSYNC B1 ;  /* 0x0000000000017941 */ /* 0x000fea0003800000 */
.L_x_521:
        /* <DEDUP_REMOVED lines=11> */
.L_x_524:
[----:B------:R-:W-:Y:S05]  /*13650*/  BSYNC B1 ;  /* 0x0000000000017941 */ /* 0x000fea0003800000 */
.L_x_523:
        /* <DEDUP_REMOVED lines=11> */
.L_x_526:
[----:B------:R-:W-:Y:S05]  /*13710*/  BSYNC B1 ;  /* 0x0000000000017941 */ /* 0x000fea0003800000 */
.L_x_525:
        /* <DEDUP_REMOVED lines=9> */
.L_x_528:
[----:B------:R-:W-:Y:S05]  /*137b0*/  BSYNC B1 ;  /* 0x0000000000017941 */ /* 0x000fea0003800000 */
.L_x_527:
        /* <DEDUP_REMOVED lines=9> */
.L_x_530:
[----:B------:R-:W-:Y:S05]  /*13850*/  BSYNC B1 ;  /* 0x0000000000017941 */ /* 0x000fea0003800000 */
.L_x_529:
        /* <DEDUP_REMOVED lines=11> */
.L_x_532:
[----:B------:R-:W-:Y:S05]  /*13910*/  BSYNC B1 ;  /* 0x0000000000017941 */ /* 0x000fea0003800000 */
.L_x_531:
        /* <DEDUP_REMOVED lines=11> */
.L_x_534:
[----:B------:R-:W-:Y:S05]  /*139d0*/  BSYNC B1 ;  /* 0x0000000000017941 */ /* 0x000fea0003800000 */
.L_x_533:
        /* <DEDUP_REMOVED lines=9> */
.L_x_536:
[----:B------:R-:W-:Y:S05]  /*13a70*/  BSYNC B1 ;  /* 0x0000000000017941 */ /* 0x000fea0003800000 */
.L_x_535:
        /* <DEDUP_REMOVED lines=9> */
.L_x_538:
[----:B------:R-:W-:Y:S05]  /*13b10*/  BSYNC B1 ;  /* 0x0000000000017941 */ /* 0x000fea0003800000 */
.L_x_537:
        /* <DEDUP_REMOVED lines=11> */
.L_x_540:
[----:B------:R-:W-:Y:S05]  /*13bd0*/  BSYNC B1 ;  /* 0x0000000000017941 */ /* 0x000fea0003800000 */
.L_x_539:
        /* <DEDUP_REMOVED lines=11> */
.L_x_542:
[----:B------:R-:W-:Y:S05]  /*13c90*/  BSYNC B1 ;  /* 0x0000000000017941 */ /* 0x000fea0003800000 */
.L_x_541:
        /* <DEDUP_REMOVED lines=9> */
.L_x_544:
[----:B------:R-:W-:Y:S05]  /*13d30*/  BSYNC B1 ;  /* 0x0000000000017941 */ /* 0x000fea0003800000 */
.L_x_543:
        /* <DEDUP_REMOVED lines=9> */
.L_x_546:
[----:B------:R-:W-:Y:S05]  /*13dd0*/  BSYNC B1 ;  /* 0x0000000000017941 */ /* 0x000fea0003800000 */
.L_x_545:
        /* <DEDUP_REMOVED lines=11> */
.L_x_548:
[----:B------:R-:W-:Y:S05]  /*13e90*/  BSYNC B1 ;  /* 0x0000000000017941 */ /* 0x000fea0003800000 */
.L_x_547:
        /* <DEDUP_REMOVED lines=11> */
.L_x_550:
[----:B------:R-:W-:Y:S05]  /*13f50*/  BSYNC B1 ;  /* 0x0000000000017941 */ /* 0x000fea0003800000 */
.L_x_549:
        /* <DEDUP_REMOVED lines=9> */
.L_x_552:
[----:B------:R-:W-:Y:S05]  /*13ff0*/  BSYNC B1 ;  /* 0x0000000000017941 */ /* 0x000fea0003800000 */
.L_x_551:
        /* <DEDUP_REMOVED lines=9> */
.L_x_554:
[----:B------:R-:W-:Y:S05]  /*14090*/  BSYNC B1 ;  /* 0x0000000000017941 */ /* 0x000fea0003800000 */
.L_x_553:
        /* <DEDUP_REMOVED lines=11> */
.L_x_556:
[----:B------:R-:W-:Y:S05]  /*14150*/  BSYNC B1 ;  /* 0x0000000000017941 */ /* 0x000fea0003800000 */
.L_x_555:
        /* <DEDUP_REMOVED lines=11> */
.L_x_558:
[----:B------:R-:W-:Y:S05]  /*14210*/  BSYNC B1 ;  /* 0x0000000000017941 */ /* 0x000fea0003800000 */
.L_x_557:
        /* <DEDUP_REMOVED lines=9> */
.L_x_560:
[----:B------:R-:W-:Y:S05]  /*142b0*/  BSYNC B1 ;  /* 0x0000000000017941 */ /* 0x000fea0003800000 */
.L_x_559:
        /* <DEDUP_REMOVED lines=9> */
.L_x_562:
[----:B------:R-:W-:Y:S05]  /*14350*/  BSYNC B1 ;  /* 0x0000000000017941 */ /* 0x000fea0003800000 */
.L_x_561:
        /* <DEDUP_REMOVED lines=11> */
.L_x_564:
[----:B------:R-:W-:Y:S05]  /*14410*/  BSYNC B1 ;  /* 0x0000000000017941 */ /* 0x000fea0003800000 */
.L_x_563:
        /* <DEDUP_REMOVED lines=11> */
.L_x_566:
[----:B------:R-:W-:Y:S05]  /*144d0*/  BSYNC B1 ;  /* 0x0000000000017941 */ /* 0x000fea0003800000 */
.L_x_565:
        /* <DEDUP_REMOVED lines=9> */
.L_x_568:
[----:B------:R-:W-:Y:S05]  /*14570*/  BSYNC B1 ;  /* 0x0000000000017941 */ /* 0x000fea0003800000 */
.L_x_567:
        /* <DEDUP_REMOVED lines=9> */
.L_x_570:
[----:B------:R-:W-:Y:S05]  /*14610*/  BSYNC B1 ;  /* 0x0000000000017941 */ /* 0x000fea0003800000 */
.L_x_569:
        /* <DEDUP_REMOVED lines=11> */
.L_x_572:
[----:B------:R-:W-:Y:S05]  /*146d0*/  BSYNC B1 ;  /* 0x0000000000017941 */ /* 0x000fea0003800000 */
.L_x_571:
        /* <DEDUP_REMOVED lines=11> */
.L_x_574:
[----:B------:R-:W-:Y:S05]  /*14790*/  BSYNC B1 ;  /* 0x0000000000017941 */ /* 0x000fea0003800000 */
.L_x_573:
        /* <DEDUP_REMOVED lines=9> */
.L_x_576:
[----:B------:R-:W-:Y:S05]  /*14830*/  BSYNC B1 ;  /* 0x0000000000017941 */ /* 0x000fea0003800000 */
.L_x_575:
        /* <DEDUP_REMOVED lines=9> */
.L_x_578:
[----:B------:R-:W-:Y:S05]  /*148d0*/  BSYNC B1 ;  /* 0x0000000000017941 */ /* 0x000fea0003800000 */
.L_x_577:
        /* <DEDUP_REMOVED lines=11> */
.L_x_580:
[----:B------:R-:W-:Y:S05]  /*14990*/  BSYNC B1 ;  /* 0x0000000000017941 */ /* 0x000fea0003800000 */
.L_x_579:
        /* <DEDUP_REMOVED lines=11> */
.L_x_582:
[----:B------:R-:W-:Y:S05]  /*14a50*/  BSYNC B1 ;  /* 0x0000000000017941 */ /* 0x000fea0003800000 */
.L_x_581:
        /* <DEDUP_REMOVED lines=9> */
.L_x_584:
[----:B------:R-:W-:Y:S05]  /*14af0*/  BSYNC B1 ;  /* 0x0000000000017941 */ /* 0x000fea0003800000 */
.L_x_583:
        /* <DEDUP_REMOVED lines=9> */
.L_x_586:
[----:B------:R-:W-:Y:S05]  /*14b90*/  BSYNC B1 ;  /* 0x0000000000017941 */ /* 0x000fea0003800000 */
.L_x_585:
        /* <DEDUP_REMOVED lines=11> */
.L_x_588:
[----:B------:R-:W-:Y:S05]  /*14c50*/  BSYNC B1 ;  /* 0x0000000000017941 */ /* 0x000fea0003800000 */
.L_x_587:
        /* <DEDUP_REMOVED lines=11> */
.L_x_590:
[----:B------:R-:W-:Y:S05]  /*14d10*/  BSYNC B1 ;  /* 0x0000000000017941 */ /* 0x000fea0003800000 */
.L_x_589:
        /* <DEDUP_REMOVED lines=9> */
.L_x_592:
[----:B------:R-:W-:Y:S05]  /*14db0*/  BSYNC B1 ;  /* 0x0000000000017941 */ /* 0x000fea0003800000 */
.L_x_591:
        /* <DEDUP_REMOVED lines=9> */
.L_x_594:
[----:B------:R-:W-:Y:S05]  /*14e50*/  BSYNC B1 ;  /* 0x0000000000017941 */ /* 0x000fea0003800000 */
.L_x_593:
        /* <DEDUP_REMOVED lines=11> */
.L_x_596:
[----:B------:R-:W-:Y:S05]  /*14f10*/  BSYNC B1 ;  /* 0x0000000000017941 */ /* 0x000fea0003800000 */
.L_x_595:
        /* <DEDUP_REMOVED lines=11> */
.L_x_598:
[----:B------:R-:W-:Y:S05]  /*14fd0*/  BSYNC B1 ;  /* 0x0000000000017941 */ /* 0x000fea0003800000 */
.L_x_597:
        /* <DEDUP_REMOVED lines=9> */
.L_x_600:
[----:B------:R-:W-:Y:S05]  /*15070*/  BSYNC B1 ;  /* 0x0000000000017941 */ /* 0x000fea0003800000 */
.L_x_599:
        /* <DEDUP_REMOVED lines=9> */
.L_x_602:
[----:B------:R-:W-:Y:S05]  /*15110*/  BSYNC B1 ;  /* 0x0000000000017941 */ /* 0x000fea0003800000 */
.L_x_601:
        /* <DEDUP_REMOVED lines=11> */
.L_x_604:
[----:B------:R-:W-:Y:S05]  /*151d0*/  BSYNC B1 ;  /* 0x0000000000017941 */ /* 0x000fea0003800000 */
.L_x_603:
        /* <DEDUP_REMOVED lines=11> */
.L_x_606:
[----:B------:R-:W-:Y:S05]  /*15290*/  BSYNC B1 ;  /* 0x0000000000017941 */ /* 0x000fea0003800000 */
.L_x_605:
[----:B-1----:R-:W2:Y:S04]  /*152a0*/  LDL.LU R9, [R1+0x5fc] ;  /* 0x0005fc0001097983 */ /* 0x002ea80000300800 */
[----:B------:R-:W3:Y:S01]  /*152b0*/  LDL.LU R229, [R1+0x300] ;  /* 0x0003000001e57983 */ /* 0x000ee20000300800 */
[----:B--2---:R-:W-:Y:S02]  /*152c0*/  @!P4 IMAD R228, R9, R16, R3 ;  /* 0x0000001009e4c224 */ /* 0x004fe400078e0203 */
[----:B------:R-:W-:-:S03]  /*152d0*/  IMAD.WIDE.U32 R8, R231, R8, R12 ;  /* 0x00000008e7087225 */ /* 0x000fc600078e000c */
[----:B------:R3:W-:Y:S01]  /*152e0*/  @!P4 STG.E.U8 desc[UR36][R226.64+0xb9], R228 ;  /* 0x0000b9e4e200c986 */ /* 0x0007e2000c101124 */
[----:B------:R-:W-:-:S04]  /*152f0*/  IADD3 R14, P3, R8, R14, RZ ;  /* 0x0000000e080e7210 */ /* 0x000fc80007f7e0ff */
[----:B------:R-:W-:Y:S02]  /*15300*/  IADD3.X R15, R15, R9, R233, P3, !PT ;  /* 0x000000090f0f7210 */ /* 0x000fe40001ffe4e9 */
[----:B------:R-:W-:-:S04]  /*15310*/  ISETP.GE.AND P3, PT, R19, 0x181, PT ;  /* 0x000001811300780c */ /* 0x000fc80003f66270 */
[----:B------:R-:W-:-:S13]  /*15320*/  ISETP.LT.OR P4, PT, R0, 0x1, !P3 ;  /* 0x000000010000780c */ /* 0x000fda0005f81670 */
[----:B------:R-:W2:Y:S01]  /*15330*/  @!P4 LDG.E.U8 R2, desc[UR36][R14.64] ;  /* 0x000000240e02c981 */ /* 0x000ea2000c1e1100 */
[----:B------:R-:W-:Y:S01]  /*15340*/  IMAD.U32 R9, RZ, RZ, UR11 ;  /* 0x0000000bff097e24 */ /* 0x000fe2000f8e00ff */
[----:B------:R-:W-:Y:S01]  /*15350*/  ISETP.LT.OR P5, PT, R0, 0x2, !P3 ;  /* 0x000000020000780c */ /* 0x000fe20005fa1670 */
[----:B------:R-:W-:Y:S01]  /*15360*/  IMAD.U32 R13, RZ, RZ, UR10 ;  /* 0x0000000aff0d7e24 */ /* 0x000fe2000f8e00ff */
[----:B------:R-:W-:Y:S01]  /*15370*/  BSSY B1, `(.L_x_607) ;  /* 0x000000e000017945 */ /* 0x000fe20003800000 */
[----:B------:R-:W-:Y:S01]  /*15380*/  IMAD R230, R9, 0x180, RZ ;  /* 0x0000018009e67824 */ /* 0x000fe200078e02ff */
[----:B--2---:R-:W-:-:S05]  /*15390*/  @!P4 PRMT R8, R2, 0x8880, RZ ;  /* 0x000088800208c816 */ /* 0x004fca00000000ff */
[----:B------:R-:W-:Y:S02]  /*153a0*/  @!P4 IMAD.MOV.U32 R12, RZ, RZ, R8 ;  /* 0x000000ffff0cc224 */ /* 0x000fe400078e0008 */
[----:B------:R-:W-:-:S04]  /*153b0*/  IMAD.WIDE.U32 R8, R13, 0x180, R10 ;  /* 0x000001800d087825 */ /* 0x000fc800078e000a */
[----:B------:R-:W-:Y:S02]  /*153c0*/  @!P4 IMAD R3, R12, R17, RZ ;  /* 0x000000110c03c224 */ /* 0x000fe400078e02ff */
[----:B------:R-:W-:Y:S02]  /*153d0*/  IMAD.IADD R13, R9, 0x1, R230 ;  /* 0x00000001090d7824 */ /* 0x000fe400078e02e6 */
[----:B---3--:R-:W-:Y:S02]  /*153e0*/  @!P4 IMAD R226, R229, R16, R3 ;  /* 0x00000010e5e2c224 */ /* 0x008fe400078e0203 */
[----:B------:R-:W-:-:S05]  /*153f0*/  @!P4 IMAD.MOV.U32 R12, RZ, RZ, R8 ;  /* 0x000000ffff0cc224 */ /* 0x000fca00078e0008 */
[----:B------:R1:W-:Y:S01]  /*15400*/  @!P4 STG.E.U8 desc[UR36][R12.64], R226 ;  /* 0x000000e20c00c986 */ /* 0x0003e2000c101124 */
[----:B------:R-:W-:Y:S05]  /*15410*/  @P5 BRA `(.L_x_608) ;  /* 0x00000000000c5947 */ /* 0x000fea0003800000 */
[----:B------:R-:W2:Y:S02]  /*15420*/  LDG.E.U8 R2, desc[UR36][R14.64+0x1] ;  /* 0x000001240e027981 */ /* 0x000ea4000c1e1100 */
[----:B--2---:R-:W-:-:S05]  /*15430*/  PRMT R3, R2, 0x8880, RZ ;  /* 0x0000888002037816 */ /* 0x004fca00000000ff */
[----:B------:R-:W-:-:S07]  /*15440*/  IMAD R3, R3, R17, RZ ;  /* 0x0000001103037224 */ /* 0x000fce00078e02ff */
.L_x_608:
[----:B------:R-:W-:Y:S05]  /*15450*/  BSYNC B1 ;  /* 0x0000000000017941 */ /* 0x000fea0003800000 */
.L_x_607:
[----:B-1----:R-:W2:Y:S01]  /*15460*/  LDL.LU R226, [R1+0x304] ;  /* 0x0003040001e27983 */ /* 0x002ea20000300800 */
[----:B------:R-:W-:Y:S01]  /*15470*/  ISETP.GE.AND P4, PT, R19, 0x189, PT ;  /* 0x000001891300780c */ /* 0x000fe20003f86270 */
[----:B------:R-:W-:Y:S01]  /*15480*/  @!P5 IMAD.MOV.U32 R227, RZ, RZ, R13 ;  /* 0x000000ffffe3d224 */ /* 0x000fe200078e000d */
[----:B------:R-:W-:Y:S01]  /*15490*/  LOP3.LUT R18, R18, 0xffffffdf, RZ, 0xc0, !PT ;  /* 0xffffffdf12127812 */ /* 0x000fe200078ec0ff */
[----:B------:R-:W-:Y:S01]  /*154a0*/  BSSY B1, `(.L_x_609) ;  /* 0x000000d000017945 */ /* 0x000fe20003800000 */
[----:B------:R-:W-:Y:S02]  /*154b0*/  ISETP.LT.OR P6, PT, R0, 0x1, !P4 ;  /* 0x000000010000780c */ /* 0x000fe400067c1670 */
[----:B------:R-:W-:-:S11]  /*154c0*/  @P0 LOP3.LUT R18, R18, 0x20, RZ, 0xfc, !PT ;  /* 0x0000002012120812 */ /* 0x000fd600078efcff */
[----:B------:R-:W-:-:S04]  /*154d0*/  @!P6 IADD3 R228, P0, R8, UR46, RZ ;  /* 0x0000002e08e4ec10 */ /* 0x000fc8000ff1e0ff */
[----:B------:R-:W-:Y:S02]  /*154e0*/  @!P6 IADD3.X R229, R13, UR45, RZ, P0, !PT ;  /* 0x0000002d0de5ec10 */ /* 0x000fe400087fe4ff */
[----:B------:R-:W-:Y:S01]  /*154f0*/  LOP3.LUT P0, RZ, R18, 0x20, RZ, 0xc0, !PT ;  /* 0x0000002012ff7812 */ /* 0x000fe2000780c0ff */
[----:B--2---:R-:W-:Y:S02]  /*15500*/  @!P5 IMAD R19, R226, R16, R3 ;  /* 0x00000010e213d224 */ /* 0x004fe400078e0203 */
[----:B------:R-:W-:-:S05]  /*15510*/  @!P5 IMAD.MOV.U32 R226, RZ, RZ, R8 ;  /* 0x000000ffffe2d224 */ /* 0x000fca00078e0008 */
[----:B------:R1:W-:Y:S01]  /*15520*/  @!P5 STG.E.U8 desc[UR36][R226.64+0x1], R19 ;  /* 0x00000113e200d986 */ /* 0x0003e2000c101124 */
[----:B------:R-:W-:Y:S05]  /*15530*/  @P6 BRA `(.L_x_610) ;  /* 0x00000000000c6947 */ /* 0x000fea0003800000 */
[----:B------:R-:W2:Y:S02]  /*15540*/  LDG.E.U8 R2, desc[UR36][R22.64] ;  /* 0x0000002416027981 */ /* 0x000ea4000c1e1100 */
[----:B--2---:R-:W-:-:S05]  /*15550*/  PRMT R3, R2, 0x8880, RZ ;  /* 0x0000888002037816 */ /* 0x004fca00000000ff */
[----:B------:R-:W-:-:S07]  /*15560*/  IMAD R3, R3, R17, RZ ;  /* 0x0000001103037224 */ /* 0x000fce00078e02ff */
.L_x_610:
[----:B------:R-:W-:Y:S05]  /*15570*/  BSYNC B1 ;  /* 0x0000000000017941 */ /* 0x000fea0003800000 */
.L_x_609:
[----:B-1----:R-:W2:Y:S01]  /*15580*/  LDL.LU R19, [R1+0x308] ;  /* 0x0003080001137983 */ /* 0x002ea20000300800 */
[----:B------:R-:W-:Y:S01]  /*15590*/  ISETP.LT.OR P5, PT, R0, 0x2, !P4 ;  /* 0x000000020000780c */ /* 0x000fe200067a1670 */
[----:B------:R-:W-:Y:S01]  /*155a0*/  BSSY B1, `(.L_x_611) ;  /* 0x000000c000017945 */ /* 0x000fe20003800000 */
[----:B------:R-:W-:-:S04]  /*155b0*/  LOP3.LUT R18, R18, 0xffffffdf, RZ, 0xc0, !PT ;  /* 0xffffffdf12127812 */ /* 0x000fc800078ec0ff */
[----:B------:R-:W-:-:S07]  /*155c0*/  @P0 LOP3.LUT R18, R18, 0x20, RZ, 0xfc, !PT ;  /* 0x0000002012120812 */ /* 0x000fce00078efcff */
[----:B------:R-:W-:-:S04]  /*155d0*/  @!P5 IADD3 R226, P0, R8, UR46, RZ ;  /* 0x0000002e08e2dc10 */ /* 0x000fc8000ff1e0ff */
[----:B------:R-:W-:Y:S02]  /*155e0*/  @!P5 IADD3.X R227, R13, UR45, RZ, P0, !PT ;  /* 0x0000002d0de3dc10 */ /* 0x000fe400087fe4ff */
[----:B------:R-:W-:Y:S01]  /*155f0*/  LOP3.LUT P0, RZ, R18, 0x20, RZ, 0xc0, !PT ;  /* 0x0000002012ff7812 */ /* 0x000fe2000780c0ff */
[----:B--2---:R-:W-:-:S05]  /*15600*/  @!P6 IMAD R19, R19, R16, R3 ;  /* 0x000000101313e224 */ /* 0x004fca00078e0203 */
[----:B------:R1:W-:Y:S01]  /*15610*/  @!P6 STG.E.U8 desc[UR36][R228.64], R19 ;  /* 0x00000013e400e986 */ /* 0x0003e2000c101124 */
[----:B------:R-:W-:Y:S06]  /*15620*/  @P5 BRA `(.L_x_612) ;  /* 0x00000000000c5947 */ /* 0x000fec0003800000 */
[----:B------:R-:W2:Y:S02]  /*15630*/  LDG.E.U8 R2, desc[UR36][R22.64+0x1] ;  /* 0x0000012416027981 */ /* 0x000ea4000c1e1100 */
[----:B--2---:R-:W-:-:S05]  /*15640*/  PRMT R3, R2, 0x8880, RZ ;  /* 0x0000888002037816 */ /* 0x004fca00000000ff */
[----:B------:R-:W-:-:S07]  /*15650*/  IMAD R3, R3, R17, RZ ;  /* 0x0000001103037224 */ /* 0x000fce00078e02ff */
.L_x_612:
[----:B------:R-:W-:Y:S05]  /*15660*/  BSYNC B1 ;  /* 0x0000000000017941 */ /* 0x000fea0003800000 */
.L_x_611:
[----:B-1----:R-:W2:Y:S01]  /*15670*/  LDL.LU R19, [R1+0x30c] ;  /* 0x00030c0001137983 */ /* 0x002ea20000300800 */
[----:B------:R-:W-:Y:S01]  /*15680*/  BSSY B1, `(.L_x_613) ;  /* 0x0000008000017945 */ /* 0x000fe20003800000 */
[----:B--2---:R-:W-:-:S05]  /*15690*/  @!P5 IMAD R19, R19, R16, R3 ;  /* 0x000000101313d224 */ /* 0x004fca00078e0203 */
[----:B------:R1:W-:Y:S01]  /*156a0*/  @!P5 STG.E.U8 desc[UR36][R226.64+0x1], R19 ;  /* 0x00000113e200d986 */ /* 0x0003e2000c101124 */
[----:B------:R-:W-:-:S13]  /*156b0*/  ISETP.LT.OR P5, PT, R0, 0x9, !P3 ;  /* 0x000000090000780c */ /* 0x000fda0005fa1670 */
[----:B-1----:R-:W-:Y:S05]  /*156c0*/  @P5 BRA `(.L_x_614) ;  /* 0x00000000000c5947 */ /* 0x002fea0003800000 */
[----:B------:R-:W2:Y:S02]  /*156d0*/  LDG.E.U8 R2, desc[UR36][R14.64+0x8] ;  /* 0x000008240e027981 */ /* 0x000ea4000c1e1100 */
[----:B--2---:R-:W-:-:S05]  /*156e0*/  PRMT R3, R2, 0x8880, RZ ;  /* 0x0000888002037816 */ /* 0x004fca00000000ff */
[----:B------:R-:W-:-:S07]  /*156f0*/  IMAD R3, R3, R17, RZ ;  /* 0x0000001103037224 */ /* 0x000fce00078e02ff */
.L_x_614:
[----:B------:R-:W-:Y:S05]  /*15700*/  BSYNC B1 ;  /* 0x0000000000017941 */ /* 0x000fea0003800000 */
.L_x_613:
[----:B------:R-:W2:Y:S01]  /*15710*/  LDL.LU R19, [R1+0x310] ;  /* 0x0003100001137983 */ /* 0x000ea20000300800 */
[----:B------:R-:W-:Y:S01]  /*15720*/  @!P5 IMAD.MOV.U32 R226, RZ, RZ, R8 ;  /* 0x000000ffffe2d224 */ /* 0x000fe200078e0008 */
[----:B------:R-:W-:Y:S01]  /*15730*/  BSSY B1, `(.L_x_615) ;  /* 0x0000009000017945 */ /* 0x000fe20003800000 */
[----:B------:R-:W-:Y:S02]  /*15740*/  @!P5 IMAD.MOV.U32 R227, RZ, RZ, R13 ;  /* 0x000000ffffe3d224 */ /* 0x000fe400078e000d */
[----:B--2---:R-:W-:-:S05]  /*15750*/  @!P5 IMAD R19, R19, R16, R3 ;  /* 0x000000101313d224 */ /* 0x004fca00078e0203 */
[----:B------:R1:W-:Y:S01]  /*15760*/  @!P5 STG.E.U8 desc[UR36][R226.64+0x8], R19 ;  /* 0x00000813e200d986 */ /* 0x0003e2000c101124 */
[----:B------:R-:W-:-:S13]  /*15770*/  ISETP.LT.OR P5, PT, R0, 0xa, !P3 ;  /* 0x0000000a0000780c */ /* 0x000fda0005fa1670 */
[----:B-1----:R-:W-:Y:S05]  /*15780*/  @P5 BRA `(.L_x_616) ;  /* 0x00000000000c5947 */ /* 0x002fea0003800000 */
[----:B------:R-:W2:Y:S02]  /*15790*/  LDG.E.U8 R2, desc[UR36][R14.64+0x9] ;  /* 0x000009240e027981 */ /* 0x000ea4000c1e1100 */
[----:B--2---:R-:W-:-:S05]  /*157a0*/  PRMT R3, R2, 0x8880, RZ ;  /* 0x0000888002037816 */ /* 0x004fca00000000ff */
[----:B------:R-:W-:-:S07]  /*157b0*/  IMAD R3, R3, R17, RZ ;  /* 0x0000001103037224 */ /* 0x000fce00078e02ff */
.L_x_616:
[----:B------:R-:W-:Y:S05]  /*157c0*/  BSYNC B1 ;  /* 0x0000000000017941 */ /* 0x000fea0003800000 */
.L_x_615:
[----:B------:R-:W2:Y:S01]  /*157d0*/  LDL.LU R19, [R1+0x314] ;  /* 0x0003140001137983 */ /* 0x000ea20000300800 */
[----:B------:R-:W-:Y:S01]  /*157e0*/  @!P5 IMAD.MOV.U32 R226, RZ, RZ, R8 ;  /* 0x000000ffffe2d224 */ /* 0x000fe200078e0008 */
[----:B------:R-:W-:Y:S01]  /*157f0*/  ISETP.LT.OR P6, PT, R0, 0x9, !P4 ;  /* 0x000000090000780c */ /* 0x000fe200067c1670 */
[----:B------:R-:W-:Y:S01]  /*15800*/  @!P5 IMAD.MOV.U32 R227, RZ, RZ, R13 ;  /* 0x000000ffffe3d224 */ /* 0x000fe200078e000d */
[----:B------:R-:W-:Y:S01]  /*15810*/  LOP3.LUT R18, R18, 0xffffffdf, RZ, 0xc0, !PT ;  /* 0xffffffdf12127812 */ /* 0x000fe200078ec0ff */
[----:B------:R-:W-:Y:S03]  /*15820*/  BSSY B1, `(.L_x_617) ;  /* 0x000000b000017945 */ /* 0x000fe60003800000 */
        /* <DEDUP_REMOVED lines=10> */
.L_x_618:
[----:B------:R-:W-:Y:S05]  /*158d0*/  BSYNC B1 ;  /* 0x0000000000017941 */ /* 0x000fea0003800000 */
.L_x_617:
        /* <DEDUP_REMOVED lines=14> */
.L_x_620:
[----:B------:R-:W-:Y:S05]  /*159c0*/  BSYNC B1 ;  /* 0x0000000000017941 */ /* 0x000fea0003800000 */
.L_x_619:
        /* <DEDUP_REMOVED lines=9> */
.L_x_622:
[----:B------:R-:W-:Y:S05]  /*15a60*/  BSYNC B1 ;  /* 0x0000000000017941 */ /* 0x000fea0003800000 */
.L_x_621:
        /* <DEDUP_REMOVED lines=11> */
.L_x_624:
[----:B------:R-:W-:Y:S05]  /*15b20*/  BSYNC B1 ;  /* 0x0000000000017941 */ /* 0x000fea0003800000 */
.L_x_623:
        /* <DEDUP_REMOVED lines=16> */
.L_x_626:
[----:B------:R-:W-:Y:S05]  /*15c30*/  BSYNC B1 ;  /* 0x0000000000017941 */ /* 0x000fea0003800000 */
.L_x_625:
        /* <DEDUP_REMOVED lines=14> */
.L_x_628:
[----:B------:R-:W-:Y:S05]  /*15d20*/  BSYNC B1 ;  /* 0x0000000000017941 */ /* 0x000fea0003800000 */
.L_x_627:
        /* <DEDUP_REMOVED lines=9> */
.L_x_630:
[----:B------:R-:W-:Y:S05]  /*15dc0*/  BSYNC B1 ;  /* 0x0000000000017941 */ /* 0x000fea0003800000 */
.L_x_629:
        /* <DEDUP_REMOVED lines=11> */
.L_x_632:
[----:B------:R-:W-:Y:S05]  /*15e80*/  BSYNC B1 ;  /* 0x0000000000017941 */ /* 0x000fea0003800000 */
.L_x_631:
        /* <DEDUP_REMOVED lines=16> */
.L_x_634:
[----:B------:R-:W-:Y:S05]  /*15f90*/  BSYNC B1 ;  /* 0x0000000000017941 */ /* 0x000fea0003800000 */
.L_x_633:
        /* <DEDUP_REMOVED lines=14> */
.L_x_636:
[----:B------:R-:W-:Y:S05]  /*16080*/  BSYNC B1 ;  /* 0x0000000000017941 */ /* 0x000fea0003800000 */
.L_x_635:
        /* <DEDUP_REMOVED lines=9> */
.L_x_638:
[----:B------:R-:W-:Y:S05]  /*16120*/  BSYNC B1 ;  /* 0x0000000000017941 */ /* 0x000fea0003800000 */
.L_x_637:
        /* <DEDUP_REMOVED lines=11> */
.L_x_640:
[----:B------:R-:W-:Y:S05]  /*161e0*/  BSYNC B1 ;  /* 0x0000000000017941 */ /* 0x000fea0003800000 */
.L_x_639:
        /* <DEDUP_REMOVED lines=16> */
.L_x_642:
[----:B------:R-:W-:Y:S05]  /*162f0*/  BSYNC B1 ;  /* 0x0000000000017941 */ /* 0x000fea0003800000 */
.L_x_641:
        /* <DEDUP_REMOVED lines=14> */
.L_x_644:
[----:B------:R-:W-:Y:S05]  /*163e0*/  BSYNC B1 ;  /* 0x0000000000017941 */ /* 0x000fea0003800000 */
.L_x_643:
        /* <DEDUP_REMOVED lines=9> */
.L_x_646:
[----:B------:R-:W-:Y:S05]  /*16480*/  BSYNC B1 ;  /* 0x0000000000017941 */ /* 0x000fea0003800000 */
.L_x_645:
        /* <DEDUP_REMOVED lines=11> */
.L_x_648:
[----:B------:R-:W-:Y:S05]  /*16540*/  BSYNC B1 ;  /* 0x0000000000017941 */ /* 0x000fea0003800000 */
.L_x_647:
        /* <DEDUP_REMOVED lines=16> */
.L_x_650:
[----:B------:R-:W-:Y:S05]  /*16650*/  BSYNC B1 ;  /* 0x0000000000017941 */ /* 0x000fea0003800000 */
.L_x_649:
        /* <DEDUP_REMOVED lines=14> */
.L_x_652:
[----:B------:R-:W-:Y:S05]  /*16740*/  BSYNC B1 ;  /* 0x0000000000017941 */ /* 0x000fea0003800000 */
.L_x_651:
        /* <DEDUP_REMOVED lines=9> */
.L_x_654:
[----:B------:R-:W-:Y:S05]  /*167e0*/  BSYNC B1 ;  /* 0x0000000000017941 */ /* 0x000fea0003800000 */
.L_x_653:
        /* <DEDUP_REMOVED lines=11> */
.L_x_656:
[----:B------:R-:W-:Y:S05]  /*168a0*/  BSYNC B1 ;  /* 0x0000000000017941 */ /* 0x000fea0003800000 */
.L_x_655:
        /* <DEDUP_REMOVED lines=16> */
.L_x_658:
[----:B------:R-:W-:Y:S05]  /*169b0*/  BSYNC B1 ;  /* 0x0000000000017941 */ /* 0x000fea0003800000 */
.L_x_657:
        /* <DEDUP_REMOVED lines=14> */
.L_x_660:
[----:B------:R-:W-:Y:S05]  /*16aa0*/  BSYNC B1 ;  /* 0x0000000000017941 */ /* 0x000fea0003800000 */
.L_x_659:
        /* <DEDUP_REMOVED lines=9> */
.L_x_662:
[----:B------:R-:W-:Y:S05]  /*16b40*/  BSYNC B1 ;  /* 0x0000000000017941 */ /* 0x000fea0003800000 */
.L_x_661:
        /* <DEDUP_REMOVED lines=11> */
.L_x_664:
[----:B------:R-:W-:Y:S05]  /*16c00*/  BSYNC B1 ;  /* 0x0000000000017941 */ /* 0x000fea0003800000 */
.L_x_663:
        /* <DEDUP_REMOVED lines=16> */
.L_x_666:
[----:B------:R-:W-:Y:S05]  /*16d10*/  BSYNC B1 ;  /* 0x0000000000017941 */ /* 0x000fea0003800000 */
.L_x_665:
        /* <DEDUP_REMOVED lines=14> */
.L_x_668:
[----:B------:R-:W-:Y:S05]  /*16e00*/  BSYNC B1 ;  /* 0x0000000000017941 */ /* 0x000fea0003800000 */
.L_x_667:
        /* <DEDUP_REMOVED lines=9> */
.L_x_670:
[----:B------:R-:W-:Y:S05]  /*16ea0*/  BSYNC B1 ;  /* 0x0000000000017941 */ /* 0x000fea0003800000 */
.L_x_669:
        /* <DEDUP_REMOVED lines=11> */
.L_x_672:
[----:B------:R-:W-:Y:S05]  /*16f60*/  BSYNC B1 ;  /* 0x0000000000017941 */ /* 0x000fea0003800000 */
.L_x_671:
        /* <DEDUP_REMOVED lines=16> */
.L_x_674:
[----:B------:R-:W-:Y:S05]  /*17070*/  BSYNC B1 ;  /* 0x0000000000017941 */ /* 0x000fea0003800000 */
.L_x_673:
        /* <DEDUP_REMOVED lines=14> */
.L_x_676:
[----:B------:R-:W-:Y:S05]  /*17160*/  BSYNC B1 ;  /* 0x0000000000017941 */ /* 0x000fea0003800000 */
.L_x_675:
        /* <DEDUP_REMOVED lines=9> */
.L_x_678:
[----:B------:R-:W-:Y:S05]  /*17200*/  BSYNC B1 ;  /* 0x0000000000017941 */ /* 0x000fea0003800000 */
.L_x_677:
        /* <DEDUP_REMOVED lines=11> */
.L_x_680:
[----:B------:R-:W-:Y:S05]  /*172c0*/  BSYNC B1 ;  /* 0x0000000000017941 */ /* 0x000fea0003800000 */
.L_x_679:
        /* <DEDUP_REMOVED lines=16> */
.L_x_682:
[----:B------:R-:W-:Y:S05]  /*173d0*/  BSYNC B1 ;  /* 0x0000000000017941 */ /* 0x000fea0003800000 */
.L_x_681:
        /* <DEDUP_REMOVED lines=14> */
.L_x_684:
[----:B------:R-:W-:Y:S05]  /*174c0*/  BSYNC B1 ;  /* 0x0000000000017941 */ /* 0x000fea0003800000 */
.L_x_683:
        /* <DEDUP_REMOVED lines=9> */
.L_x_686:
[----:B------:R-:W-:Y:S05]  /*17560*/  BSYNC B1 ;  /* 0x0000000000017941 */ /* 0x000fea0003800000 */
.L_x_685:
        /* <DEDUP_REMOVED lines=11> */
.L_x_688:
[----:B------:R-:W-:Y:S05]  /*17620*/  BSYNC B1 ;  /* 0x0000000000017941 */ /* 0x000fea0003800000 */
.L_x_687:
        /* <DEDUP_REMOVED lines=16> */
.L_x_690:
[----:B------:R-:W-:Y:S05]  /*17730*/  BSYNC B1 ;  /* 0x0000000000017941 */ /* 0x000fea0003800000 */
.L_x_689:
        /* <DEDUP_REMOVED lines=14> */
.L_x_692:
[----:B------:R-:W-:Y:S05]  /*17820*/  BSYNC B1 ;  /* 0x0000000000017941 */ /* 0x000fea0003800000 */
.L_x_691:
        /* <DEDUP_REMOVED lines=9> */
.L_x_694:
[----:B------:R-:W-:Y:S05]  /*178c0*/  BSYNC B1 ;  /* 0x0000000000017941 */ /* 0x000fea0003800000 */
.L_x_693:
        /* <DEDUP_REMOVED lines=11> */
.L_x_696:
[----:B------:R-:W-:Y:S05]  /*17980*/  BSYNC B1 ;  /* 0x0000000000017941 */ /* 0x000fea0003800000 */
.L_x_695:
        /* <DEDUP_REMOVED lines=16> */
.L_x_698:
[----:B------:R-:W-:Y:S05]  /*17a90*/  BSYNC B1 ;  /* 0x0000000000017941 */ /* 0x000fea0003800000 */
.L_x_697:
        /* <DEDUP_REMOVED lines=14> */
.L_x_700:
[----:B------:R-:W-:Y:S05]  /*17b80*/  BSYNC B1 ;  /* 0x0000000000017941 */ /* 0x000fea0003800000 */
.L_x_699:
        /* <DEDUP_REMOVED lines=9> */
.L_x_702:
[----:B------:R-:W-:Y:S05]  /*17c20*/  BSYNC B1 ;  /* 0x0000000000017941 */ /* 0x000fea0003800000 */
.L_x_701:
        /* <DEDUP_REMOVED lines=11> */
.L_x_704:
[----:B------:R-:W-:Y:S05]  /*17ce0*/  BSYNC B1 ;  /* 0x0000000000017941 */ /* 0x000fea0003800000 */
.L_x_703:
        /* <DEDUP_REMOVED lines=16> */
.L_x_706:
[----:B------:R-:W-:Y:S05]  /*17df0*/  BSYNC B1 ;  /* 0x0000000000017941 */ /* 0x000fea0003800000 */
.L_x_705:
        /* <DEDUP_REMOVED lines=14> */
.L_x_708:
[----:B------:R-:W-:Y:S05]  /*17ee0*/  BSYNC B1 ;  /* 0x0000000000017941 */ /* 0x000fea0003800000 */
.L_x_707:
        /* <DEDUP_REMOVED lines=9> */
.L_x_710:
[----:B------:R-:W-:Y:S05]  /*17f80*/  BSYNC B1 ;  /* 0x0000000000017941 */ /* 0x000fea0003800000 */
.L_x_709:
        /* <DEDUP_REMOVED lines=11> */
.L_x_712:
[----:B------:R-:W-:Y:S05]  /*18040*/  BSYNC B1 ;  /* 0x0000000000017941 */ /* 0x000fea0003800000 */
.L_x_711:
        /* <DEDUP_REMOVED lines=16> */
.L_x_714:
[----:B------:R-:W-:Y:S05]  /*18150*/  BSYNC B1 ;  /* 0x0000000000017941 */ /* 0x000fea0003800000 */
.L_x_713:
        /* <DEDUP_REMOVED lines=14> */
.L_x_716:
[----:B------:R-:W-:Y:S05]  /*18240*/  BSYNC B1 ;  /* 0x0000000000017941 */ /* 0x000fea0003800000 */
.L_x_715:
        /* <DEDUP_REMOVED lines=9> */
.L_x_718:
[----:B------:R-:W-:Y:S05]  /*182e0*/  BSYNC B1 ;  /* 0x0000000000017941 */ /* 0x000fea0003800000 */
.L_x_717:
        /* <DEDUP_REMOVED lines=11> */
.L_x_720:
[----:B------:R-:W-:Y:S05]  /*183a0*/  BSYNC B1 ;  /* 0x0000000000017941 */ /* 0x000fea0003800000 */
.L_x_719:
        /* <DEDUP_REMOVED lines=16> */
.L_x_722:
[----:B------:R-:W-:Y:S05]  /*184b0*/  BSYNC B1 ;  /* 0x0000000000017941 */ /* 0x000fea0003800000 */
.L_x_721:
        /* <DEDUP_REMOVED lines=14> */
.L_x_724:
[----:B------:R-:W-:Y:S05]  /*185a0*/  BSYNC B1 ;  /* 0x0000000000017941 */ /* 0x000fea0003800000 */
.L_x_723:
        /* <DEDUP_REMOVED lines=9> */
.L_x_726:
[----:B------:R-:W-:Y:S05]  /*18640*/  BSYNC B1 ;  /* 0x0000000000017941 */ /* 0x000fea0003800000 */
.L_x_725:
        /* <DEDUP_REMOVED lines=11> */
.L_x_728:
[----:B------:R-:W-:Y:S05]  /*18700*/  BSYNC B1 ;  /* 0x0000000000017941 */ /* 0x000fea0003800000 */
.L_x_727:
        /* <DEDUP_REMOVED lines=16> */
.L_x_730:
[----:B------:R-:W-:Y:S05]  /*18810*/  BSYNC B1 ;  /* 0x0000000000017941 */ /* 0x000fea0003800000 */
.L_x_729:
        /* <DEDUP_REMOVED lines=14> */
.L_x_732:
[----:B------:R-:W-:Y:S05]  /*18900*/  BSYNC B1 ;  /* 0x0000000000017941 */ /* 0x000fea0003800000 */
.L_x_731:
        /* <DEDUP_REMOVED lines=9> */
.L_x_734:
[----:B------:R-:W-:Y:S05]  /*189a0*/  BSYNC B1 ;  /* 0x0000000000017941 */ /* 0x000fea0003800000 */
.L_x_733:
        /* <DEDUP_REMOVED lines=11> */
.L_x_736:
[----:B------:R-:W-:Y:S05]  /*18a60*/  BSYNC B1 ;  /* 0x0000000000017941 */ /* 0x000fea0003800000 */
.L_x_735:
        /* <DEDUP_REMOVED lines=16> */
.L_x_738:
[----:B------:R-:W-:Y:S05]  /*18b70*/  BSYNC B1 ;  /* 0x0000000000017941 */ /* 0x000fea0003800000 */
.L_x_737:
        /* <DEDUP_REMOVED lines=14> */
.L_x_740:
[----:B------:R-:W-:Y:S05]  /*18c60*/  BSYNC B1 ;  /* 0x0000000000017941 */ /* 0x000fea0003800000 */
.L_x_739:
        /* <DEDUP_REMOVED lines=9> */
.L_x_742:
[----:B------:R-:W-:Y:S05]  /*18d00*/  BSYNC B1 ;  /* 0x0000000000017941 */ /* 0x000fea0003800000 */
.L_x_741:
        /* <DEDUP_REMOVED lines=11> */
.L_x_744:
[----:B------:R-:W-:Y:S05]  /*18dc0*/  BSYNC B1 ;  /* 0x0000000000017941 */ /* 0x000fea0003800000 */
.L_x_743:
        /* <DEDUP_REMOVED lines=16> */
.L_x_746:
[----:B------:R-:W-:Y:S05]  /*18ed0*/  BSYNC B1 ;  /* 0x0000000000017941 */ /* 0x000fea0003800000 */
.L_x_745:
        /* <DEDUP_REMOVED lines=14> */
.L_x_748:
[----:B------:R-:W-:Y:S05]  /*18fc0*/  BSYNC B1 ;  /* 0x0000000000017941 */ /* 0x000fea0003800000 */
.L_x_747:
        /* <DEDUP_REMOVED lines=9> */
.L_x_750:
[----:B------:R-:W-:Y:S05]  /*19060*/  BSYNC B1 ;  /* 0x0000000000017941 */ /* 0x000fea0003800000 */
.L_x_749:
        /* <DEDUP_REMOVED lines=11> */
.L_x_752:
[----:B------:R-:W-:Y:S05]  /*19120*/  BSYNC B1 ;  /* 0x0000000000017941 */ /* 0x000fea0003800000 */
.L_x_751:
        /* <DEDUP_REMOVED lines=16> */
.L_x_754:
[----:B------:R-:W-:Y:S05]  /*19230*/  BSYNC B1 ;  /* 0x0000000000017941 */ /* 0x000fea0003800000 */
.L_x_753:
        /* <DEDUP_REMOVED lines=14> */
.L_x_756:
[----:B------:R-:W-:Y:S05]  /*19320*/  BSYNC B1 ;  /* 0x0000000000017941 */ /* 0x000fea0003800000 */
.L_x_755:
        /* <DEDUP_REMOVED lines=9> */
.L_x_758:
[----:B------:R-:W-:Y:S05]  /*193c0*/  BSYNC B1 ;  /* 0x0000000000017941 */ /* 0x000fea0003800000 */
.L_x_757:
        /* <DEDUP_REMOVED lines=11> */
.L_x_760:
[----:B------:R-:W-:Y:S05]  /*19480*/  BSYNC B1 ;  /* 0x0000000000017941 */ /* 0x000fea0003800000 */
.L_x_759:
        /* <DEDUP_REMOVED lines=16> */
.L_x_762:
[----:B------:R-:W-:Y:S05]  /*19590*/  BSYNC B1 ;  /* 0x0000000000017941 */ /* 0x000fea0003800000 */
.L_x_761:
        /* <DEDUP_REMOVED lines=14> */
.L_x_764:
[----:B------:R-:W-:Y:S05]  /*19680*/  BSYNC B1 ;  /* 0x0000000000017941 */ /* 0x000fea0003800000 */
.L_x_763:
        /* <DEDUP_REMOVED lines=9> */
.L_x_766:
[----:B------:R-:W-:Y:S05]  /*19720*/  BSYNC B1 ;  /* 0x0000000000017941 */ /* 0x000fea0003800000 */
.L_x_765:
        /* <DEDUP_REMOVED lines=11> */
.L_x_768:
[----:B------:R-:W-:Y:S05]  /*197e0*/  BSYNC B1 ;  /* 0x0000000000017941 */ /* 0x000fea0003800000 */
.L_x_767:
        /* <DEDUP_REMOVED lines=16> */
.L_x_770:
[----:B------:R-:W-:Y:S05]  /*198f0*/  BSYNC B1 ;  /* 0x0000000000017941 */ /* 0x000fea0003800000 */
.L_x_769:
        /* <DEDUP_REMOVED lines=14> */
.L_x_772:
[----:B------:R-:W-:Y:S05]  /*199e0*/  BSYNC B1 ;  /* 0x0000000000017941 */ /* 0x000fea0003800000 */
.L_x_771:
        /* <DEDUP_REMOVED lines=9> */
.L_x_774:
[----:B------:R-:W-:Y:S05]  /*19a80*/  BSYNC B1 ;  /* 0x0000000000017941 */ /* 0x000fea0003800000 */
.L_x_773:
        /* <DEDUP_REMOVED lines=11> */
.L_x_776:
[----:B------:R-:W-:Y:S05]  /*19b40*/  BSYNC B1 ;  /* 0x0000000000017941 */ /* 0x000fea0003800000 */
.L_x_775:
        /* <DEDUP_REMOVED lines=16> */
.L_x_778:
[----:B------:R-:W-:Y:S05]  /*19c50*/  BSYNC B1 ;  /* 0x0000000000017941 */ /* 0x000fea0003800000 */
.L_x_777:
        /* <DEDUP_REMOVED lines=14> */
.L_x_780:
[----:B------:R-:W-:Y:S05]  /*19d40*/  BSYNC B1 ;  /* 0x0000000000017941 */ /* 0x000fea0003800000 */
.L_x_779:
        /* <DEDUP_REMOVED lines=9> */
.L_x_782:
[----:B------:R-:W-:Y:S05]  /*19de0*/  BSYNC B1 ;  /* 0x0000000000017941 */ /* 0x000fea0003800000 */
.L_x_781:
        /* <DEDUP_REMOVED lines=11> */
.L_x_784:
[----:B------:R-:W-:Y:S05]  /*19ea0*/  BSYNC B1 ;  /* 0x0000000000017941 */ /* 0x000fea0003800000 */
.L_x_783:
        /* <DEDUP_REMOVED lines=16> */
.L_x_786:
[----:B------:R-:W-:Y:S05]  /*19fb0*/  BSYNC B1 ;  /* 0x0000000000017941 */ /* 0x000fea0003800000 */
.L_x_785:
        /* <DEDUP_REMOVED lines=14> */
.L_x_788:
[----:B------:R-:W-:Y:S05]  /*1a0a0*/  BSYNC B1 ;  /* 0x0000000000017941 */ /* 0x000fea0003800000 */
.L_x_787:
        /* <DEDUP_REMOVED lines=9> */
.L_x_790:
[----:B------:R-:W-:Y:S05]  /*1a140*/  BSYNC B1 ;  /* 0x0000000000017941 */ /* 0x000fea0003800000 */
.L_x_789:
        /* <DEDUP_REMOVED lines=11> */
.L_x_792:
[----:B------:R-:W-:Y:S05]  /*1a200*/  BSYNC B1 ;  /* 0x0000000000017941 */ /* 0x000fea0003800000 */
.L_x_791:
        /* <DEDUP_REMOVED lines=16> */
.L_x_794:
[----:B------:R-:W-:Y:S05]  /*1a310*/  BSYNC B1 ;  /* 0x0000000000017941 */ /* 0x000fea0003800000 */
.L_x_793:
        /* <DEDUP_REMOVED lines=14> */
.L_x_796:
[----:B------:R-:W-:Y:S05]  /*1a400*/  BSYNC B1 ;  /* 0x0000000000017941 */ /* 0x000fea0003800000 */
.L_x_795:
        /* <DEDUP_REMOVED lines=9> */
.L_x_798:
[----:B------:R-:W-:Y:S05]  /*1a4a0*/  BSYNC B1 ;  /* 0x0000000000017941 */ /* 0x000fea0003800000 */
.L_x_797:
[----:B------:R-:W2:Y:S01]  /*1a4b0*/  LDL.LU R12, [R1+0x180] ;  /* 0x00018000010c7983 */ /* 0x000ea20000300800 */
        /* <DEDUP_REMOVED lines=8> */
.L_x_800:
[----:B------:R-:W-:Y:S05]  /*1a540*/  BSYNC B1 ;  /* 0x0000000000017941 */ /* 0x000fea0003800000 */
.L_x_799:
[----:B------:R-:W2:Y:S01]  /*1a550*/  LDL.LU R12, [R1+0x184] ;  /* 0x00018400010c7983 */ /* 0x000ea20000300800 */
        /* <DEDUP_REMOVED lines=13> */
.L_x_802:
[----:B------:R-:W-:Y:S05]  /*1a630*/  BSYNC B1 ;  /* 0x0000000000017941 */ /* 0x000fea0003800000 */
.L_x_801:
[----:B------:R-:W2:Y:S01]  /*1a640*/  LDL.LU R19, [R1+0x188] ;  /* 0x0001880001137983 */ /* 0x000ea20000300800 */
[----:B------:R-:W-:Y:S01]  /*1a650*/  ISETP.LT.OR P5, PT, R0, 0xc2, !P1 ;  /* 0x000000c20000780c */ /* 0x000fe20004fa1670 */
[----:B------:R-:W-:Y:S01]  /*1a660*/  BSSY B1, `(.L_x_803) ;  /* 0x000000c000017945 */ /* 0x000fe20003800000 */
[----:B------:R-:W-:-:S04]  /*1a670*/  LOP3.LUT R18, R18, 0xffffffdf, RZ, 0xc0, !PT ;  /* 0xffffffdf12127812 */ /* 0x000fc800078ec0ff */
[----:B------:R-:W-:-:S07]  /*1a680*/  @P0 LOP3.LUT R18, R18, 0x20, RZ, 0xfc, !PT ;  /* 0x0000002012120812 */ /* 0x000fce00078efcff */
[----:B-1----:R-:W-:-:S04]  /*1a690*/  @!P5 IADD3 R12, P0, R10, UR46, RZ ;  /* 0x0000002e0a0cdc10 */ /* 0x002fc8000ff1e0ff */
        /* <DEDUP_REMOVED lines=8> */
.L_x_804:
[----:B------:R-:W-:Y:S05]  /*1a720*/  BSYNC B1 ;  /* 0x0000000000017941 */ /* 0x000fea0003800000 */
.L_x_803:
        /* <DEDUP_REMOVED lines=9> */
.L_x_806:
[----:B------:R-:W-:Y:S05]  /*1a7c0*/  BSYNC B1 ;  /* 0x0000000000017941 */ /* 0x000fea0003800000 */
.L_x_805:
        /* <DEDUP_REMOVED lines=9> */
.L_x_808:
[----:B------:R-:W-:Y:S05]  /*1a860*/  BSYNC B1 ;  /* 0x0000000000017941 */ /* 0x000fea0003800000 */
.L_x_807:
        /* <DEDUP_REMOVED lines=14> */
.L_x_810:
[----:B------:R-:W-:Y:S05]  /*1a950*/  BSYNC B1 ;  /* 0x0000000000017941 */ /* 0x000fea0003800000 */
.L_x_809:
        /* <DEDUP_REMOVED lines=14> */
.L_x_812:
[----:B------:R-:W-:Y:S05]  /*1aa40*/  BSYNC B1 ;  /* 0x0000000000017941 */ /* 0x000fea0003800000 */
.L_x_811:
        /* <DEDUP_REMOVED lines=9> */
.L_x_814:
[----:B------:R-:W-:Y:S05]  /*1aae0*/  BSYNC B1 ;  /* 0x0000000000017941 */ /* 0x000fea0003800000 */
.L_x_813:
        /* <DEDUP_REMOVED lines=9> */
.L_x_816:
[----:B------:R-:W-:Y:S05]  /*1ab80*/  BSYNC B1 ;  /* 0x0000000000017941 */ /* 0x000fea0003800000 */
.L_x_815:
        /* <DEDUP_REMOVED lines=14> */
.L_x_818:
[----:B------:R-:W-:Y:S05]  /*1ac70*/  BSYNC B1 ;  /* 0x0000000000017941 */ /* 0x000fea0003800000 */
.L_x_817:
        /* <DEDUP_REMOVED lines=14> */
.L_x_820:
[----:B------:R-:W-:Y:S05]  /*1ad60*/  BSYNC B1 ;  /* 0x0000000000017941 */ /* 0x000fea0003800000 */
.L_x_819:
        /* <DEDUP_REMOVED lines=9> */
.L_x_822:
[----:B------:R-:W-:Y:S05]  /*1ae00*/  BSYNC B1 ;  /* 0x0000000000017941 */ /* 0x000fea0003800000 */
.L_x_821:
        /* <DEDUP_REMOVED lines=9> */
.L_x_824:
[----:B------:R-:W-:Y:S05]  /*1aea0*/  BSYNC B1 ;  /* 0x0000000000017941 */ /* 0x000fea0003800000 */
.L_x_823:
        /* <DEDUP_REMOVED lines=14> */
.L_x_826:
[----:B------:R-:W-:Y:S05]  /*1af90*/  BSYNC B1 ;  /* 0x0000000000017941 */ /* 0x000fea0003800000 */
.L_x_825:
        /* <DEDUP_REMOVED lines=14> */
.L_x_828:
[----:B------:R-:W-:Y:S05]  /*1b080*/  BSYNC B1 ;  /* 0x0000000000017941 */ /* 0x000fea0003800000 */
.L_x_827:
        /* <DEDUP_REMOVED lines=9> */
.L_x_830:
[----:B------:R-:W-:Y:S05]  /*1b120*/  BSYNC B1 ;  /* 0x0000000000017941 */ /* 0x000fea0003800000 */
.L_x_829:
        /* <DEDUP_REMOVED lines=9> */
.L_x_832:
[----:B------:R-:W-:Y:S05]  /*1b1c0*/  BSYNC B1 ;  /* 0x0000000000017941 */ /* 0x000fea0003800000 */
.L_x_831:
        /* <DEDUP_REMOVED lines=14> */
.L_x_834:
[----:B------:R-:W-:Y:S05]  /*1b2b0*/  BSYNC B1 ;  /* 0x0000000000017941 */ /* 0x000fea0003800000 */
.L_x_833:
        /* <DEDUP_REMOVED lines=14> */
.L_x_836:
[----:B------:R-:W-:Y:S05]  /*1b3a0*/  BSYNC B1 ;  /* 0x0000000000017941 */ /* 0x000fea0003800000 */
.L_x_835:
        /* <DEDUP_REMOVED lines=9> */
.L_x_838:
[----:B------:R-:W-:Y:S05]  /*1b440*/  BSYNC B1 ;  /* 0x0000000000017941 */ /* 0x000fea0003800000 */
.L_x_837:
        /* <DEDUP_REMOVED lines=9> */
.L_x_840:
[----:B------:R-:W-:Y:S05]  /*1b4e0*/  BSYNC B1 ;  /* 0x0000000000017941 */ /* 0x000fea0003800000 */
.L_x_839:
        /* <DEDUP_REMOVED lines=14> */
.L_x_842:
[----:B------:R-:W-:Y:S05]  /*1b5d0*/  BSYNC B1 ;  /* 0x0000000000017941 */ /* 0x000fea0003800000 */
.L_x_841:
        /* <DEDUP_REMOVED lines=14> */
.L_x_844:
[----:B------:R-:W-:Y:S05]  /*1b6c0*/  BSYNC B1 ;  /* 0x0000000000017941 */ /* 0x000fea0003800000 */
.L_x_843:
        /* <DEDUP_REMOVED lines=9> */
.L_x_846:
[----:B------:R-:W-:Y:S05]  /*1b760*/  BSYNC B1 ;  /* 0x0000000000017941 */ /* 0x000fea0003800000 */
.L_x_845:
        /* <DEDUP_REMOVED lines=9> */
.L_x_848:
[----:B------:R-:W-:Y:S05]  /*1b800*/  BSYNC B1 ;  /* 0x0000000000017941 */ /* 0x000fea0003800000 */
.L_x_847:
        /* <DEDUP_REMOVED lines=14> */
.L_x_850:
[----:B------:R-:W-:Y:S05]  /*1b8f0*/  BSYNC B1 ;  /* 0x0000000000017941 */ /* 0x000fea0003800000 */
.L_x_849:
        /* <DEDUP_REMOVED lines=14> */
.L_x_852:
[----:B------:R-:W-:Y:S05]  /*1b9e0*/  BSYNC B1 ;  /* 0x0000000000017941 */ /* 0x000fea0003800000 */
.L_x_851:
        /* <DEDUP_REMOVED lines=9> */
.L_x_854:
[----:B------:R-:W-:Y:S05]  /*1ba80*/  BSYNC B1 ;  /* 0x0000000000017941 */ /* 0x000fea0003800000 */
.L_x_853:
        /* <DEDUP_REMOVED lines=9> */
.L_x_856:
[----:B------:R-:W-:Y:S05]  /*1bb20*/  BSYNC B1 ;  /* 0x0000000000017941 */ /* 0x000fea0003800000 */
.L_x_855:
        /* <DEDUP_REMOVED lines=14> */
.L_x_858:
[----:B------:R-:W-:Y:S05]  /*1bc10*/  BSYNC B1 ;  /* 0x0000000000017941 */ /* 0x000fea0003800000 */
.L_x_857:
        /* <DEDUP_REMOVED lines=14> */
.L_x_860:
[----:B------:R-:W-:Y:S05]  /*1bd00*/  BSYNC B1 ;  /* 0x0000000000017941 */ /* 0x000fea0003800000 */
.L_x_859:
        /* <DEDUP_REMOVED lines=9> */
.L_x_862:
[----:B------:R-:W-:Y:S05]  /*1bda0*/  BSYNC B1 ;  /* 0x0000000000017941 */ /* 0x000fea0003800000 */
.L_x_861:
        /* <DEDUP_REMOVED lines=9> */
.L_x_864:
[----:B------:R-:W-:Y:S05]  /*1be40*/  BSYNC B1 ;  /* 0x0000000000017941 */ /* 0x000fea0003800000 */
.L_x_863:
        /* <DEDUP_REMOVED lines=14> */
.L_x_866:
[----:B------:R-:W-:Y:S05]  /*1bf30*/  BSYNC B1 ;  /* 0x0000000000017941 */ /* 0x000fea0003800000 */
.L_x_865:
        /* <DEDUP_REMOVED lines=14> */
.L_x_868:
[----:B------:R-:W-:Y:S05]  /*1c020*/  BSYNC B1 ;  /* 0x0000000000017941 */ /* 0x000fea0003800000 */
.L_x_867:
        /* <DEDUP_REMOVED lines=9> */
.L_x_870:
[----:B------:R-:W-:Y:S05]  /*1c0c0*/  BSYNC B1 ;  /* 0x0000000000017941 */ /* 0x000fea0003800000 */
.L_x_869:
        /* <DEDUP_REMOVED lines=9> */
.L_x_872:
[----:B------:R-:W-:Y:S05]  /*1c160*/  BSYNC B1 ;  /* 0x0000000000017941 */ /* 0x000fea0003800000 */
.L_x_871:
        /* <DEDUP_REMOVED lines=14> */
.L_x_874:
[----:B------:R-:W-:Y:S05]  /*1c250*/  BSYNC B1 ;  /* 0x0000000000017941 */ /* 0x000fea0003800000 */
.L_x_873:
        /* <DEDUP_REMOVED lines=14> */
.L_x_876:
[----:B------:R-:W-:Y:S05]  /*1c340*/  BSYNC B1 ;  /* 0x0000000000017941 */ /* 0x000fea0003800000 */
.L_x_875:
        /* <DEDUP_REMOVED lines=9> */
.L_x_878:
[----:B------:R-:W-:Y:S05]  /*1c3e0*/  BSYNC B1 ;  /* 0x0000000000017941 */ /* 0x000fea0003800000 */
.L_x_877:
        /* <DEDUP_REMOVED lines=9> */
.L_x_880:
[----:B------:R-:W-:Y:S05]  /*1c480*/  BSYNC B1 ;  /* 0x0000000000017941 */ /* 0x000fea0003800000 */
.L_x_879:
        /* <DEDUP_REMOVED lines=14> */
.L_x_882:
[----:B------:R-:W-:Y:S05]  /*1c570*/  BSYNC B1 ;  /* 0x0000000000017941 */ /* 0x000fea0003800000 */
.L_x_881:
        /* <DEDUP_REMOVED lines=14> */
.L_x_884:
[----:B------:R-:W-:Y:S05]  /*1c660*/  BSYNC B1 ;  /* 0x0000000000017941 */ /* 0x000fea0003800000 */
.L_x_883:
        /* <DEDUP_REMOVED lines=9> */
.L_x_886:
[----:B------:R-:W-:Y:S05]  /*1c700*/  BSYNC B1 ;  /* 0x0000000000017941 */ /* 0x000fea0003800000 */
.L_x_885:
        /* <DEDUP_REMOVED lines=9> */
.L_x_888:
[----:B------:R-:W-:Y:S05]  /*1c7a0*/  BSYNC B1 ;  /* 0x0000000000017941 */ /* 0x000fea0003800000 */
.L_x_887:
        /* <DEDUP_REMOVED lines=14> */
.L_x_890:
[----:B------:R-:W-:Y:S05]  /*1c890*/  BSYNC B1 ;  /* 0x0000000000017941 */ /* 0x000fea0003800000 */
.L_x_889:
        /* <DEDUP_REMOVED lines=14> */
.L_x_892:
[----:B------:R-:W-:Y:S05]  /*1c980*/  BSYNC B1 ;  /* 0x0000000000017941 */ /* 0x000fea0003800000 */
.L_x_891:
        /* <DEDUP_REMOVED lines=9> */
.L_x_894:
[----:B------:R-:W-:Y:S05]  /*1ca20*/  BSYNC B1 ;  /* 0x0000000000017941 */ /* 0x000fea0003800000 */
.L_x_893:
        /* <DEDUP_REMOVED lines=9> */
.L_x_896:
[----:B------:R-:W-:Y:S05]  /*1cac0*/  BSYNC B1 ;  /* 0x0000000000017941 */ /* 0x000fea0003800000 */
.L_x_895:
        /* <DEDUP_REMOVED lines=14> */
.L_x_898:
[----:B------:R-:W-:Y:S05]  /*1cbb0*/  BSYNC B1 ;  /* 0x0000000000017941 */ /* 0x000fea0003800000 */
.L_x_897:
        /* <DEDUP_REMOVED lines=14> */
.L_x_900:
[----:B------:R-:W-:Y:S05]  /*1cca0*/  BSYNC B1 ;  /* 0x0000000000017941 */ /* 0x000fea0003800000 */
.L_x_899:
        /* <DEDUP_REMOVED lines=9> */
.L_x_902:
[----:B------:R-:W-:Y:S05]  /*1cd40*/  BSYNC B1 ;  /* 0x0000000000017941 */ /* 0x000fea0003800000 */
.L_x_901:
        /* <DEDUP_REMOVED lines=9> */
.L_x_904:
[----:B------:R-:W-:Y:S05]  /*1cde0*/  BSYNC B1 ;  /* 0x0000000000017941 */ /* 0x000fea0003800000 */
.L_x_903:
        /* <DEDUP_REMOVED lines=14> */
.L_x_906:
[----:B------:R-:W-:Y:S05]  /*1ced0*/  BSYNC B1 ;  /* 0x0000000000017941 */ /* 0x000fea0003800000 */
.L_x_905:
        /* <DEDUP_REMOVED lines=14> */
.L_x_908:
[----:B------:R-:W-:Y:S05]  /*1cfc0*/  BSYNC B1 ;  /* 0x0000000000017941 */ /* 0x000fea0003800000 */
.L_x_907:
        /* <DEDUP_REMOVED lines=9> */
.L_x_910:
[----:B------:R-:W-:Y:S05]  /*1d060*/  BSYNC B1 ;  /* 0x0000000000017941 */ /* 0x000fea0003800000 */
.L_x_909:
        /* <DEDUP_REMOVED lines=9> */
.L_x_912:
[----:B------:R-:W-:Y:S05]  /*1d100*/  BSYNC B1 ;  /* 0x0000000000017941 */ /* 0x000fea0003800000 */
.L_x_911:
        /* <DEDUP_REMOVED lines=14> */
.L_x_914:
[----:B------:R-:W-:Y:S05]  /*1d1f0*/  BSYNC B1 ;  /* 0x0000000000017941 */ /* 0x000fea0003800000 */
.L_x_913:
        /* <DEDUP_REMOVED lines=14> */
.L_x_916:
[----:B------:R-:W-:Y:S05]  /*1d2e0*/  BSYNC B1 ;  /* 0x0000000000017941 */ /* 0x000fea0003800000 */
.L_x_915:
        /* <DEDUP_REMOVED lines=9> */
.L_x_918:
[----:B------:R-:W-:Y:S05]  /*1d380*/  BSYNC B1 ;  /* 0x0000000000017941 */ /* 0x000fea0003800000 */
.L_x_917:
        /* <DEDUP_REMOVED lines=9> */
.L_x_920:
[----:B------:R-:W-:Y:S05]  /*1d420*/  BSYNC B1 ;  /* 0x0000000000017941 */ /* 0x000fea0003800000 */
.L_x_919:
        /* <DEDUP_REMOVED lines=14> */
.L_x_922:
[----:B------:R-:W-:Y:S05]  /*1d510*/  BSYNC B1 ;  /* 0x0000000000017941 */ /* 0x000fea0003800000 */
.L_x_921:
        /* <DEDUP_REMOVED lines=14> */
.L_x_924:
[----:B------:R-:W-:Y:S05]  /*1d600*/  BSYNC B1 ;  /* 0x0000000000017941 */ /* 0x000fea0003800000 */
.L_x_923:
        /* <DEDUP_REMOVED lines=9> */
.L_x_926:
[----:B------:R-:W-:Y:S05]  /*1d6a0*/  BSYNC B1 ;  /* 0x0000000000017941 */ /* 0x000fea0003800000 */
.L_x_925:
        /* <DEDUP_REMOVED lines=9> */
.L_x_928:
[----:B------:R-:W-:Y:S05]  /*1d740*/  BSYNC B1 ;  /* 0x0000000000017941 */ /* 0x000fea0003800000 */
.L_x_927:
        /* <DEDUP_REMOVED lines=14> */
.L_x_930:
[----:B------:R-:W-:Y:S05]  /*1d830*/  BSYNC B1 ;  /* 0x0000000000017941 */ /* 0x000fea0003800000 */
.L_x_929:
        /* <DEDUP_REMOVED lines=14> */
.L_x_932:
[----:B------:R-:W-:Y:S05]  /*1d920*/  BSYNC B1 ;  /* 0x0000000000017941 */ /* 0x000fea0003800000 */
.L_x_931:
        /* <DEDUP_REMOVED lines=9> */
.L_x_934:
[----:B------:R-:W-:Y:S05]  /*1d9c0*/  BSYNC B1 ;  /* 0x0000000000017941 */ /* 0x000fea0003800000 */
.L_x_933:
        /* <DEDUP_REMOVED lines=9> */
.L_x_936:
[----:B------:R-:W-:Y:S05]  /*1da60*/  BSYNC B1 ;  /* 0x0000000000017941 */ /* 0x000fea0003800000 */
.L_x_935:
        /* <DEDUP_REMOVED lines=14> */
.L_x_938:
[----:B------:R-:W-:Y:S05]  /*1db50*/  BSYNC B1 ;  /* 0x0000000000017941 */ /* 0x000fea0003800000 */
.L_x_937:
        /* <DEDUP_REMOVED lines=14> */
.L_x_940:
[----:B------:R-:W-:Y:S05]  /*1dc40*/  BSYNC B1 ;  /* 0x0000000000017941 */ /* 0x000fea0003800000 */
.L_x_939:
        /* <DEDUP_REMOVED lines=9> */
.L_x_942:
[----:B------:R-:W-:Y:S05]  /*1dce0*/  BSYNC B1 ;  /* 0x0000000000017941 */ /* 0x000fea0003800000 */
.L_x_941:
        /* <DEDUP_REMOVED lines=9> */
.L_x_944:
[----:B------:R-:W-:Y:S05]  /*1dd80*/  BSYNC B1 ;  /* 0x0000000000017941 */ /* 0x000fea0003800000 */
.L_x_943:
        /* <DEDUP_REMOVED lines=14> */
.L_x_946:
[----:B------:R-:W-:Y:S05]  /*1de70*/  BSYNC B1 ;  /* 0x0000000000017941 */ /* 0x000fea0003800000 */
.L_x_945:
        /* <DEDUP_REMOVED lines=14> */
.L_x_948:
[----:B------:R-:W-:Y:S05]  /*1df60*/  BSYNC B1 ;  /* 0x0000000000017941 */ /* 0x000fea0003800000 */
.L_x_947:
        /* <DEDUP_REMOVED lines=9> */
.L_x_950:
[----:B------:R-:W-:Y:S05]  /*1e000*/  BSYNC B1 ;  /* 0x0000000000017941 */ /* 0x000fea0003800000 */
.L_x_949:
        /* <DEDUP_REMOVED lines=9> */
.L_x_952:
[----:B------:R-:W-:Y:S05]  /*1e0a0*/  BSYNC B1 ;  /* 0x0000000000017941 */ /* 0x000fea0003800000 */
.L_x_951:
        /* <DEDUP_REMOVED lines=14> */
.L_x_954:
[----:B------:R-:W-:Y:S05]  /*1e190*/  BSYNC B1 ;  /* 0x0000000000017941 */ /* 0x000fea0003800000 */
.L_x_953:
        /* <DEDUP_REMOVED lines=14> */
.L_x_956:
[----:B------:R-:W-:Y:S05]  /*1e280*/  BSYNC B1 ;  /* 0x0000000000017941 */ /* 0x000fea0003800000 */
.L_x_955:
        /* <DEDUP_REMOVED lines=9> */
.L_x_958:
[----:B------:R-:W-:Y:S05]  /*1e320*/  BSYNC B1 ;  /* 0x0000000000017941 */ /* 0x000fea0003800000 */
.L_x_957:
        /* <DEDUP_REMOVED lines=9> */
.L_x_960:
[----:B------:R-:W-:Y:S05]  /*1e3c0*/  BSYNC B1 ;  /* 0x0000000000017941 */ /* 0x000fea0003800000 */
.L_x_959:
        /* <DEDUP_REMOVED lines=14> */
.L_x_962:
[----:B------:R-:W-:Y:S05]  /*1e4b0*/  BSYNC B1 ;  /* 0x0000000000017941 */ /* 0x000fea0003800000 */
.L_x_961:
        /* <DEDUP_REMOVED lines=14> */
.L_x_964:
[----:B------:R-:W-:Y:S05]  /*1e5a0*/  BSYNC B1 ;  /* 0x0000000000017941 */ /* 0x000fea0003800000 */
.L_x_963:
        /* <DEDUP_REMOVED lines=9> */
.L_x_966:
[----:B------:R-:W-:Y:S05]  /*1e640*/  BSYNC B1 ;  /* 0x0000000000017941 */ /* 0x000fea0003800000 */
.L_x_965:
        /* <DEDUP_REMOVED lines=9> */
.L_x_968:
[----:B------:R-:W-:Y:S05]  /*1e6e0*/  BSYNC B1 ;  /* 0x0000000000017941 */ /* 0x000fea0003800000 */
.L_x_967:
        /* <DEDUP_REMOVED lines=14> */
.L_x_970:
[----:B------:R-:W-:Y:S05]  /*1e7d0*/  BSYNC B1 ;  /* 0x0000000000017941 */ /* 0x000fea0003800000 */
.L_x_969:
        /* <DEDUP_REMOVED lines=14> */
.L_x_972:
[----:B------:R-:W-:Y:S05]  /*1e8c0*/  BSYNC B1 ;  /* 0x0000000000017941 */ /* 0x000fea0003800000 */
.L_x_971:
        /* <DEDUP_REMOVED lines=9> */
.L_x_974:
[----:B------:R-:W-:Y:S05]  /*1e960*/  BSYNC B1 ;  /* 0x0000000000017941 */ /* 0x000fea0003800000 */
.L_x_973:
        /* <DEDUP_REMOVED lines=9> */
.L_x_976:
[----:B------:R-:W-:Y:S05]  /*1ea00*/  BSYNC B1 ;  /* 0x0000000000017941 */ /* 0x000fea0003800000 */
.L_x_975:
        /* <DEDUP_REMOVED lines=14> */
.L_x_978:
[----:B------:R-:W-:Y:S05]  /*1eaf0*/  BSYNC B1 ;  /* 0x0000000000017941 */ /* 0x000fea0003800000 */
.L_x_977:
        /* <DEDUP_REMOVED lines=14> */
.L_x_980:
[----:B------:R-:W-:Y:S05]  /*1ebe0*/  BSYNC B1 ;  /* 0x0000000000017941 */ /* 0x000fea0003800000 */
.L_x_979:
        /* <DEDUP_REMOVED lines=9> */
.L_x_982:
[----:B------:R-:W-:Y:S05]  /*1ec80*/  BSYNC B1 ;  /* 0x0000000000017941 */ /* 0x000fea0003800000 */
.L_x_981:
        /* <DEDUP_REMOVED lines=9> */
.L_x_984:
[----:B------:R-:W-:Y:S05]  /*1ed20*/  BSYNC B1 ;  /* 0x0000000000017941 */ /* 0x000fea0003800000 */
.L_x_983:
[----:B------:R-:W2:Y:S01]  /*1ed30*/  LDL.LU R19, [R1+0x2f4] ;  /* 0x0002f40001137983 */ /* 0x000ea20000300800 */
[C---:B------:R-:W-:Y:S01]  /*1ed40*/  ISETP.LT.OR P0, PT, R0.reuse, 0x179, !P1 ;  /* 0x000001790000780c */ /* 0x040fe20004f01670 */
[----:B------:R-:W-:Y:S01]  /*1ed50*/  BSSY B1, `(.L_x_985) ;  /* 0x000000c000017945 */ /* 0x000fe20003800000 */
[----:B------:R-:W-:-:S11]  /*1ed60*/  ISETP.LT.OR P1, PT, R0, 0x17a, !P1 ;  /* 0x0000017a0000780c */ /* 0x000fd60004f21670 */
[----:B0-----:R-:W-:-:S04]  /*1ed70*/  @!P0 IADD3 R224, P6, R10, UR46, RZ ;  /* 0x0000002e0ae08c10 */ /* 0x001fc8000ffde0ff */
[----:B------:R-:W-:Y:S02]  /*1ed80*/  @!P0 IADD3.X R225, R11, UR45, RZ, P6, !PT ;  /* 0x0000002d0be18c10 */ /* 0x000fe4000b7fe4ff */
        /* <DEDUP_REMOVED lines=8> */
.L_x_986:
[----:B------:R-:W-:Y:S05]  /*1ee10*/  BSYNC B1 ;  /* 0x0000000000017941 */ /* 0x000fea0003800000 */
.L_x_985:
[----:B0-----:R-:W2:Y:S01]  /*1ee20*/  LDL.LU R10, [R1+0x2f8] ;  /* 0x0002f800010a7983 */ /* 0x001ea20000300800 */
[----:B------:R-:W-:Y:S01]  /*1ee30*/  BSSY B1, `(.L_x_987) ;  /* 0x0000007000017945 */ /* 0x000fe20003800000 */
[----:B--2---:R-:W-:-:S05]  /*1ee40*/  @!P0 IMAD R10, R10, R16, R3 ;  /* 0x000000100a0a8224 */ /* 0x004fca00078e0203 */
[----:B------:R0:W-:Y:S01]  /*1ee50*/  @!P0 STG.E.U8 desc[UR36][R224.64+0x178], R10 ;  /* 0x0001780ae0008986 */ /* 0x0001e2000c101124 */
[----:B------:R-:W-:Y:S05]  /*1ee60*/  @P1 BRA `(.L_x_988) ;  /* 0x00000000000c1947 */ /* 0x000fea0003800000 */
[----:B------:R-:W2:Y:S02]  /*1ee70*/  LDG.E.U8 R2, desc[UR36][R222.64+0x179] ;  /* 0x00017924de027981 */ /* 0x000ea4000c1e1100 */
[----:B--2---:R-:W-:-:S05]  /*1ee80*/  PRMT R3, R2, 0x8880, RZ ;  /* 0x0000888002037816 */ /* 0x004fca00000000ff */
[----:B------:R-:W-:-:S07]  /*1ee90*/  IMAD R3, R3, R17, RZ ;  /* 0x0000001103037224 */ /* 0x000fce00078e02ff */
.L_x_988:
[----:B------:R-:W-:Y:S05]  /*1eea0*/  BSYNC B1 ;  /* 0x0000000000017941 */ /* 0x000fea0003800000 */
.L_x_987:
[----:B0-----:R-:W2:Y:S01]  /*1eeb0*/  LDL.LU R10, [R1+0x2fc] ;  /* 0x0002fc00010a7983 */ /* 0x001ea20000300800 */
[----:B------:R-:W-:Y:S01]  /*1eec0*/  LOP3.LUT P5, RZ, R18, 0x8, RZ, 0xc0, !PT ;  /* 0x0000000812ff7812 */ /* 0x000fe200078ac0ff */
[----:B------:R-:W-:Y:S03]  /*1eed0*/  BSSY B1, `(.L_x_989) ;  /* 0x0000008000017945 */ /* 0x000fe60003800000 */
[----:B------:R-:W-:Y:S01]  /*1eee0*/  ISETP.LT.OR P0, PT, R0, 0xc1, !P5 ;  /* 0x000000c10000780c */ /* 0x000fe20006f01670 */
[----:B--2---:R-:W-:-:S05]  /*1eef0*/  @!P1 IMAD R10, R10, R16, R3 ;  /* 0x000000100a0a9224 */ /* 0x004fca00078e0203 */
[----:B------:R0:W-:Y:S07]  /*1ef00*/  @!P1 STG.E.U8 desc[UR36][R12.64+0x179], R10 ;  /* 0x0001790a0c009986 */ /* 0x0001ee000c101124 */
[----:B------:R-:W-:Y:S05]  /*1ef10*/  @P0 BRA `(.L_x_990) ;  /* 0x00000000000c0947 */ /* 0x000fea0003800000 */
[----:B------:R-:W2:Y:S02]  /*1ef20*/  LDG.E.U8 R2, desc[UR36][R220.64+0xc0] ;  /* 0x0000c024dc027981 */ /* 0x000ea4000c1e1100 */
[----:B--2---:R-:W-:-:S05]  /*1ef30*/  PRMT R3, R2, 0x8880, RZ ;  /* 0x0000888002037816 */ /* 0x004fca00000000ff */
[----:B------:R-:W-:-:S07]  /*1ef40*/  IMAD R3, R3, R17, RZ ;  /* 0x0000001103037224 */ /* 0x000fce00078e02ff */
.L_x_990:
[----:B------:R-:W-:Y:S05]  /*1ef50*/  BSYNC B1 ;  /* 0x0000000000017941 */ /* 0x000fea0003800000 */
.L_x_989:
[----:B0-----:R-:W2:Y:S01]  /*1ef60*/  LDL.LU R10, [R1] ;  /* 0x00000000010a7983 */ /* 0x001ea20000300800 */
        /* <DEDUP_REMOVED lines=8> */
.L_x_992:
[----:B------:R-:W-:Y:S05]  /*1eff0*/  BSYNC B1 ;  /* 0x0000000000017941 */ /* 0x000fea0003800000 */
.L_x_991:
[----:B0-----:R-:W2:Y:S01]  /*1f000*/  LDL.LU R10, [R1+0x4] ;  /* 0x00000400010a7983 */ /* 0x001ea20000300800 */
[----:B------:R-:W-:Y:S01]  /*1f010*/  LOP3.LUT P6, RZ, R18, 0x4, RZ, 0xc0, !PT ;  /* 0x0000000412ff7812 */ /* 0x000fe200078cc0ff */
[----:B------:R-:W-:Y:S03]  /*1f020*/  BSSY B1, `(.L_x_993) ;  /* 0x000000a000017945 */ /* 0x000fe60003800000 */
[----:B------:R-:W-:-:S13]  /*1f030*/  ISETP.LT.OR P0, PT, R0, 0xc1, !P6 ;  /* 0x000000c10000780c */ /* 0x000fda0007701670 */
        /* <DEDUP_REMOVED lines=8> */
.L_x_994:
[----:B------:R-:W-:Y:S05]  /*1f0c0*/  BSYNC B1 ;  /* 0x0000000000017941 */ /* 0x000fea0003800000 */
.L_x_993:
[----:B------:R-:W2:Y:S01]  /*1f0d0*/  LDL.LU R19, [R1+0x8] ;  /* 0x0000080001137983 */ /* 0x000ea20000300800 */
[----:B------:R-:W-:Y:S01]  /*1f0e0*/  ISETP.LT.OR P1, PT, R0, 0xc2, !P6 ;  /* 0x000000c20000780c */ /* 0x000fe20007721670 */
[----:B------:R-:W-:-:S12]  /*1f0f0*/  BSSY B1, `(.L_x_995) ;  /* 0x0000009000017945 */ /* 0x000fd80003800000 */
[----:B0-----:R-:W-:-:S04]  /*1f100*/  @!P1 IADD3 R10, P5, R6, UR46, RZ ;  /* 0x0000002e060a9c10 */ /* 0x001fc8000ffbe0ff */
[----:B------:R-:W-:Y:S01]  /*1f110*/  @!P1 IADD3.X R11, R7, UR45, RZ, P5, !PT ;  /* 0x0000002d070b9c10 */ /* 0x000fe2000affe4ff */
[----:B--2---:R-:W-:-:S05]  /*1f120*/  @!P0 IMAD R19, R19, R16, R3 ;  /* 0x0000001013138224 */ /* 0x004fca00078e0203 */
[----:B------:R0:W-:Y:S01]  /*1f130*/  @!P0 STG.E.U8 desc[UR36][R12.64+0xc0], R19 ;  /* 0x0000c0130c008986 */ /* 0x0001e2000c101124 */
[----:B------:R-:W-:Y:S05]  /*1f140*/  @P1 BRA `(.L_x_996) ;  /* 0x00000000000c1947 */ /* 0x000fea0003800000 */
[----:B------:R-:W2:Y:S02]  /*1f150*/  LDG.E.U8 R2, desc[UR36][R218.64+0xc1] ;  /* 0x0000c124da027981 */ /* 0x000ea4000c1e1100 */
[----:B--2---:R-:W-:-:S05]  /*1f160*/  PRMT R3, R2, 0x8880, RZ ;  /* 0x0000888002037816 */ /* 0x004fca00000000ff */
[----:B------:R-:W-:-:S07]  /*1f170*/  IMAD R3, R3, R17, RZ ;  /* 0x0000001103037224 */ /* 0x000fce00078e02ff */
.L_x_996:
[----:B------:R-:W-:Y:S05]  /*1f180*/  BSYNC B1 ;  /* 0x0000000000017941 */ /* 0x000fea0003800000 */
.L_x_995:
        /* <DEDUP_REMOVED lines=10> */
.L_x_998:
[----:B------:R-:W-:Y:S05]  /*1f230*/  BSYNC B1 ;  /* 0x0000000000017941 */ /* 0x000fea0003800000 */
.L_x_997:
[----:B0-----:R-:W2:Y:S01]  /*1f240*/  LDL.LU R10, [R1+0x10] ;  /* 0x00001000010a7983 */ /* 0x001ea20000300800 */
        /* <DEDUP_REMOVED lines=8> */
.L_x_1000:
[----:B------:R-:W-:Y:S05]  /*1f2d0*/  BSYNC B1 ;  /* 0x0000000000017941 */ /* 0x000fea0003800000 */
.L_x_999:
[----:B0-----:R-:W2:Y:S01]  /*1f2e0*/  LDL.LU R10, [R1+0x14] ;  /* 0x00001400010a7983 */ /* 0x001ea20000300800 */
        /* <DEDUP_REMOVED lines=10> */
.L_x_1002:
[----:B------:R-:W-:Y:S05]  /*1f390*/  BSYNC B1 ;  /* 0x0000000000017941 */ /* 0x000fea0003800000 */
.L_x_1001:
        /* <DEDUP_REMOVED lines=11> */
.L_x_1004:
[----:B------:R-:W-:Y:S05]  /*1f450*/  BSYNC B1 ;  /* 0x0000000000017941 */ /* 0x000fea0003800000 */
.L_x_1003:
        /* <DEDUP_REMOVED lines=10> */
.L_x_1006:
[----:B------:R-:W-:Y:S05]  /*1f500*/  BSYNC B1 ;  /* 0x0000000000017941 */ /* 0x000fea0003800000 */
.L_x_1005:
        /* <DEDUP_REMOVED lines=9> */
.L_x_1008:
[----:B------:R-:W-:Y:S05]  /*1f5a0*/  BSYNC B1 ;  /* 0x0000000000017941 */ /* 0x000fea0003800000 */
.L_x_1007:
        /* <DEDUP_REMOVED lines=11> */
.L_x_1010:
[----:B------:R-:W-:Y:S05]  /*1f660*/  BSYNC B1 ;  /* 0x0000000000017941 */ /* 0x000fea0003800000 */
.L_x_1009:
        /* <DEDUP_REMOVED lines=11> */
.L_x_1012:
[----:B------:R-:W-:Y:S05]  /*1f720*/  BSYNC B1 ;  /* 0x0000000000017941 */ /* 0x000fea0003800000 */
.L_x_1011:
        /* <DEDUP_REMOVED lines=10> */
.L_x_1014:
[----:B------:R-:W-:Y:S05]  /*1f7d0*/  BSYNC B1 ;  /* 0x0000000000017941 */ /* 0x000fea0003800000 */
.L_x_1013:
        /* <DEDUP_REMOVED lines=9> */
.L_x_1016:
[----:B------:R-:W-:Y:S05]  /*1f870*/  BSYNC B1 ;  /* 0x0000000000017941 */ /* 0x000fea0003800000 */
.L_x_1015:
        /* <DEDUP_REMOVED lines=11> */
.L_x_1018:
[----:B------:R-:W-:Y:S05]  /*1f930*/  BSYNC B1 ;  /* 0x0000000000017941 */ /* 0x000fea0003800000 */
.L_x_1017:
        /* <DEDUP_REMOVED lines=11> */
.L_x_1020:
[----:B------:R-:W-:Y:S05]  /*1f9f0*/  BSYNC B1 ;  /* 0x0000000000017941 */ /* 0x000fea0003800000 */
.L_x_1019:
        /* <DEDUP_REMOVED lines=10> */
.L_x_1022:
[----:B------:R-:W-:Y:S05]  /*1faa0*/  BSYNC B1 ;  /* 0x0000000000017941 */ /* 0x000fea0003800000 */
.L_x_1021:
        /* <DEDUP_REMOVED lines=9> */
.L_x_1024:
[----:B------:R-:W-:Y:S05]  /*1fb40*/  BSYNC B1 ;  /* 0x0000000000017941 */ /* 0x000fea0003800000 */
.L_x_1023:
        /* <DEDUP_REMOVED lines=11> */
.L_x_1026:
[----:B------:R-:W-:Y:S05]  /*1fc00*/  BSYNC B1 ;  /* 0x0000000000017941 */ /* 0x000fea0003800000 */
.L_x_1025:
        /* <DEDUP_REMOVED lines=11> */
.L_x_1028:
[----:B------:R-:W-:Y:S05]  /*1fcc0*/  BSYNC B1 ;  /* 0x0000000000017941 */ /* 0x000fea0003800000 */
.L_x_1027:
        /* <DEDUP_REMOVED lines=10> */
.L_x_1030:
[----:B------:R-:W-:Y:S05]  /*1fd70*/  BSYNC B1 ;  /* 0x0000000000017941 */ /* 0x000fea0003800000 */
.L_x_1029:
        /* <DEDUP_REMOVED lines=9> */
.L_x_1032:
[----:B------:R-:W-:Y:S05]  /*1fe10*/  BSYNC B1 ;  /* 0x0000000000017941 */ /* 0x000fea0003800000 */
.L_x_1031:
        /* <DEDUP_REMOVED lines=11> */
.L_x_1034:
[----:B------:R-:W-:Y:S05]  /*1fed0*/  BSYNC B1 ;  /* 0x0000000000017941 */ /* 0x000fea0003800000 */
.L_x_1033:
        /* <DEDUP_REMOVED lines=11> */
.L_x_1036:
[----:B------:R-:W-:Y:S05]  /*1ff90*/  BSYNC B1 ;  /* 0x0000000000017941 */ /* 0x000fea0003800000 */
.L_x_1035:
        /* <DEDUP_REMOVED lines=10> */
.L_x_1038:
[----:B------:R-:W-:Y:S05]  /*20040*/  BSYNC B1 ;  /* 0x0000000000017941 */ /* 0x000fea0003800000 */
.L_x_1037:
        /* <DEDUP_REMOVED lines=9> */
.L_x_1040:
[----:B------:R-:W-:Y:S05]  /*200e0*/  BSYNC B1 ;  /* 0x0000000000017941 */ /* 0x000fea0003800000 */
.L_x_1039:
        /* <DEDUP_REMOVED lines=11> */
.L_x_1042:
[----:B------:R-:W-:Y:S05]  /*201a0*/  BSYNC B1 ;  /* 0x0000000000017941 */ /* 0x000fea0003800000 */
.L_x_1041:
        /* <DEDUP_REMOVED lines=11> */
.L_x_1044:
[----:B------:R-:W-:Y:S05]  /*20260*/  BSYNC B1 ;  /* 0x0000000000017941 */ /* 0x000fea0003800000 */
.L_x_1043:
        /* <DEDUP_REMOVED lines=10> */
.L_x_1046:
[----:B------:R-:W-:Y:S05]  /*20310*/  BSYNC B1 ;  /* 0x0000000000017941 */ /* 0x000fea0003800000 */
.L_x_1045:
        /* <DEDUP_REMOVED lines=9> */
.L_x_1048:
[----:B------:R-:W-:Y:S05]  /*203b0*/  BSYNC B1 ;  /* 0x0000000000017941 */ /* 0x000fea0003800000 */
.L_x_1047:
        /* <DEDUP_REMOVED lines=11> */
.L_x_1050:
[----:B------:R-:W-:Y:S05]  /*20470*/  BSYNC B1 ;  /* 0x0000000000017941 */ /* 0x000fea0003800000 */
.L_x_1049:
        /* <DEDUP_REMOVED lines=11> */
.L_x_1052:
[----:B------:R-:W-:Y:S05]  /*20530*/  BSYNC B1 ;  /* 0x0000000000017941 */ /* 0x000fea0003800000 */
.L_x_1051:
        /* <DEDUP_REMOVED lines=10> */
.L_x_1054:
[----:B------:R-:W-:Y:S05]  /*205e0*/  BSYNC B1 ;  /* 0x0000000000017941 */ /* 0x000fea0003800000 */
.L_x_1053:
        /* <DEDUP_REMOVED lines=9> */
.L_x_1056:
[----:B------:R-:W-:Y:S05]  /*20680*/  BSYNC B1 ;  /* 0x0000000000017941 */ /* 0x000fea0003800000 */
.L_x_1055:
        /* <DEDUP_REMOVED lines=11> */
.L_x_1058:
[----:B------:R-:W-:Y:S05]  /*20740*/  BSYNC B1 ;  /* 0x0000000000017941 */ /* 0x000fea0003800000 */
.L_x_1057:
        /* <DEDUP_REMOVED lines=11> */
.L_x_1060:
[----:B------:R-:W-:Y:S05]  /*20800*/  BSYNC B1 ;  /* 0x0000000000017941 */ /* 0x000fea0003800000 */
.L_x_1059:
        /* <DEDUP_REMOVED lines=10> */
.L_x_1062:
[----:B------:R-:W-:Y:S05]  /*208b0*/  BSYNC B1 ;  /* 0x0000000000017941 */ /* 0x000fea0003800000 */
.L_x_1061:
        /* <DEDUP_REMOVED lines=9> */
.L_x_1064:
[----:B------:R-:W-:Y:S05]  /*20950*/  BSYNC B1 ;  /* 0x0000000000017941 */ /* 0x000fea0003800000 */
.L_x_1063:
        /* <DEDUP_REMOVED lines=11> */
.L_x_1066:
[----:B------:R-:W-:Y:S05]  /*20a10*/  BSYNC B1 ;  /* 0x0000000000017941 */ /* 0x000fea0003800000 */
.L_x_1065:
        /* <DEDUP_REMOVED lines=11> */
.L_x_1068:
[----:B------:R-:W-:Y:S05]  /*20ad0*/  BSYNC B1 ;  /* 0x0000000000017941 */ /* 0x000fea0003800000 */
.L_x_1067:
        /* <DEDUP_REMOVED lines=10> */
.L_x_1070:
[----:B------:R-:W-:Y:S05]  /*20b80*/  BSYNC B1 ;  /* 0x0000000000017941 */ /* 0x000fea0003800000 */
.L_x_1069:
        /* <DEDUP_REMOVED lines=9> */
.L_x_1072:
[----:B------:R-:W-:Y:S05]  /*20c20*/  BSYNC B1 ;  /* 0x0000000000017941 */ /* 0x000fea0003800000 */
.L_x_1071:
        /* <DEDUP_REMOVED lines=11> */
.L_x_1074:
[----:B------:R-:W-:Y:S05]  /*20ce0*/  BSYNC B1 ;  /* 0x0000000000017941 */ /* 0x000fea0003800000 */
.L_x_1073:
        /* <DEDUP_REMOVED lines=11> */
.L_x_1076:
[----:B------:R-:W-:Y:S05]  /*20da0*/  BSYNC B1 ;  /* 0x0000000000017941 */ /* 0x000fea0003800000 */
.L_x_1075:
        /* <DEDUP_REMOVED lines=10> */
.L_x_1078:
[----:B------:R-:W-:Y:S05]  /*20e50*/  BSYNC B1 ;  /* 0x0000000000017941 */ /* 0x000fea0003800000 */
.L_x_1077:
        /* <DEDUP_REMOVED lines=9> */
.L_x_1080:
[----:B------:R-:W-:Y:S05]  /*20ef0*/  BSYNC B1 ;  /* 0x0000000000017941 */ /* 0x000fea0003800000 */
.L_x_1079:
        /* <DEDUP_REMOVED lines=11> */
.L_x_1082:
[----:B------:R-:W-:Y:S05]  /*20fb0*/  BSYNC B1 ;  /* 0x0000000000017941 */ /* 0x000fea0003800000 */
.L_x_1081:
        /* <DEDUP_REMOVED lines=11> */
.L_x_1084:
[----:B------:R-:W-:Y:S05]  /*21070*/  BSYNC B1 ;  /* 0x0000000000017941 */ /* 0x000fea0003800000 */
.L_x_1083:
        /* <DEDUP_REMOVED lines=10> */
.L_x_1086:
[----:B------:R-:W-:Y:S05]  /*21120*/  BSYNC B1 ;  /* 0x0000000000017941 */ /* 0x000fea0003800000 */
.L_x_1085:
        /* <DEDUP_REMOVED lines=9> */
.L_x_1088:
[----:B------:R-:W-:Y:S05]  /*211c0*/  BSYNC B1 ;  /* 0x0000000000017941 */ /* 0x000fea0003800000 */
.L_x_1087:
        /* <DEDUP_REMOVED lines=11> */
.L_x_1090:
[----:B------:R-:W-:Y:S05]  /*21280*/  BSYNC B1 ;  /* 0x0000000000017941 */ /* 0x000fea0003800000 */
.L_x_1089:
        /* <DEDUP_REMOVED lines=11> */
.L_x_1092:
[----:B------:R-:W-:Y:S05]  /*21340*/  BSYNC B1 ;  /* 0x0000000000017941 */ /* 0x000fea0003800000 */
.L_x_1091:
        /* <DEDUP_REMOVED lines=10> */
.L_x_1094:
[----:B------:R-:W-:Y:S05]  /*213f0*/  BSYNC B1 ;  /* 0x0000000000017941 */ /* 0x000fea0003800000 */
.L_x_1093:
        /* <DEDUP_REMOVED lines=9> */
.L_x_1096:
[----:B------:R-:W-:Y:S05]  /*21490*/  BSYNC B1 ;  /* 0x0000000000017941 */ /* 0x000fea0003800000 */
.L_x_1095:
        /* <DEDUP_REMOVED lines=11> */
.L_x_1098:
[----:B------:R-:W-:Y:S05]  /*21550*/  BSYNC B1 ;  /* 0x0000000000017941 */ /* 0x000fea0003800000 */
.L_x_1097:
        /* <DEDUP_REMOVED lines=11> */
.L_x_1100:
[----:B------:R-:W-:Y:S05]  /*21610*/  BSYNC B1 ;  /* 0x0000000000017941 */ /* 0x000fea0003800000 */
.L_x_1099:
        /* <DEDUP_REMOVED lines=10> */
.L_x_1102:
[----:B------:R-:W-:Y:S05]  /*216c0*/  BSYNC B1 ;  /* 0x0000000000017941 */ /* 0x000fea0003800000 */
.L_x_1101:
        /* <DEDUP_REMOVED lines=9> */
.L_x_1104:
[----:B------:R-:W-:Y:S05]  /*21760*/  BSYNC B1 ;  /* 0x0000000000017941 */ /* 0x000fea0003800000 */
.L_x_1103:
        /* <DEDUP_REMOVED lines=11> */
.L_x_1106:
[----:B------:R-:W-:Y:S05]  /*21820*/  BSYNC B1 ;  /* 0x0000000000017941 */ /* 0x000fea0003800000 */
.L_x_1105:
        /* <DEDUP_REMOVED lines=11> */
.L_x_1108:
[----:B------:R-:W-:Y:S05]  /*218e0*/  BSYNC B1 ;  /* 0x0000000000017941 */ /* 0x000fea0003800000 */
.L_x_1107:
        /* <DEDUP_REMOVED lines=10> */
.L_x_1110:
[----:B------:R-:W-:Y:S05]  /*21990*/  BSYNC B1 ;  /* 0x0000000000017941 */ /* 0x000fea0003800000 */
.L_x_1109:
        /* <DEDUP_REMOVED lines=9> */
.L_x_1112:
[----:B------:R-:W-:Y:S05]  /*21a30*/  BSYNC B1 ;  /* 0x0000000000017941 */ /* 0x000fea0003800000 */
.L_x_1111:
        /* <DEDUP_REMOVED lines=11> */
.L_x_1114:
[----:B------:R-:W-:Y:S05]  /*21af0*/  BSYNC B1 ;  /* 0x0000000000017941 */ /* 0x000fea0003800000 */
.L_x_1113:
        /* <DEDUP_REMOVED lines=11> */
.L_x_1116:
[----:B------:R-:W-:Y:S05]  /*21bb0*/  BSYNC B1 ;  /* 0x0000000000017941 */ /* 0x000fea0003800000 */
.L_x_1115:
        /* <DEDUP_REMOVED lines=10> */
.L_x_1118:
[----:B------:R-:W-:Y:S05]  /*21c60*/  BSYNC B1 ;  /* 0x0000000000017941 */ /* 0x000fea0003800000 */
.L_x_1117:
        /* <DEDUP_REMOVED lines=9> */
.L_x_1120:
[----:B------:R-:W-:Y:S05]  /*21d00*/  BSYNC B1 ;  /* 0x0000000000017941 */ /* 0x000fea0003800000 */
.L_x_1119:
        /* <DEDUP_REMOVED lines=11> */
.L_x_1122:
[----:B------:R-:W-:Y:S05]  /*21dc0*/  BSYNC B1 ;  /* 0x0000000000017941 */ /* 0x000fea0003800000 */
.L_x_1121:
        /* <DEDUP_REMOVED lines=11> */
.L_x_1124:
[----:B------:R-:W-:Y:S05]  /*21e80*/  BSYNC B1 ;  /* 0x0000000000017941 */ /* 0x000fea0003800000 */
.L_x_1123:
        /* <DEDUP_REMOVED lines=10> */
.L_x_1126:
[----:B------:R-:W-:Y:S05]  /*21f30*/  BSYNC B1 ;  /* 0x0000000000017941 */ /* 0x000fea0003800000 */
.L_x_1125:
        /* <DEDUP_REMOVED lines=9> */
.L_x_1128:
[----:B------:R-:W-:Y:S05]  /*21fd0*/  BSYNC B1 ;  /* 0x0000000000017941 */ /* 0x000fea0003800000 */
.L_x_1127:
        /* <DEDUP_REMOVED lines=11> */
.L_x_1130:
[----:B------:R-:W-:Y:S05]  /*22090*/  BSYNC B1 ;  /* 0x0000000000017941 */ /* 0x000fea0003800000 */
.L_x_1129:
        /* <DEDUP_REMOVED lines=11> */
.L_x_1132:
[----:B------:R-:W-:Y:S05]  /*22150*/  BSYNC B1 ;  /* 0x0000000000017941 */ /* 0x000fea0003800000 */
.L_x_1131:
        /* <DEDUP_REMOVED lines=10> */
.L_x_1134:
[----:B------:R-:W-:Y:S05]  /*22200*/  BSYNC B1 ;  /* 0x0000000000017941 */ /* 0x000fea0003800000 */
.L_x_1133:
        /* <DEDUP_REMOVED lines=9> */
.L_x_1136:
[----:B------:R-:W-:Y:S05]  /*222a0*/  BSYNC B1 ;  /* 0x0000000000017941 */ /* 0x000fea0003800000 */
.L_x_1135:
        /* <DEDUP_REMOVED lines=11> */
.L_x_1138:
[----:B------:R-:W-:Y:S05]  /*22360*/  BSYNC B1 ;  /* 0x0000000000017941 */ /* 0x000fea0003800000 */
.L_x_1137:
        /* <DEDUP_REMOVED lines=11> */
.L_x_1140:
[----:B------:R-:W-:Y:S05]  /*22420*/  BSYNC B1 ;  /* 0x0000000000017941 */ /* 0x000fea0003800000 */
.L_x_1139:
        /* <DEDUP_REMOVED lines=10> */
.L_x_1142:
[----:B------:R-:W-:Y:S05]  /*224d0*/  BSYNC B1 ;  /* 0x0000000000017941 */ /* 0x000fea0003800000 */
.L_x_1141:
        /* <DEDUP_REMOVED lines=9> */
.L_x_1144:
[----:B------:R-:W-:Y:S05]  /*22570*/  BSYNC B1 ;  /* 0x0000000000017941 */ /* 0x000fea0003800000 */
.L_x_1143:
        /* <DEDUP_REMOVED lines=11> */
.L_x_1146:
[----:B------:R-:W-:Y:S05]  /*22630*/  BSYNC B1 ;  /* 0x0000000000017941 */ /* 0x000fea0003800000 */
.L_x_1145:
        /* <DEDUP_REMOVED lines=11> */
.L_x_1148:
[----:B------:R-:W-:Y:S05]  /*226f0*/  BSYNC B1 ;  /* 0x0000000000017941 */ /* 0x000fea0003800000 */
.L_x_1147:
        /* <DEDUP_REMOVED lines=10> */
.L_x_1150:
[----:B------:R-:W-:Y:S05]  /*227a0*/  BSYNC B1 ;  /* 0x0000000000017941 */ /* 0x000fea0003800000 */
.L_x_1149:
[----:B0-----:R-:W2:Y:S01]  /*227b0*/  LDL.LU R10, [R1+0x140] ;  /* 0x00014000010a7983 */ /* 0x001ea20000300800 */
[----:B------:R-:W-:Y:S01]  /*227c0*/  ISETP.LT.OR P1, PT, R0, 0x162, !P5 ;  /* 0x000001620000780c */ /* 0x000fe20006f21670 */
[----:B------:R-:W-:Y:S01]  /*227d0*/  BSSY B1, `(.L_x_1151) ;  /* 0x0000007000017945 */ /* 0x000fe20003800000 */
[----:B--2---:R-:W-:-:S05]  /*227e0*/  @!P0 IMAD R10, R10, R16, R3 ;  /* 0x000000100a0a8224 */ /* 0x004fca00078e0203 */
[----:B------:R0:W-:Y:S06]  /*227f0*/  @!P0 STG.E.U8 desc[UR36][R6.64+0x160], R10 ;  /* 0x0001600a06008986 */ /* 0x0001ec000c101124 */
[----:B------:R-:W-:Y:S05]  /*22800*/  @P1 BRA `(.L_x_1152) ;  /* 0x00000000000c1947 */ /* 0x000fea0003800000 */
[----:B------:R-:W0:Y:S02]  /*22810*/  LDG.E.U8 R2, desc[UR36][R220.64+0x161] ;  /* 0x00016124dc027981 */ /* 0x000e24000c1e1100 */
[----:B0-----:R-:W-:-:S05]  /*22820*/  PRMT R10, R2, 0x8880, RZ ;  /* 0x00008880020a7816 */ /* 0x001fca00000000ff */
[----:B------:R-:W-:-:S07]  /*22830*/  IMAD R3, R10, R17, RZ ;  /* 0x000000110a037224 */ /* 0x000fce00078e02ff */
.L_x_1152:
[----:B------:R-:W-:Y:S05]  /*22840*/  BSYNC B1 ;  /* 0x0000000000017941 */ /* 0x000fea0003800000 */
.L_x_1151:
        /* <DEDUP_REMOVED lines=11> */
.L_x_1154:
[----:B------:R-:W-:Y:S05]  /*22900*/  BSYNC B1 ;  /* 0x0000000000017941 */ /* 0x000fea0003800000 */
.L_x_1153:
        /* <DEDUP_REMOVED lines=8> */
[----:B------:R-:W0:Y:S02]  /*22990*/  LDG.E.U8 R2, desc[UR36][R218.64+0x161] ;  /* 0x00016124da027981 */ /* 0x000e24000c1e1100 */
[----:B0-----:R-:W-:-:S05]  /*229a0*/  PRMT R12, R2, 0x8880, RZ ;  /* 0x00008880020c7816 */ /* 0x001fca00000000ff */
[----:B------:R-:W-:-:S07]  /*229b0*/  IMAD R3, R12, R17, RZ ;  /* 0x000000110c037224 */ /* 0x000fce00078e02ff */
.L_x_1156:
[----:B------:R-:W-:Y:S05]  /*229c0*/  BSYNC B1 ;  /* 0x0000000000017941 */ /* 0x000fea0003800000 */
.L_x_1155:
[----:B0-----:R-:W2:Y:S01]  /*229d0*/  LDL.LU R12, [R1+0x14c] ;  /* 0x00014c00010c7983 */ /* 0x001ea20000300800 */
[----:B------:R-:W-:Y:S01]  /*229e0*/  LOP3.LUT P5, RZ, R18, 0x8, RZ, 0xc0, !PT ;  /* 0x0000000812ff7812 */ /* 0x000fe200078ac0ff */
[----:B------:R-:W-:Y:S03]  /*229f0*/  BSSY B1, `(.L_x_1157) ;  /* 0x0000008000017945 */ /* 0x000fe60003800000 */
[----:B------:R-:W-:Y:S01]  /*22a00*/  ISETP.LT.OR P0, PT, R0, 0x169, !P5 ;  /* 0x000001690000780c */ /* 0x000fe20006f01670 */
[----:B--2---:R-:W-:-:S05]  /*22a10*/  @!P1 IMAD R13, R12, R16, R3 ;  /* 0x000000100c0d9224 */ /* 0x004fca00078e0203 */
[----:B------:R0:W-:Y:S07]  /*22a20*/  @!P1 STG.E.U8 desc[UR36][R10.64+0x161], R13 ;  /* 0x0001610d0a009986 */ /* 0x0001ee000c101124 */
[----:B------:R-:W-:Y:S05]  /*22a30*/  @P0 BRA `(.L_x_1158) ;  /* 0x00000000000c0947 */ /* 0x000fea0003800000 */
[----:B------:R-:W0:Y:S02]  /*22a40*/  LDG.E.U8 R2, desc[UR36][R220.64+0x168] ;  /* 0x00016824dc027981 */ /* 0x000e24000c1e1100 */
[----:B0-----:R-:W-:-:S05]  /*22a50*/  PRMT R10, R2, 0x8880, RZ ;  /* 0x00008880020a7816 */ /* 0x001fca00000000ff */
[----:B------:R-:W-:-:S07]  /*22a60*/  IMAD R3, R10, R17, RZ ;  /* 0x000000110a037224 */ /* 0x000fce00078e02ff */
.L_x_1158:
[----:B------:R-:W-:Y:S05]  /*22a70*/  BSYNC B1 ;  /* 0x0000000000017941 */ /* 0x000fea0003800000 */
.L_x_1157:
        /* <DEDUP_REMOVED lines=9> */
.L_x_1160:
[----:B------:R-:W-:Y:S05]  /*22b10*/  BSYNC B1 ;  /* 0x0000000000017941 */ /* 0x000fea0003800000 */
.L_x_1159:
[----:B------:R-:W2:Y:S01]  /*22b20*/  LDL.LU R12, [R1+0x154] ;  /* 0x00015400010c7983 */ /* 0x000ea20000300800 */
[----:B------:R-:W-:Y:S01]  /*22b30*/  ISETP.LT.OR P0, PT, R0, 0x169, !P6 ;  /* 0x000001690000780c */ /* 0x000fe20007701670 */
[----:B------:R-:W-:-:S12]  /*22b40*/  BSSY B1, `(.L_x_1161) ;  /* 0x0000009000017945 */ /* 0x000fd80003800000 */
[----:B------:R-:W-:-:S04]  /*22b50*/  @!P0 IADD3 R10, P5, R6, UR46, RZ ;  /* 0x0000002e060a8c10 */ /* 0x000fc8000ffbe0ff */
[----:B0-----:R-:W-:Y:S01]  /*22b60*/  @!P0 IADD3.X R11, R7, UR45, RZ, P5, !PT ;  /* 0x0000002d070b8c10 */ /* 0x001fe2000affe4ff */
[----:B--2---:R-:W-:-:S05]  /*22b70*/  @!P1 IMAD R13, R12, R16, R3 ;  /* 0x000000100c0d9224 */ /* 0x004fca00078e0203 */
[----:B------:R0:W-:Y:S01]  /*22b80*/  @!P1 STG.E.U8 desc[UR36][R6.64+0x169], R13 ;  /* 0x0001690d06009986 */ /* 0x0001e2000c101124 */
[----:B------:R-:W-:Y:S05]  /*22b90*/  @P0 BRA `(.L_x_1162) ;  /* 0x00000000000c0947 */ /* 0x000fea0003800000 */
[----:B------:R-:W2:Y:S02]  /*22ba0*/  LDG.E.U8 R2, desc[UR36][R218.64+0x168] ;  /* 0x00016824da027981 */ /* 0x000ea4000c1e1100 */
[----:B--2---:R-:W-:-:S05]  /*22bb0*/  PRMT R12, R2, 0x8880, RZ ;  /* 0x00008880020c7816 */ /* 0x004fca00000000ff */
[----:B------:R-:W-:-:S07]  /*22bc0*/  IMAD R3, R12, R17, RZ ;  /* 0x000000110c037224 */ /* 0x000fce00078e02ff */
.L_x_1162:
[----:B------:R-:W-:Y:S05]  /*22bd0*/  BSYNC B1 ;  /* 0x0000000000017941 */ /* 0x000fea0003800000 */
.L_x_1161:
        /* <DEDUP_REMOVED lines=8> */
[----:B------:R-:W0:Y:S02]  /*22c60*/  LDG.E.U8 R2, desc[UR36][R218.64+0x169] ;  /* 0x00016924da027981 */ /* 0x000e24000c1e1100 */
[----:B0-----:R-:W-:-:S05]  /*22c70*/  PRMT R10, R2, 0x8880, RZ ;  /* 0x00008880020a7816 */ /* 0x001fca00000000ff */
[----:B------:R-:W-:-:S07]  /*22c80*/  IMAD R3, R10, R17, RZ ;  /* 0x000000110a037224 */ /* 0x000fce00078e02ff */
.L_x_1164:
[----:B------:R-:W-:Y:S05]  /*22c90*/  BSYNC B1 ;  /* 0x0000000000017941 */ /* 0x000fea0003800000 */
.L_x_1163:
        /* <DEDUP_REMOVED lines=10> */
.L_x_1166:
[----:B------:R-:W-:Y:S05]  /*22d40*/  BSYNC B1 ;  /* 0x0000000000017941 */ /* 0x000fea0003800000 */
.L_x_1165:
[----:B------:R-:W0:Y:S01]  /*22d50*/  LDL.LU R10, [R1+0x160] ;  /* 0x00016000010a7983 */ /* 0x000e220000300800 */
[----:B------:R-:W-:Y:S01]  /*22d60*/  ISETP.LT.OR P1, PT, R0, 0x172, !P5 ;  /* 0x000001720000780c */ /* 0x000fe20006f21670 */
[----:B------:R-:W-:Y:S01]  /*22d70*/  BSSY B1, `(.L_x_1167) ;  /* 0x0000007000017945 */ /* 0x000fe20003800000 */
[----:B0-----:R-:W-:-:S05]  /*22d80*/  @!P0 IMAD R11, R10, R16, R3 ;  /* 0x000000100a0b8224 */ /* 0x001fca00078e0203 */
[----:B------:R0:W-:Y:S06]  /*22d90*/  @!P0 STG.E.U8 desc[UR36][R6.64+0x170], R11 ;  /* 0x0001700b06008986 */ /* 0x0001ec000c101124 */
[----:B------:R-:W-:Y:S05]  /*22da0*/  @P1 BRA `(.L_x_1168) ;  /* 0x00000000000c1947 */ /* 0x000fea0003800000 */
[----:B------:R-:W2:Y:S02]  /*22db0*/  LDG.E.U8 R2, desc[UR36][R220.64+0x171] ;  /* 0x00017124dc027981 */ /* 0x000ea4000c1e1100 */
[----:B--2---:R-:W-:-:S05]  /*22dc0*/  PRMT R10, R2, 0x8880, RZ ;  /* 0x00008880020a7816 */ /* 0x004fca00000000ff */
[----:B------:R-:W-:-:S07]  /*22dd0*/  IMAD R3, R10, R17, RZ ;  /* 0x000000110a037224 */ /* 0x000fce00078e02ff */
.L_x_1168:
[----:B------:R-:W-:Y:S05]  /*22de0*/  BSYNC B1 ;  /* 0x0000000000017941 */ /* 0x000fea0003800000 */
.L_x_1167:
        /* <DEDUP_REMOVED lines=11> */
.L_x_1170:
[----:B------:R-:W-:Y:S05]  /*22ea0*/  BSYNC B1 ;  /* 0x0000000000017941 */ /* 0x000fea0003800000 */
.L_x_1169:
        /* <DEDUP_REMOVED lines=11> */
.L_x_1172:
[----:B------:R-:W-:Y:S05]  /*22f60*/  BSYNC B1 ;  /* 0x0000000000017941 */ /* 0x000fea0003800000 */
.L_x_1171:
        /* <DEDUP_REMOVED lines=10> */
.L_x_1174:
[----:B------:R-:W-:Y:S05]  /*23010*/  BSYNC B1 ;  /* 0x0000000000017941 */ /* 0x000fea0003800000 */
.L_x_1173:
[----:B------:R-:W0:Y:S01]  /*23020*/  LDL.LU R10, [R1+0x170] ;  /* 0x00017000010a7983 */ /* 0x000e220000300800 */
[C---:B------:R-:W-:Y:S01]  /*23030*/  ISETP.LT.OR P1, PT, R0.reuse, 0x17a, !P5 ;  /* 0x0000017a0000780c */ /* 0x040fe20006f21670 */
[----:B------:R-:W-:Y:S01]  /*23040*/  BSSY B1, `(.L_x_1175) ;  /* 0x0000009000017945 */ /* 0x000fe20003800000 */
[----:B------:R-:W-:Y:S01]  /*23050*/  ISETP.LT.OR P5, PT, R0, 0x17a, !P6 ;  /* 0x0000017a0000780c */ /* 0x000fe200077a1670 */
[----:B0-----:R-:W-:-:S05]  /*23060*/  @!P0 IMAD R11, R10, R16, R3 ;  /* 0x000000100a0b8224 */ /* 0x001fca00078e0203 */
[----:B------:R0:W-:Y:S01]  /*23070*/  @!P0 STG.E.U8 desc[UR36][R6.64+0x178], R11 ;  /* 0x0001780b06008986 */ /* 0x0001e2000c101124 */
[----:B------:R-:W-:-:S04]  /*23080*/  ISETP.LT.OR P0, PT, R0, 0x179, !P6 ;  /* 0x000001790000780c */ /* 0x000fc80007701670 */
[----:B------:R-:W-:Y:S09]  /*23090*/  @P1 BRA `(.L_x_1176) ;  /* 0x00000000000c1947 */ /* 0x000ff20003800000 */
[----:B------:R-:W2:Y:S02]  /*230a0*/  LDG.E.U8 R2, desc[UR36][R220.64+0x179] ;  /* 0x00017924dc027981 */ /* 0x000ea4000c1e1100 */
[----:B--2---:R-:W-:-:S05]  /*230b0*/  PRMT R10, R2, 0x8880, RZ ;  /* 0x00008880020a7816 */ /* 0x004fca00000000ff */
[----:B------:R-:W-:-:S07]  /*230c0*/  IMAD R3, R10, R17, RZ ;  /* 0x000000110a037224 */ /* 0x000fce00078e02ff */
.L_x_1176:
[----:B------:R-:W-:Y:S05]  /*230d0*/  BSYNC B1 ;  /* 0x0000000000017941 */ /* 0x000fea0003800000 */
.L_x_1175:
[----:B------:R-:W2:Y:S01]  /*230e0*/  LDL.LU R10, [R1+0x174] ;  /* 0x00017400010a7983 */ /* 0x000ea20000300800 */
[----:B------:R-:W-:Y:S01]  /*230f0*/  BSSY B1, `(.L_x_1177) ;  /* 0x000000a000017945 */ /* 0x000fe20003800000 */
[----:B--2---:R-:W-:-:S05]  /*23100*/  @!P1 IMAD R19, R10, R16, R3 ;  /* 0x000000100a139224 */ /* 0x004fca00078e0203 */
[----:B------:R1:W-:Y:S01]  /*23110*/  @!P1 STG.E.U8 desc[UR36][R6.64+0x179], R19 ;  /* 0x0001791306009986 */ /* 0x0003e2000c101124 */
[----:B------:R-:W-:-:S04]  /*23120*/  @!P0 IADD3 R10, P1, R6, UR46, RZ ;  /* 0x0000002e060a8c10 */ /* 0x000fc8000ff3e0ff */
[----:B0-----:R-:W-:Y:S02]  /*23130*/  @!P0 IADD3.X R11, R7, UR45, RZ, P1, !PT ;  /* 0x0000002d070b8c10 */ /* 0x001fe40008ffe4ff */
[----:B------:R-:W-:Y:S01]  /*23140*/  @!P5 IADD3 R12, P1, R6, UR46, RZ ;  /* 0x0000002e060cdc10 */ /* 0x000fe2000ff3e0ff */
[----:B------:R-:W-:-:S12]  /*23150*/  @P0 BRA `(.L_x_1178) ;  /* 0x00000000000c0947 */ /* 0x000fd80003800000 */
[----:B------:R-:W2:Y:S02]  /*23160*/  LDG.E.U8 R2, desc[UR36][R218.64+0x178] ;  /* 0x00017824da027981 */ /* 0x000ea4000c1e1100 */
[----:B--2---:R-:W-:-:S05]  /*23170*/  PRMT R220, R2, 0x8880, RZ ;  /* 0x0000888002dc7816 */ /* 0x004fca00000000ff */
[----:B------:R-:W-:-:S07]  /*23180*/  IMAD R3, R220, R17, RZ ;  /* 0x00000011dc037224 */ /* 0x000fce00078e02ff */
.L_x_1178:
[----:B------:R-:W-:Y:S05]  /*23190*/  BSYNC B1 ;  /* 0x0000000000017941 */ /* 0x000fea0003800000 */
.L_x_1177:
        /* <DEDUP_REMOVED lines=9> */
.L_x_1180:
[----:B------:R-:W-:Y:S05]  /*23230*/  BSYNC B1 ;  /* 0x0000000000017941 */ /* 0x000fea0003800000 */
.L_x_1179:
[----:B------:R-:W2:Y:S01]  /*23240*/  LDL.LU R6, [R1+0x17c] ;  /* 0x00017c0001067983 */ /* 0x000ea20000300800 */
[----:B------:R-:W-:Y:S01]  /*23250*/  ISETP.LT.OR P1, PT, R0, 0xc1, !P2 ;  /* 0x000000c10000780c */ /* 0x000fe20005721670 */
[----:B------:R-:W-:Y:S01]  /*23260*/  BSSY B1, `(.L_x_1181) ;  /* 0x000000a000017945 */ /* 0x000fe20003800000 */
[----:B------:R-:W-:Y:S02]  /*23270*/  LOP3.LUT P6, RZ, R18, 0x2, RZ, 0xc0, !PT ;  /* 0x0000000212ff7812 */ /* 0x000fe400078cc0ff */
[----:B------:R-:W-:Y:S01]  /*23280*/  ISETP.LT.OR P0, PT, R0, 0xc2, !P2 ;  /* 0x000000c20000780c */ /* 0x000fe20005701670 */
[----:B--2---:R-:W-:-:S05]  /*23290*/  @!P5 IMAD R7, R6, R16, R3 ;  /* 0x000000100607d224 */ /* 0x004fca00078e0203 */
[----:B------:R1:W-:Y:S01]  /*232a0*/  @!P5 STG.E.U8 desc[UR36][R12.64+0x179], R7 ;  /* 0x000179070c00d986 */ /* 0x0003e2000c101124 */
[----:B------:R-:W-:Y:S02]  /*232b0*/  ISETP.LT.OR P5, PT, R0, 0xc1, !P6 ;  /* 0x000000c10000780c */ /* 0x000fe400077a1670 */
[----:B------:R-:W-:Y:S11]  /*232c0*/  @P1 BRA `(.L_x_1182) ;  /* 0x00000000000c1947 */ /* 0x000ff60003800000 */
[----:B------:R-:W2:Y:S02]  /*232d0*/  LDG.E.U8 R2, desc[UR36][R20.64+0xc0] ;  /* 0x0000c02414027981 */ /* 0x000ea4000c1e1100 */
[----:B--2---:R-:W-:-:S05]  /*232e0*/  PRMT R6, R2, 0x8880, RZ ;  /* 0x0000888002067816 */ /* 0x004fca00000000ff */
[----:B------:R-:W-:-:S07]  /*232f0*/  IMAD R3, R6, R17, RZ ;  /* 0x0000001106037224 */ /* 0x000fce00078e02ff */
.L_x_1182:
[----:B------:R-:W-:Y:S05]  /*23300*/  BSYNC B1 ;  /* 0x0000000000017941 */ /* 0x000fea0003800000 */
.L_x_1181:
[----:B-1----:R-:W-:Y:S01]  /*23310*/  @!P1 IMAD R7, R120, R16, R3 ;  /* 0x0000001078079224 */ /* 0x002fe200078e0203 */
[----:B------:R-:W-:Y:S04]  /*23320*/  BSSY B1, `(.L_x_1183) ;  /* 0x0000006000017945 */ /* 0x000fe80003800000 */
[----:B------:R1:W-:Y:S01]  /*23330*/  @!P1 STG.E.U8 desc[UR36][R4.64+0xc0], R7 ;  /* 0x0000c00704009986 */ /* 0x0003e2000c101124 */
[----:B------:R-:W-:Y:S05]  /*23340*/  @P0 BRA `(.L_x_1184) ;  /* 0x00000000000c0947 */ /* 0x000fea0003800000 */
[----:B------:R-:W2:Y:S02]  /*23350*/  LDG.E.U8 R2, desc[UR36][R20.64+0xc1] ;  /* 0x0000c12414027981 */ /* 0x000ea4000c1e1100 */
[----:B--2---:R-:W-:-:S05]  /*23360*/  PRMT R6, R2, 0x8880, RZ ;  /* 0x0000888002067816 */ /* 0x004fca00000000ff */
[----:B------:R-:W-:-:S07]  /*23370*/  IMAD R3, R6, R17, RZ ;  /* 0x0000001106037224 */ /* 0x000fce00078e02ff */
.L_x_1184:
[----:B------:R-:W-:Y:S05]  /*23380*/  BSYNC B1 ;  /* 0x0000000000017941 */ /* 0x000fea0003800000 */
.L_x_1183:
[----:B------:R-:W-:Y:S01]  /*23390*/  @!P0 IMAD R121, R121, R16, R3 ;  /* 0x0000001079798224 */ /* 0x000fe200078e0203 */
[----:B------:R-:W-:Y:S01]  /*233a0*/  BSSY B1, `(.L_x_1185) ;  /* 0x0000009000017945 */ /* 0x000fe20003800000 */
[----:B------:R-:W-:-:S03]  /*233b0*/  ISETP.LT.OR P1, PT, R0, 0xc2, !P6 ;  /* 0x000000c20000780c */ /* 0x000fc60007721670 */
[----:B------:R2:W-:Y:S01]  /*233c0*/  @!P0 STG.E.U8 desc[UR36][R4.64+0xc1], R121 ;  /* 0x0000c17904008986 */ /* 0x0005e2000c101124 */
[----:B------:R-:W-:-:S04]  /*233d0*/  @!P5 IADD3 R6, P0, R4, UR46, RZ ;  /* 0x0000002e0406dc10 */ /* 0x000fc8000ff1e0ff */
[----:B-1----:R-:W-:Y:S01]  /*233e0*/  @!P5 IADD3.X R7, R5, UR45, RZ, P0, !PT ;  /* 0x0000002d0507dc10 */ /* 0x002fe200087fe4ff */
[----:B------:R-:W-:Y:S08]  /*233f0*/  @P5 BRA `(.L_x_1186) ;  /* 0x00000000000c5947 */ /* 0x000ff00003800000 */
[----:B------:R-:W0:Y:S02]  /*23400*/  LDG.E.U8 R2, desc[UR36][R216.64+0xc0] ;  /* 0x0000c024d8027981 */ /* 0x000e24000c1e1100 */
[----:B0-----:R-:W-:-:S05]  /*23410*/  PRMT R10, R2, 0x8880, RZ ;  /* 0x00008880020a7816 */ /* 0x001fca00000000ff */
[----:B------:R-:W-:-:S07]  /*23420*/  IMAD R3, R10, R17, RZ ;  /* 0x000000110a037224 */ /* 0x000fce00078e02ff */
.L_x_1186:
[----:B------:R-:W-:Y:S05]  /*23430*/  BSYNC B1 ;  /* 0x0000000000017941 */ /* 0x000fea0003800000 */
.L_x_1185:
[----:B------:R-:W-:Y:S01]  /*23440*/  @!P5 IMAD R13, R122, R16, R3 ;  /* 0x000000107a0dd224 */ /* 0x000fe200078e0203 */
[----:B------:R-:W-:Y:S01]  /*23450*/  BSSY B1, `(.L_x_1187) ;  /* 0x0000009000017945 */ /* 0x000fe20003800000 */
[----:B------:R-:W-:-:S03]  /*23460*/  ISETP.LT.OR P0, PT, R0, 0xc9, !P2 ;  /* 0x000000c90000780c */ /* 0x000fc60005701670 */
[----:B------:R1:W-:Y:S01]  /*23470*/  @!P5 STG.E.U8 desc[UR36][R6.64+0xc0], R13 ;  /* 0x0000c00d0600d986 */ /* 0x0003e2000c101124 */
[----:B0-----:R-:W-:-:S04]  /*23480*/  @!P1 IADD3 R10, P5, R4, UR46, RZ ;  /* 0x0000002e040a9c10 */ /* 0x001fc8000ffbe0ff */
[----:B------:R-:W-:Y:S01]  /*23490*/  @!P1 IADD3.X R11, R5, UR45, RZ, P5, !PT ;  /* 0x0000002d050b9c10 */ /* 0x000fe2000affe4ff */
[----:B------:R-:W-:Y:S08]  /*234a0*/  @P1 BRA `(.L_x_1188) ;  /* 0x00000000000c1947 */ /* 0x000ff00003800000 */
[----:B------:R-:W1:Y:S02]  /*234b0*/  LDG.E.U8 R2, desc[UR36][R216.64+0xc1] ;  /* 0x0000c124d8027981 */ /* 0x000e64000c1e1100 */
[----:B-1----:R-:W-:-:S05]  /*234c0*/  PRMT R6, R2, 0x8880, RZ ;  /* 0x0000888002067816 */ /* 0x002fca00000000ff */
[----:B------:R-:W-:-:S07]  /*234d0*/  IMAD R3, R6, R17, RZ ;  /* 0x0000001106037224 */ /* 0x000fce00078e02ff */
.L_x_1188:
[----:B------:R-:W-:Y:S05]  /*234e0*/  BSYNC B1 ;  /* 0x0000000000017941 */ /* 0x000fea0003800000 */
.L_x_1187:
[----:B------:R-:W-:Y:S01]  /*234f0*/  @!P1 IMAD R123, R123, R16, R3 ;  /* 0x000000107b7b9224 */ /* 0x000fe200078e0203 */
[----:B------:R-:W-:Y:S04]  /*23500*/  BSSY B1, `(.L_x_1189) ;  /* 0x0000006000017945 */ /* 0x000fe80003800000 */
[----:B------:R0:W-:Y:S01]  /*23510*/  @!P1 STG.E.U8 desc[UR36][R10.64+0xc1], R123 ;  /* 0x0000c17b0a009986 */ /* 0x0001e2000c101124 */
[----:B------:R-:W-:Y:S05]  /*23520*/  @P0 BRA `(.L_x_1190) ;  /* 0x00000000000c0947 */ /* 0x000fea0003800000 */
[----:B------:R-:W1:Y:S02]  /*23530*/  LDG.E.U8 R2, desc[UR36][R20.64+0xc8] ;  /* 0x0000c82414027981 */ /* 0x000e64000c1e1100 */
[----:B-1----:R-:W-:-:S05]  /*23540*/  PRMT R6, R2, 0x8880, RZ ;  /* 0x0000888002067816 */ /* 0x002fca00000000ff */
[----:B------:R-:W-:-:S07]  /*23550*/  IMAD R3, R6, R17, RZ ;  /* 0x0000001106037224 */ /* 0x000fce00078e02ff */
.L_x_1190:
[----:B------:R-:W-:Y:S05]  /*23560*/  BSYNC B1 ;  /* 0x0000000000017941 */ /* 0x000fea0003800000 */
.L_x_1189:
[----:B------:R-:W-:Y:S01]  /*23570*/  ISETP.LT.OR P5, PT, R0, 0xca, !P2 ;  /* 0x000000ca0000780c */ /* 0x000fe200057a1670 */
[----:B-1----:R-:W-:Y:S01]  /*23580*/  @!P0 IMAD R7, R124, R16, R3 ;  /* 0x000000107c078224 */ /* 0x002fe200078e0203 */
[----:B------:R-:W-:Y:S01]  /*23590*/  BSSY B1, `(.L_x_1191) ;  /* 0x0000008000017945 */ /* 0x000fe20003800000 */
[----:B------:R-:W-:-:S03]  /*235a0*/  ISETP.LT.OR P1, PT, R0, 0xc9, !P6 ;  /* 0x000000c90000780c */ /* 0x000fc60007721670 */
[----:B------:R1:W-:Y:S01]  /*235b0*/  @!P0 STG.E.U8 desc[UR36][R4.64+0xc8], R7 ;  /* 0x0000c80704008986 */ /* 0x0003e2000c101124 */
[----:B------:R-:W-:-:S06]  /*235c0*/  ISETP.LT.OR P0, PT, R0, 0xca, !P6 ;  /* 0x000000ca0000780c */ /* 0x000fcc0007701670 */
[----:B------:R-:W-:Y:S07]  /*235d0*/  @P5 BRA `(.L_x_1192) ;  /* 0x00000000000c5947 */ /* 0x000fee0003800000 */
[----:B------:R-:W3:Y:S02]  /*235e0*/  LDG.E.U8 R2, desc[UR36][R20.64+0xc9] ;  /* 0x0000c92414027981 */ /* 0x000ee4000c1e1100 */
[----:B---3--:R-:W-:-:S05]  /*235f0*/  PRMT R6, R2, 0x8880, RZ ;  /* 0x0000888002067816 */ /* 0x008fca00000000ff */
[----:B------:R-:W-:-:S07]  /*23600*/  IMAD R3, R6, R17, RZ ;  /* 0x0000001106037224 */ /* 0x000fce00078e02ff */
.L_x_1192:
[----:B------:R-:W-:Y:S05]  /*23610*/  BSYNC B1 ;  /* 0x0000000000017941 */ /* 0x000fea0003800000 */
.L_x_1191:
[----:B------:R-:W-:Y:S01]  /*23620*/  @!P5 IMAD R125, R125, R16, R3 ;  /* 0x000000107d7dd224 */ /* 0x000fe200078e0203 */
[----:B------:R-:W-:Y:S04]  /*23630*/  BSSY B1, `(.L_x_1193) ;  /* 0x0000009000017945 */ /* 0x000fe80003800000 */
[----:B------:R3:W-:Y:S01]  /*23640*/  @!P5 STG.E.U8 desc[UR36][R4.64+0xc9], R125 ;  /* 0x0000c97d0400d986 */ /* 0x0007e2000c101124 */
[----:B0-----:R-:W-:-:S04]  /*23650*/  @!P1 IADD3 R10, P5, R4, UR46, RZ ;  /* 0x0000002e040a9c10 */ /* 0x001fc8000ffbe0ff */
[----:B------:R-:W-:Y:S02]  /*23660*/  @!P1 IADD3.X R11, R5, UR45, RZ, P5, !PT ;  /* 0x0000002d050b9c10 */ /* 0x000fe4000affe4ff */
[----:B------:R-:W-:Y:S01]  /*23670*/  @!P0 IADD3 R6, P5, R4, UR46, RZ ;  /* 0x0000002e04068c10 */ /* 0x000fe2000ffbe0ff */
[----:B------:R-:W-:-:S12]  /*23680*/  @P1 BRA `(.L_x_1194) ;  /* 0x00000000000c1947 */ /* 0x000fd80003800000 */
[----:B------:R-:W4:Y:S02]  /*23690*/  LDG.E.U8 R2, desc[UR36][R216.64+0xc8] ;  /* 0x0000c824d8027981 */ /* 0x000f24000c1e1100 */
[----:B----4-:R-:W-:-:S05]  /*236a0*/  PRMT R12, R2, 0x8880, RZ ;  /* 0x00008880020c7816 */ /* 0x010fca00000000ff */
[----:B------:R-:W-:-:S07]  /*236b0*/  IMAD R3, R12, R17, RZ ;  /* 0x000000110c037224 */ /* 0x000fce00078e02ff */
.L_x_1194:
[----:B------:R-:W-:Y:S05]  /*236c0*/  BSYNC B1 ;  /* 0x0000000000017941 */ /* 0x000fea0003800000 */
.L_x_1193:
[----:B------:R-:W-:Y:S01]  /*236d0*/  @!P1 IMAD R13, R126, R16, R3 ;  /* 0x000000107e0d9224 */ /* 0x000fe200078e0203 */
[----:B------:R-:W-:Y:S01]  /*236e0*/  BSSY B1, `(.L_x_1195) ;  /* 0x0000007000017945 */ /* 0x000fe20003800000 */
[----:B-1----:R-:W-:-:S03]  /*236f0*/  @!P0 IADD3.X R7, R5, UR45, RZ, P5, !PT ;  /* 0x0000002d05078c10 */ /* 0x002fc6000affe4ff */
[----:B------:R0:W-:Y:S01]  /*23700*/  @!P1 STG.E.U8 desc[UR36][R10.64+0xc8], R13 ;  /* 0x0000c80d0a009986 */ /* 0x0001e2000c101124 */
[----:B------:R-:W-:Y:S05]  /*23710*/  @P0 BRA `(.L_x_1196) ;  /* 0x00000000000c0947 */ /* 0x000fea0003800000 */
[----:B------:R-:W0:Y:S02]  /*23720*/  LDG.E.U8 R2, desc[UR36][R216.64+0xc9] ;  /* 0x0000c924d8027981 */ /* 0x000e24000c1e1100 */
[----:B0-----:R-:W-:-:S05]  /*23730*/  PRMT R10, R2, 0x8880, RZ ;  /* 0x00008880020a7816 */ /* 0x001fca00000000ff */
[----:B------:R-:W-:-:S07]  /*23740*/  IMAD R3, R10, R17, RZ ;  /* 0x000000110a037224 */ /* 0x000fce00078e02ff */
.L_x_1196:
[----:B------:R-:W-:Y:S05]  /*23750*/  BSYNC B1 ;  /* 0x0000000000017941 */ /* 0x000fea0003800000 */
.L_x_1195:
[C---:B------:R-:W-:Y:S01]  /*23760*/  ISETP.LT.OR P5, PT, R0.reuse, 0xd1, !P2 ;  /* 0x000000d10000780c */ /* 0x040fe200057a1670 */
[----:B------:R-:W-:Y:S01]  /*23770*/  @!P0 IMAD R127, R127, R16, R3 ;  /* 0x000000107f7f8224 */ /* 0x000fe200078e0203 */
[----:B------:R-:W-:Y:S01]  /*23780*/  BSSY B1, `(.L_x_1197) ;  /* 0x0000008000017945 */ /* 0x000fe20003800000 */
[----:B------:R-:W-:-:S03]  /*23790*/  ISETP.LT.OR P1, PT, R0, 0xd2, !P2 ;  /* 0x000000d20000780c */ /* 0x000fc60005721670 */
[----:B------:R1:W-:Y:S01]  /*237a0*/  @!P0 STG.E.U8 desc[UR36][R6.64+0xc9], R127 ;  /* 0x0000c97f06008986 */ /* 0x0003e2000c101124 */
[----:B------:R-:W-:-:S06]  /*237b0*/  ISETP.LT.OR P0, PT, R0, 0xd1, !P6 ;  /* 0x000000d10000780c */ /* 0x000fcc0007701670 */
[----:B------:R-:W-:Y:S07]  /*237c0*/  @P5 BRA `(.L_x_1198) ;  /* 0x00000000000c5947 */ /* 0x000fee0003800000 */
[----:B------:R-:W1:Y:S02]  /*237d0*/  LDG.E.U8 R2, desc[UR36][R20.64+0xd0] ;  /* 0x0000d02414027981 */ /* 0x000e64000c1e1100 */
[----:B-1----:R-:W-:-:S05]  /*237e0*/  PRMT R6, R2, 0x8880, RZ ;  /* 0x0000888002067816 */ /* 0x002fca00000000ff */
[----:B------:R-:W-:-:S07]  /*237f0*/  IMAD R3, R6, R17, RZ ;  /* 0x0000001106037224 */ /* 0x000fce00078e02ff */
.L_x_1198:
[----:B------:R-:W-:Y:S05]  /*23800*/  BSYNC B1 ;  /* 0x0000000000017941 */ /* 0x000fea0003800000 */
.L_x_1197:
[----:B-1----:R-:W-:Y:S01]  /*23810*/  @!P5 IMAD R7, R128, R16, R3 ;  /* 0x000000108007d224 */ /* 0x002fe200078e0203 */
[----:B------:R-:W-:Y:S04]  /*23820*/  BSSY B1, `(.L_x_1199) ;  /* 0x0000006000017945 */ /* 0x000fe80003800000 */
[----:B------:R1:W-:Y:S01]  /*23830*/  @!P5 STG.E.U8 desc[UR36][R4.64+0xd0], R7 ;  /* 0x0000d0070400d986 */ /* 0x0003e2000c101124 */
[----:B------:R-:W-:Y:S05]  /*23840*/  @P1 BRA `(.L_x_1200) ;  /* 0x00000000000c1947 */ /* 0x000fea0003800000 */
[----:B------:R-:W4:Y:S02]  /*23850*/  LDG.E.U8 R2, desc[UR36][R20.64+0xd1] ;  /* 0x0000d12414027981 */ /* 0x000f24000c1e1100 */
[----:B----4-:R-:W-:-:S05]  /*23860*/  PRMT R6, R2, 0x8880, RZ ;  /* 0x0000888002067816 */ /* 0x010fca00000000ff */
[----:B------:R-:W-:-:S07]  /*23870*/  IMAD R3, R6, R17, RZ ;  /* 0x0000001106037224 */ /* 0x000fce00078e02ff */
.L_x_1200:
[----:B------:R-:W-:Y:S05]  /*23880*/  BSYNC B1 ;  /* 0x0000000000017941 */ /* 0x000fea0003800000 */
.L_x_1199:
        /* <DEDUP_REMOVED lines=10> */
.L_x_1202:
[----:B------:R-:W-:Y:S05]  /*23930*/  BSYNC B1 ;  /* 0x0000000000017941 */ /* 0x000fea0003800000 */
.L_x_1201:
[----:B0-----:R-:W-:Y:S01]  /*23940*/  @!P0 IMAD R13, R130, R16, R3 ;  /* 0x00000010820d8224 */ /* 0x001fe200078e0203 */
[----:B------:R-:W-:Y:S01]  /*23950*/  BSSY B1, `(.L_x_1203) ;  /* 0x0000009000017945 */ /* 0x000fe20003800000 */
[----:B------:R-:W-:-:S03]  /*23960*/  ISETP.LT.OR P1, PT, R0, 0xd9, !P2 ;  /* 0x000000d90000780c */ /* 0x000fc60005721670 */
[----:B------:R0:W-:Y:S01]  /*23970*/  @!P0 STG.E.U8 desc[UR36][R6.64+0xd0], R13 ;  /* 0x0000d00d06008986 */ /* 0x0001e2000c101124 */
[----:B------:R-:W-:-:S04]  /*23980*/  @!P5 IADD3 R10, P0, R4, UR46, RZ ;  /* 0x0000002e040adc10 */ /* 0x000fc8000ff1e0ff */
[----:B------:R-:W-:Y:S01]  /*23990*/  @!P5 IADD3.X R11, R5, UR45, RZ, P0, !PT ;  /* 0x0000002d050bdc10 */ /* 0x000fe200087fe4ff */
[----:B------:R-:W-:Y:S08]  /*239a0*/  @P5 BRA `(.L_x_1204) ;  /* 0x00000000000c5947 */ /* 0x000ff00003800000 */
[----:B------:R-:W0:Y:S02]  /*239b0*/  LDG.E.U8 R2, desc[UR36][R216.64+0xd1] ;  /* 0x0000d124d8027981 */ /* 0x000e24000c1e1100 */
[----:B0-----:R-:W-:-:S05]  /*239c0*/  PRMT R6, R2, 0x8880, RZ ;  /* 0x0000888002067816 */ /* 0x001fca00000000ff */
[----:B------:R-:W-:-:S07]  /*239d0*/  IMAD R3, R6, R17, RZ ;  /* 0x0000001106037224 */ /* 0x000fce00078e02ff */
.L_x_1204:
[----:B------:R-:W-:Y:S05]  /*239e0*/  BSYNC B1 ;  /* 0x0000000000017941 */ /* 0x000fea0003800000 */
.L_x_1203:
[----:B------:R-:W-:Y:S01]  /*239f0*/  @!P5 IMAD R131, R131, R16, R3 ;  /* 0x000000108383d224 */ /* 0x000fe200078e0203 */
[----:B------:R-:W-:Y:S04]  /*23a00*/  BSSY B1, `(.L_x_1205) ;  /* 0x0000006000017945 */ /* 0x000fe80003800000 */
[----:B------:R1:W-:Y:S01]  /*23a10*/  @!P5 STG.E.U8 desc[UR36][R10.64+0xd1], R131 ;  /* 0x0000d1830a00d986 */ /* 0x0003e2000c101124 */
[----:B------:R-:W-:Y:S05]  /*23a20*/  @P1 BRA `(.L_x_1206) ;  /* 0x00000000000c1947 */ /* 0x000fea0003800000 */
[----:B------:R-:W0:Y:S02]  /*23a30*/  LDG.E.U8 R2, desc[UR36][R20.64+0xd8] ;  /* 0x0000d82414027981 */ /* 0x000e24000c1e1100 */
[----:B0-----:R-:W-:-:S05]  /*23a40*/  PRMT R6, R2, 0x8880, RZ ;  /* 0x0000888002067816 */ /* 0x001fca00000000ff */
[----:B------:R-:W-:-:S07]  /*23a50*/  IMAD R3, R6, R17, RZ ;  /* 0x0000001106037224 */ /* 0x000fce00078e02ff */
.L_x_1206:
[----:B------:R-:W-:Y:S05]  /*23a60*/  BSYNC B1 ;  /* 0x0000000000017941 */ /* 0x000fea0003800000 */
.L_x_1205:
[----:B------:R-:W-:Y:S01]  /*23a70*/  ISETP.LT.OR P5, PT, R0, 0xda, !P2 ;  /* 0x000000da0000780c */ /* 0x000fe200057a1670 */
[----:B0-----:R-:W-:Y:S01]  /*23a80*/  @!P1 IMAD R7, R132, R16, R3 ;  /* 0x0000001084079224 */ /* 0x001fe200078e0203 */
[----:B------:R-:W-:Y:S01]  /*23a90*/  BSSY B1, `(.L_x_1207) ;  /* 0x0000008000017945 */ /* 0x000fe20003800000 */
[----:B------:R-:W-:-:S03]  /*23aa0*/  ISETP.LT.OR P0, PT, R0, 0xd9, !P6 ;  /* 0x000000d90000780c */ /* 0x000fc60007701670 */
[----:B------:R0:W-:Y:S01]  /*23ab0*/  @!P1 STG.E.U8 desc[UR36][R4.64+0xd8], R7 ;  /* 0x0000d80704009986 */ /* 0x0001e2000c101124 */
[----:B------:R-:W-:-:S06]  /*23ac0*/  ISETP.LT.OR P1, PT, R0, 0xda, !P6 ;  /* 0x000000da0000780c */ /* 0x000fcc0007721670 */
[----:B------:R-:W-:Y:S07]  /*23ad0*/  @P5 BRA `(.L_x_1208) ;  /* 0x00000000000c5947 */ /* 0x000fee0003800000 */
[----:B------:R-:W5:Y:S02]  /*23ae0*/  LDG.E.U8 R2, desc[UR36][R20.64+0xd9] ;  /* 0x0000d92414027981 */ /* 0x000f64000c1e1100 */
[----:B-----5:R-:W-:-:S05]  /*23af0*/  PRMT R6, R2, 0x8880, RZ ;  /* 0x0000888002067816 */ /* 0x020fca00000000ff */
[----:B------:R-:W-:-:S07]  /*23b00*/  IMAD R3, R6, R17, RZ ;  /* 0x0000001106037224 */ /* 0x000fce00078e02ff */
.L_x_1208:
[----:B------:R-:W-:Y:S05]  /*23b10*/  BSYNC B1 ;  /* 0x0000000000017941 */ /* 0x000fea0003800000 */
.L_x_1207:
[----:B------:R-:W-:Y:S01]  /*23b20*/  @!P5 IMAD R133, R133, R16, R3 ;  /* 0x000000108585d224 */ /* 0x000fe200078e0203 */
[----:B------:R-:W-:Y:S04]  /*23b30*/  BSSY B1, `(.L_x_1209) ;  /* 0x0000009000017945 */ /* 0x000fe80003800000 */
[----:B------:R2:W-:Y:S01]  /*23b40*/  @!P5 STG.E.U8 desc[UR36][R4.64+0xd9], R133 ;  /* 0x0000d9850400d986 */ /* 0x0005e2000c101124 */
[----:B------:R-:W-:-:S04]  /*23b50*/  @!P0 IADD3 R6, P5, R4, UR46, RZ ;  /* 0x0000002e04068c10 */ /* 0x000fc8000ffbe0ff */
[----:B0-----:R-:W-:Y:S02]  /*23b60*/  @!P0 IADD3.X R7, R5, UR45, RZ, P5, !PT ;  /* 0x0000002d05078c10 */ /* 0x001fe4000affe4ff */
[----:B-1----:R-:W-:Y:S01]  /*23b70*/  @!P1 IADD3 R10, P5, R4, UR46, RZ ;  /* 0x0000002e040a9c10 */ /* 0x002fe2000ffbe0ff */
[----:B------:R-:W-:-:S12]  /*23b80*/  @P0 BRA `(.L_x_1210) ;  /* 0x00000000000c0947 */ /* 0x000fd80003800000 */
[----:B------:R-:W5:Y:S02]  /*23b90*/  LDG.E.U8 R2, desc[UR36][R216.64+0xd8] ;  /* 0x0000d824d8027981 */ /* 0x000f64000c1e1100 */
[----:B-----5:R-:W-:-:S05]  /*23ba0*/  PRMT R12, R2, 0x8880, RZ ;  /* 0x00008880020c7816 */ /* 0x020fca00000000ff */
[----:B------:R-:W-:-:S07]  /*23bb0*/  IMAD R3, R12, R17, RZ ;  /* 0x000000110c037224 */ /* 0x000fce00078e02ff */
.L_x_1210:
[----:B------:R-:W-:Y:S05]  /*23bc0*/  BSYNC B1 ;  /* 0x0000000000017941 */ /* 0x000fea0003800000 */
.L_x_1209:
[----:B------:R-:W-:Y:S01]  /*23bd0*/  @!P0 IMAD R13, R134, R16, R3 ;  /* 0x00000010860d8224 */ /* 0x000fe200078e0203 */
[----:B------:R-:W-:Y:S01]  /*23be0*/  BSSY B1, `(.L_x_1211) ;  /* 0x0000007000017945 */ /* 0x000fe20003800000 */
[----:B------:R-:W-:-:S03]  /*23bf0*/  @!P1 IADD3.X R11, R5, UR45, RZ, P5, !PT ;  /* 0x0000002d050b9c10 */ /* 0x000fc6000affe4ff */
[----:B------:R0:W-:Y:S01]  /*23c00*/  @!P0 STG.E.U8 desc[UR36][R6.64+0xd8], R13 ;  /* 0x0000d80d06008986 */ /* 0x0001e2000c101124 */
[----:B------:R-:W-:Y:S05]  /*23c10*/  @P1 BRA `(.L_x_1212) ;  /* 0x00000000000c1947 */ /* 0x000fea0003800000 */
[----:B------:R-:W0:Y:S02]  /*23c20*/  LDG.E.U8 R2, desc[UR36][R216.64+0xd9] ;  /* 0x0000d924d8027981 */ /* 0x000e24000c1e1100 */
[----:B0-----:R-:W-:-:S05]  /*23c30*/  PRMT R6, R2, 0x8880, RZ ;  /* 0x0000888002067816 */ /* 0x001fca00000000ff */
[----:B------:R-:W-:-:S07]  /*23c40*/  IMAD R3, R6, R17, RZ ;  /* 0x0000001106037224 */ /* 0x000fce00078e02ff */
.L_x_1212:
[----:B------:R-:W-:Y:S05]  /*23c50*/  BSYNC B1 ;  /* 0x0000000000017941 */ /* 0x000fea0003800000 */
.L_x_1211:
[C---:B------:R-:W-:Y:S01]  /*23c60*/  ISETP.LT.OR P5, PT, R0.reuse, 0xe1, !P2 ;  /* 0x000000e10000780c */ /* 0x040fe200057a1670 */
[----:B------:R-:W-:Y:S01]  /*23c70*/  @!P1 IMAD R135, R135, R16, R3 ;  /* 0x0000001087879224 */ /* 0x000fe200078e0203 */
[----:B------:R-:W-:Y:S01]  /*23c80*/  BSSY B1, `(.L_x_1213) ;  /* 0x0000008000017945 */ /* 0x000fe20003800000 */
[----:B------:R-:W-:-:S03]  /*23c90*/  ISETP.LT.OR P0, PT, R0, 0xe2, !P2 ;  /* 0x000000e20000780c */ /* 0x000fc60005701670 */
[----:B------:R1:W-:Y:S01]  /*23ca0*/  @!P1 STG.E.U8 desc[UR36][R10.64+0xd9], R135 ;  /* 0x0000d9870a009986 */ /* 0x0003e2000c101124 */
[----:B------:R-:W-:-:S06]  /*23cb0*/  ISETP.LT.OR P1, PT, R0, 0xe1, !P6 ;  /* 0x000000e10000780c */ /* 0x000fcc0007721670 */
[----:B------:R-:W-:Y:S07]  /*23cc0*/  @P5 BRA `(.L_x_1214) ;  /* 0x00000000000c5947 */ /* 0x000fee0003800000 */
[----:B------:R-:W0:Y:S02]  /*23cd0*/  LDG.E.U8 R2, desc[UR36][R20.64+0xe0] ;  /* 0x0000e02414027981 */ /* 0x000e24000c1e1100 */
[----:B0-----:R-:W-:-:S05]  /*23ce0*/  PRMT R6, R2, 0x8880, RZ ;  /* 0x0000888002067816 */ /* 0x001fca00000000ff */
[----:B------:R-:W-:-:S07]  /*23cf0*/  IMAD R3, R6, R17, RZ ;  /* 0x0000001106037224 */ /* 0x000fce00078e02ff */
.L_x_1214:
[----:B------:R-:W-:Y:S05]  /*23d00*/  BSYNC B1 ;  /* 0x0000000000017941 */ /* 0x000fea0003800000 */
.L_x_1213:
[----:B0-----:R-:W-:Y:S01]  /*23d10*/  @!P5 IMAD R7, R136, R16, R3 ;  /* 0x000000108807d224 */ /* 0x001fe200078e0203 */
[----:B------:R-:W-:Y:S04]  /*23d20*/  BSSY B1, `(.L_x_1215) ;  /* 0x0000006000017945 */ /* 0x000fe80003800000 */
[----:B------:R0:W-:Y:S01]  /*23d30*/  @!P5 STG.E.U8 desc[UR36][R4.64+0xe0], R7 ;  /* 0x0000e0070400d986 */ /* 0x0001e2000c101124 */
[----:B------:R-:W-:Y:S05]  /*23d40*/  @P0 BRA `(.L_x_1216) ;  /* 0x00000000000c0947 */ /* 0x000fea0003800000 */
[----:B------:R-:W5:Y:S02]  /*23d50*/  LDG.E.U8 R2, desc[UR36][R20.64+0xe1] ;  /* 0x0000e12414027981 */ /* 0x000f64000c1e1100 */
[----:B-----5:R-:W-:-:S05]  /*23d60*/  PRMT R6, R2, 0x8880, RZ ;  /* 0x0000888002067816 */ /* 0x020fca00000000ff */
[----:B------:R-:W-:-:S07]  /*23d70*/  IMAD R3, R6, R17, RZ ;  /* 0x0000001106037224 */ /* 0x000fce00078e02ff */
.L_x_1216:
[----:B------:R-:W-:Y:S05]  /*23d80*/  BSYNC B1 ;  /* 0x0000000000017941 */ /* 0x000fea0003800000 */
.L_x_1215:
[----:B------:R-:W-:Y:S01]  /*23d90*/  @!P0 IMAD R137, R137, R16, R3 ;  /* 0x0000001089898224 */ /* 0x000fe200078e0203 */
[----:B------:R-:W-:Y:S01]  /*23da0*/  BSSY B1, `(.L_x_1217) ;  /* 0x0000009000017945 */ /* 0x000fe20003800000 */
[----:B------:R-:W-:-:S03]  /*23db0*/  ISETP.LT.OR P5, PT, R0, 0xe2, !P6 ;  /* 0x000000e20000780c */ /* 0x000fc600077a1670 */
[----:B------:R1:W-:Y:S01]  /*23dc0*/  @!P0 STG.E.U8 desc[UR36][R4.64+0xe1], R137 ;  /* 0x0000e18904008986 */ /* 0x0003e2000c101124 */
[----:B------:R-:W-:-:S04]  /*23dd0*/  @!P1 IADD3 R6, P0, R4, UR46, RZ ;  /* 0x0000002e04069c10 */ /* 0x000fc8000ff1e0ff */
[----:B0-----:R-:W-:Y:S01]  /*23de0*/  @!P1 IADD3.X R7, R5, UR45, RZ, P0, !PT ;  /* 0x0000002d05079c10 */ /* 0x001fe200087fe4ff */
[----:B------:R-:W-:Y:S08]  /*23df0*/  @P1 BRA `(.L_x_1218) ;  /* 0x00000000000c1947 */ /* 0x000ff00003800000 */
[----:B------:R-:W1:Y:S02]  /*23e00*/  LDG.E.U8 R2, desc[UR36][R216.64+0xe0] ;  /* 0x0000e024d8027981 */ /* 0x000e64000c1e1100 */
[----:B-1----:R-:W-:-:S05]  /*23e10*/  PRMT R10, R2, 0x8880, RZ ;  /* 0x00008880020a7816 */ /* 0x002fca00000000ff */
[----:B------:R-:W-:-:S07]  /*23e20*/  IMAD R3, R10, R17, RZ ;  /* 0x000000110a037224 */ /* 0x000fce00078e02ff */
.L_x_1218:
[----:B------:R-:W-:Y:S05]  /*23e30*/  BSYNC B1 ;  /* 0x0000000000017941 */ /* 0x000fea0003800000 */
.L_x_1217:
[----:B------:R-:W-:Y:S01]  /*23e40*/  @!P1 IMAD R13, R138, R16, R3 ;  /* 0x000000108a0d9224 */ /* 0x000fe200078e0203 */
[----:B------:R-:W-:Y:S01]  /*23e50*/  BSSY B1, `(.L_x_1219) ;  /* 0x0000009000017945 */ /* 0x000fe20003800000 */
[----:B------:R-:W-:-:S03]  /*23e60*/  ISETP.LT.OR P0, PT, R0, 0xe9, !P2 ;  /* 0x000000e90000780c */ /* 0x000fc60005701670 */
[----:B------:R0:W-:Y:S01]  /*23e70*/  @!P1 STG.E.U8 desc[UR36][R6.64+0xe0], R13 ;  /* 0x0000e00d06009986 */ /* 0x0001e2000c101124 */
[----:B-1----:R-:W-:-:S04]  /*23e80*/  @!P5 IADD3 R10, P1, R4, UR46, RZ ;  /* 0x0000002e040adc10 */ /* 0x002fc8000ff3e0ff */
[----:B------:R-:W-:Y:S01]  /*23e90*/  @!P5 IADD3.X R11, R5, UR45, RZ, P1, !PT ;  /* 0x0000002d050bdc10 */ /* 0x000fe20008ffe4ff */
[----:B------:R-:W-:Y:S08]  /*23ea0*/  @P5 BRA `(.L_x_1220) ;  /* 0x00000000000c5947 */ /* 0x000ff00003800000 */
[----:B------:R-:W0:Y:S02]  /*23eb0*/  LDG.E.U8 R2, desc[UR36][R216.64+0xe1] ;  /* 0x0000e124d8027981 */ /* 0x000e24000c1e1100 */
[----:B0-----:R-:W-:-:S05]  /*23ec0*/  PRMT R6, R2, 0x8880, RZ ;  /* 0x0000888002067816 */ /* 0x001fca00000000ff */
[----:B------:R-:W-:-:S07]  /*23ed0*/  IMAD R3, R6, R17, RZ ;  /* 0x0000001106037224 */ /* 0x000fce00078e02ff */
.L_x_1220:
[----:B------:R-:W-:Y:S05]  /*23ee0*/  BSYNC B1 ;  /* 0x0000000000017941 */ /* 0x000fea0003800000 */
.L_x_1219:
[----:B------:R-:W-:Y:S01]  /*23ef0*/  @!P5 IMAD R139, R139, R16, R3 ;  /* 0x000000108b8bd224 */ /* 0x000fe200078e0203 */
[----:B------:R-:W-:Y:S04]  /*23f00*/  BSSY B1, `(.L_x_1221) ;  /* 0x0000006000017945 */ /* 0x000fe80003800000 */
[----:B------:R1:W-:Y:S01]  /*23f10*/  @!P5 STG.E.U8 desc[UR36][R10.64+0xe1], R139 ;  /* 0x0000e18b0a00d986 */ /* 0x0003e2000c101124 */
[----:B------:R-:W-:Y:S05]  /*23f20*/  @P0 BRA `(.L_x_1222) ;  /* 0x00000000000c0947 */ /* 0x000fea0003800000 */
[----:B------:R-:W0:Y:S02]  /*23f30*/  LDG.E.U8 R2, desc[UR36][R20.64+0xe8] ;  /* 0x0000e82414027981 */ /* 0x000e24000c1e1100 */
[----:B0-----:R-:W-:-:S05]  /*23f40*/  PRMT R6, R2, 0x8880, RZ ;  /* 0x0000888002067816 */ /* 0x001fca00000000ff */
[----:B------:R-:W-:-:S07]  /*23f50*/  IMAD R3, R6, R17, RZ ;  /* 0x0000001106037224 */ /* 0x000fce00078e02ff */
.L_x_1222:
[----:B------:R-:W-:Y:S05]  /*23f60*/  BSYNC B1 ;  /* 0x0000000000017941 */ /* 0x000fea0003800000 */
.L_x_1221:
        /* <DEDUP_REMOVED lines=10> */
.L_x_1224:
[----:B------:R-:W-:Y:S05]  /*24010*/  BSYNC B1 ;  /* 0x0000000000017941 */ /* 0x000fea0003800000 */
.L_x_1223:
        /* <DEDUP_REMOVED lines=10> */
.L_x_1226:
[----:B------:R-:W-:Y:S05]  /*240c0*/  BSYNC B1 ;  /* 0x0000000000017941 */ /* 0x000fea0003800000 */
.L_x_1225:
        /* <DEDUP_REMOVED lines=8> */
.L_x_1228:
[----:B------:R-:W-:Y:S05]  /*24150*/  BSYNC B1 ;  /* 0x0000000000017941 */ /* 0x000fea0003800000 */
.L_x_1227:
        /* <DEDUP_REMOVED lines=10> */
.L_x_1230:
[----:B------:R-:W-:Y:S05]  /*24200*/  BSYNC B1 ;  /* 0x0000000000017941 */ /* 0x000fea0003800000 */
.L_x_1229:
[----:B0-----:R-:W-:Y:S01]  /*24210*/  @!P5 IMAD R7, R144, R16, R3 ;  /* 0x000000109007d224 */ /* 0x001fe200078e0203 */
[----:B------:R-:W-:Y:S04]  /*24220*/  BSSY B1, `(.L_x_1231) ;  /* 0x0000006000017945 */ /* 0x000fe80003800000 */
[----:B------:R0:W-:Y:S01]  /*24230*/  @!P5 STG.E.U8 desc[UR36][R4.64+0xf0], R7 ;  /* 0x0000f0070400d986 */ /* 0x0001e2000c101124 */
[----:B------:R-:W-:Y:S05]  /*24240*/  @P1 BRA `(.L_x_1232) ;  /* 0x00000000000c1947 */ /* 0x000fea0003800000 */
[----:B------:R-:W5:Y:S02]  /*24250*/  LDG.E.U8 R2, desc[UR36][R20.64+0xf1] ;  /* 0x0000f12414027981 */ /* 0x000f64000c1e1100 */
[----:B-----5:R-:W-:-:S05]  /*24260*/  PRMT R6, R2, 0x8880, RZ ;  /* 0x0000888002067816 */ /* 0x020fca00000000ff */
[----:B------:R-:W-:-:S07]  /*24270*/  IMAD R3, R6, R17, RZ ;  /* 0x0000001106037224 */ /* 0x000fce00078e02ff */
.L_x_1232:
[----:B------:R-:W-:Y:S05]  /*24280*/  BSYNC B1 ;  /* 0x0000000000017941 */ /* 0x000fea0003800000 */
.L_x_1231:
        /* <DEDUP_REMOVED lines=10> */
.L_x_1234:
[----:B------:R-:W-:Y:S05]  /*24330*/  BSYNC B1 ;  /* 0x0000000000017941 */ /* 0x000fea0003800000 */
.L_x_1233:
        /* <DEDUP_REMOVED lines=10> */
.L_x_1236:
[----:B------:R-:W-:Y:S05]  /*243e0*/  BSYNC B1 ;  /* 0x0000000000017941 */ /* 0x000fea0003800000 */
.L_x_1235:
[----:B------:R-:W-:Y:S01]  /*243f0*/  @!P5 IMAD R147, R147, R16, R3 ;  /* 0x000000109393d224 */ /* 0x000fe200078e0203 */
[----:B------:R-:W-:Y:S04]  /*24400*/  BSSY B1, `(.L_x_1237) ;  /* 0x0000006000017945 */ /* 0x000fe80003800000 */
[----:B------:R1:W-:Y:S01]  /*24410*/  @!P5 STG.E.U8 desc[UR36][R10.64+0xf1], R147 ;  /* 0x0000f1930a00d986 */ /* 0x0003e2000c101124 */
[----:B------:R-:W-:Y:S05]  /*24420*/  @P1 BRA `(.L_x_1238) ;  /* 0x00000000000c1947 */ /* 0x000fea0003800000 */
[----:B------:R-:W0:Y:S02]  /*24430*/  LDG.E.U8 R2, desc[UR36][R20.64+0xf8] ;  /* 0x0000f82414027981 */ /* 0x000e24000c1e1100 */
[----:B0-----:R-:W-:-:S05]  /*24440*/  PRMT R6, R2, 0x8880, RZ ;  /* 0x0000888002067816 */ /* 0x001fca00000000ff */
[----:B------:R-:W-:-:S07]  /*24450*/  IMAD R3, R6, R17, RZ ;  /* 0x0000001106037224 */ /* 0x000fce00078e02ff */
.L_x_1238:
[----:B------:R-:W-:Y:S05]  /*24460*/  BSYNC B1 ;  /* 0x0000000000017941 */ /* 0x000fea0003800000 */
.L_x_1237:
        /* <DEDUP_REMOVED lines=10> */
.L_x_1240:
[----:B------:R-:W-:Y:S05]  /*24510*/  BSYNC B1 ;  /* 0x0000000000017941 */ /* 0x000fea0003800000 */
.L_x_1239:
        /* <DEDUP_REMOVED lines=10> */
.L_x_1242:
[----:B------:R-:W-:Y:S05]  /*245c0*/  BSYNC B1 ;  /* 0x0000000000017941 */ /* 0x000fea0003800000 */
.L_x_1241:
        /* <DEDUP_REMOVED lines=8> */
.L_x_1244:
[----:B------:R-:W-:Y:S05]  /*24650*/  BSYNC B1 ;  /* 0x0000000000017941 */ /* 0x000fea0003800000 */
.L_x_1243:
        /* <DEDUP_REMOVED lines=10> */
.L_x_1246:
[----:B------:R-:W-:Y:S05]  /*24700*/  BSYNC B1 ;  /* 0x0000000000017941 */ /* 0x000fea0003800000 */
.L_x_1245:
[----:B0-----:R-:W-:Y:S01]  /*24710*/  @!P5 IMAD R7, R152, R16, R3 ;  /* 0x000000109807d224 */ /* 0x001fe200078e0203 */
[----:B------:R-:W-:Y:S04]  /*24720*/  BSSY B1, `(.L_x_1247) ;  /* 0x0000006000017945 */ /* 0x000fe80003800000 */
[----:B------:R0:W-:Y:S01]  /*24730*/  @!P5 STG.E.U8 desc[UR36][R4.64+0x100], R7 ;  /* 0x000100070400d986 */ /* 0x0001e2000c101124 */
[----:B------:R-:W-:Y:S05]  /*24740*/  @P0 BRA `(.L_x_1248) ;  /* 0x00000000000c0947 */ /* 0x000fea0003800000 */
[----:B------:R-:W5:Y:S02]  /*24750*/  LDG.E.U8 R2, desc[UR36][R20.64+0x101] ;  /* 0x0001012414027981 */ /* 0x000f64000c1e1100 */
[----:B-----5:R-:W-:-:S05]  /*24760*/  PRMT R6, R2, 0x8880, RZ ;  /* 0x0000888002067816 */ /* 0x020fca00000000ff */
[----:B------:R-:W-:-:S07]  /*24770*/  IMAD R3, R6, R17, RZ ;  /* 0x0000001106037224 */ /* 0x000fce00078e02ff */
.L_x_1248:
[----:B------:R-:W-:Y:S05]  /*24780*/  BSYNC B1 ;  /* 0x0000000000017941 */ /* 0x000fea0003800000 */
.L_x_1247:
        /* <DEDUP_REMOVED lines=10> */
.L_x_1250:
[----:B------:R-:W-:Y:S05]  /*24830*/  BSYNC B1 ;  /* 0x0000000000017941 */ /* 0x000fea0003800000 */
.L_x_1249:
        /* <DEDUP_REMOVED lines=10> */
.L_x_1252:
[----:B------:R-:W-:Y:S05]  /*248e0*/  BSYNC B1 ;  /* 0x0000000000017941 */ /* 0x000fea0003800000 */
.L_x_1251:
[----:B------:R-:W-:Y:S01]  /*248f0*/  @!P5 IMAD R155, R155, R16, R3 ;  /* 0x000000109b9bd224 */ /* 0x000fe200078e0203 */
[----:B------:R-:W-:Y:S04]  /*24900*/  BSSY B1, `(.L_x_1253) ;  /* 0x0000006000017945 */ /* 0x000fe80003800000 */
[----:B------:R1:W-:Y:S01]  /*24910*/  @!P5 STG.E.U8 desc[UR36][R10.64+0x101], R155 ;  /* 0x0001019b0a00d986 */ /* 0x0003e2000c101124 */
[----:B------:R-:W-:Y:S05]  /*24920*/  @P0 BRA `(.L_x_1254) ;  /* 0x00000000000c0947 */ /* 0x000fea0003800000 */
[----:B------:R-:W0:Y:S02]  /*24930*/  LDG.E.U8 R2, desc[UR36][R20.64+0x108] ;  /* 0x0001082414027981 */ /* 0x000e24000c1e1100 */
[----:B0-----:R-:W-:-:S05]  /*24940*/  PRMT R6, R2, 0x8880, RZ ;  /* 0x0000888002067816 */ /* 0x001fca00000000ff */
[----:B------:R-:W-:-:S07]  /*24950*/  IMAD R3, R6, R17, RZ ;  /* 0x0000001106037224 */ /* 0x000fce00078e02ff */
.L_x_1254:
[----:B------:R-:W-:Y:S05]  /*24960*/  BSYNC B1 ;  /* 0x0000000000017941 */ /* 0x000fea0003800000 */
.L_x_1253:
        /* <DEDUP_REMOVED lines=10> */
.L_x_1256:
[----:B------:R-:W-:Y:S05]  /*24a10*/  BSYNC B1 ;  /* 0x0000000000017941 */ /* 0x000fea0003800000 */
.L_x_1255:
        /* <DEDUP_REMOVED lines=10> */
.L_x_1258:
[----:B------:R-:W-:Y:S05]  /*24ac0*/  BSYNC B1 ;  /* 0x0000000000017941 */ /* 0x000fea0003800000 */
.L_x_1257:
        /* <DEDUP_REMOVED lines=8> */
.L_x_1260:
[----:B------:R-:W-:Y:S05]  /*24b50*/  BSYNC B1 ;  /* 0x0000000000017941 */ /* 0x000fea0003800000 */
.L_x_1259:
        /* <DEDUP_REMOVED lines=10> */
.L_x_1262:
[----:B------:R-:W-:Y:S05]  /*24c00*/  BSYNC B1 ;  /* 0x0000000000017941 */ /* 0x000fea0003800000 */
.L_x_1261:
[----:B0-----:R-:W-:Y:S01]  /*24c10*/  @!P5 IMAD R7, R160, R16, R3 ;  /* 0x00000010a007d224 */ /* 0x001fe200078e0203 */
[----:B------:R-:W-:Y:S04]  /*24c20*/  BSSY B1, `(.L_x_1263) ;  /* 0x0000006000017945 */ /* 0x000fe80003800000 */
[----:B------:R0:W-:Y:S01]  /*24c30*/  @!P5 STG.E.U8 desc[UR36][R4.64+0x110], R7 ;  /* 0x000110070400d986 */ /* 0x0001e2000c101124 */
[----:B------:R-:W-:Y:S05]  /*24c40*/  @P1 BRA `(.L_x_1264) ;  /* 0x00000000000c1947 */ /* 0x000fea0003800000 */
[----:B------:R-:W5:Y:S02]  /*24c50*/  LDG.E.U8 R2, desc[UR36][R20.64+0x111] ;  /* 0x0001112414027981 */ /* 0x000f64000c1e1100 */
[----:B-----5:R-:W-:-:S05]  /*24c60*/  PRMT R6, R2, 0x8880, RZ ;  /* 0x0000888002067816 */ /* 0x020fca00000000ff */
[----:B------:R-:W-:-:S07]  /*24c70*/  IMAD R3, R6, R17, RZ ;  /* 0x0000001106037224 */ /* 0x000fce00078e02ff */
.L_x_1264:
[----:B------:R-:W-:Y:S05]  /*24c80*/  BSYNC B1 ;  /* 0x0000000000017941 */ /* 0x000fea0003800000 */
.L_x_1263:
        /* <DEDUP_REMOVED lines=10> */
.L_x_1266:
[----:B------:R-:W-:Y:S05]  /*24d30*/  BSYNC B1 ;  /* 0x0000000000017941 */ /* 0x000fea0003800000 */
.L_x_1265:
        /* <DEDUP_REMOVED lines=10> */
.L_x_1268:
[----:B------:R-:W-:Y:S05]  /*24de0*/  BSYNC B1 ;  /* 0x0000000000017941 */ /* 0x000fea0003800000 */
.L_x_1267:
[----:B------:R-:W-:Y:S01]  /*24df0*/  @!P5 IMAD R163, R163, R16, R3 ;  /* 0x00000010a3a3d224 */ /* 0x000fe200078e0203 */
[----:B------:R-:W-:Y:S04]  /*24e00*/  BSSY B1, `(.L_x_1269) ;  /* 0x0000006000017945 */ /* 0x000fe80003800000 */
[----:B------:R1:W-:Y:S01]  /*24e10*/  @!P5 STG.E.U8 desc[UR36][R10.64+0x111], R163 ;  /* 0x000111a30a00d986 */ /* 0x0003e2000c101124 */
[----:B------:R-:W-:Y:S05]  /*24e20*/  @P1 BRA `(.L_x_1270) ;  /* 0x00000000000c1947 */ /* 0x000fea0003800000 */
[----:B------:R-:W0:Y:S02]  /*24e30*/  LDG.E.U8 R2, desc[UR36][R20.64+0x118] ;  /* 0x0001182414027981 */ /* 0x000e24000c1e1100 */
[----:B0-----:R-:W-:-:S05]  /*24e40*/  PRMT R6, R2, 0x8880, RZ ;  /* 0x0000888002067816 */ /* 0x001fca00000000ff */
[----:B------:R-:W-:-:S07]  /*24e50*/  IMAD R3, R6, R17, RZ ;  /* 0x0000001106037224 */ /* 0x000fce00078e02ff */
.L_x_1270:
[----:B------:R-:W-:Y:S05]  /*24e60*/  BSYNC B1 ;  /* 0x0000000000017941 */ /* 0x000fea0003800000 */
.L_x_1269:
        /* <DEDUP_REMOVED lines=10> */
.L_x_1272:
[----:B------:R-:W-:Y:S05]  /*24f10*/  BSYNC B1 ;  /* 0x0000000000017941 */ /* 0x000fea0003800000 */
.L_x_1271:
        /* <DEDUP_REMOVED lines=10> */
.L_x_1274:
[----:B------:R-:W-:Y:S05]  /*24fc0*/  BSYNC B1 ;  /* 0x0000000000017941 */ /* 0x000fea0003800000 */
.L_x_1273:
        /* <DEDUP_REMOVED lines=8> */
.L_x_1276:
[----:B------:R-:W-:Y:S05]  /*25050*/  BSYNC B1 ;  /* 0x0000000000017941 */ /* 0x000fea0003800000 */
.L_x_1275:
        /* <DEDUP_REMOVED lines=10> */
.L_x_1278:
[----:B------:R-:W-:Y:S05]  /*25100*/  BSYNC B1 ;  /* 0x0000000000017941 */ /* 0x000fea0003800000 */
.L_x_1277:
[----:B0-----:R-:W-:Y:S01]  /*25110*/  @!P5 IMAD R7, R168, R16, R3 ;  /* 0x00000010a807d224 */ /* 0x001fe200078e0203 */
[----:B------:R-:W-:Y:S04]  /*25120*/  BSSY B1, `(.L_x_1279) ;  /* 0x0000006000017945 */ /* 0x000fe80003800000 */
[----:B------:R0:W-:Y:S01]  /*25130*/  @!P5 STG.E.U8 desc[UR36][R4.64+0x120], R7 ;  /* 0x000120070400d986 */ /* 0x0001e2000c101124 */
[----:B------:R-:W-:Y:S05]  /*25140*/  @P0 BRA `(.L_x_1280) ;  /* 0x00000000000c0947 */ /* 0x000fea0003800000 */
[----:B------:R-:W5:Y:S02]  /*25150*/  LDG.E.U8 R2, desc[UR36][R20.64+0x121] ;  /* 0x0001212414027981 */ /* 0x000f64000c1e1100 */
[----:B-----5:R-:W-:-:S05]  /*25160*/  PRMT R6, R2, 0x8880, RZ ;  /* 0x0000888002067816 */ /* 0x020fca00000000ff */
[----:B------:R-:W-:-:S07]  /*25170*/  IMAD R3, R6, R17, RZ ;  /* 0x0000001106037224 */ /* 0x000fce00078e02ff */
.L_x_1280:
[----:B------:R-:W-:Y:S05]  /*25180*/  BSYNC B1 ;  /* 0x0000000000017941 */ /* 0x000fea0003800000 */
.L_x_1279:
        /* <DEDUP_REMOVED lines=10> */
.L_x_1282:
[----:B------:R-:W-:Y:S05]  /*25230*/  BSYNC B1 ;  /* 0x0000000000017941 */ /* 0x000fea0003800000 */
.L_x_1281:
        /* <DEDUP_REMOVED lines=10> */
.L_x_1284:
[----:B------:R-:W-:Y:S05]  /*252e0*/  BSYNC B1 ;  /* 0x0000000000017941 */ /* 0x000fea0003800000 */
.L_x_1283:
[----:B------:R-:W-:Y:S01]  /*252f0*/  @!P5 IMAD R171, R171, R16, R3 ;  /* 0x00000010ababd224 */ /* 0x000fe200078e0203 */
[----:B------:R-:W-:Y:S04]  /*25300*/  BSSY B1, `(.L_x_1285) ;  /* 0x0000006000017945 */ /* 0x000fe80003800000 */
[----:B------:R1:W-:Y:S01]  /*25310*/  @!P5 STG.E.U8 desc[UR36][R10.64+0x121], R171 ;  /* 0x000121ab0a00d986 */ /* 0x0003e2000c101124 */
[----:B------:R-:W-:Y:S05]  /*25320*/  @P0 BRA `(.L_x_1286) ;  /* 0x00000000000c0947 */ /* 0x000fea0003800000 */
[----:B------:R-:W0:Y:S02]  /*25330*/  LDG.E.U8 R2, desc[UR36][R20.64+0x128] ;  /* 0x0001282414027981 */ /* 0x000e24000c1e1100 */
[----:B0-----:R-:W-:-:S05]  /*25340*/  PRMT R6, R2, 0x8880, RZ ;  /* 0x0000888002067816 */ /* 0x001fca00000000ff */
[----:B------:R-:W-:-:S07]  /*25350*/  IMAD R3, R6, R17, RZ ;  /* 0x0000001106037224 */ /* 0x000fce00078e02ff */
.L_x_1286:
[----:B------:R-:W-:Y:S05]  /*25360*/  BSYNC B1 ;  /* 0x0000000000017941 */ /* 0x000fea0003800000 */
.L_x_1285:
        /* <DEDUP_REMOVED lines=10> */
.L_x_1288:
[----:B------:R-:W-:Y:S05]  /*25410*/  BSYNC B1 ;  /* 0x0000000000017941 */ /* 0x000fea0003800000 */
.L_x_1287:
        /* <DEDUP_REMOVED lines=10> */
.L_x_1290:
[----:B------:R-:W-:Y:S05]  /*254c0*/  BSYNC B1 ;  /* 0x0000000000017941 */ /* 0x000fea0003800000 */
.L_x_1289:
        /* <DEDUP_REMOVED lines=8> */
.L_x_1292:
[----:B------:R-:W-:Y:S05]  /*25550*/  BSYNC B1 ;  /* 0x0000000000017941 */ /* 0x000fea0003800000 */
.L_x_1291:
        /* <DEDUP_REMOVED lines=10> */
.L_x_1294:
[----:B------:R-:W-:Y:S05]  /*25600*/  BSYNC B1 ;  /* 0x0000000000017941 */ /* 0x000fea0003800000 */
.L_x_1293:
[----:B0-----:R-:W-:Y:S01]  /*25610*/  @!P5 IMAD R7, R176, R16, R3 ;  /* 0x00000010b007d224 */ /* 0x001fe200078e0203 */
[----:B------:R-:W-:Y:S04]  /*25620*/  BSSY B1, `(.L_x_1295) ;  /* 0x0000006000017945 */ /* 0x000fe80003800000 */
[----:B------:R0:W-:Y:S01]  /*25630*/  @!P5 STG.E.U8 desc[UR36][R4.64+0x130], R7 ;  /* 0x000130070400d986 */ /* 0x0001e2000c101124 */
[----:B------:R-:W-:Y:S05]  /*25640*/  @P1 BRA `(.L_x_1296) ;  /* 0x00000000000c1947 */ /* 0x000fea0003800000 */
[----:B------:R-:W5:Y:S02]  /*25650*/  LDG.E.U8 R2, desc[UR36][R20.64+0x131] ;  /* 0x0001312414027981 */ /* 0x000f64000c1e1100 */
[----:B-----5:R-:W-:-:S05]  /*25660*/  PRMT R6, R2, 0x8880, RZ ;  /* 0x0000888002067816 */ /* 0x020fca00000000ff */
[----:B------:R-:W-:-:S07]  /*25670*/  IMAD R3, R6, R17, RZ ;  /* 0x0000001106037224 */ /* 0x000fce00078e02ff */
.L_x_1296:
[----:B------:R-:W-:Y:S05]  /*25680*/  BSYNC B1 ;  /* 0x0000000000017941 */ /* 0x000fea0003800000 */
.L_x_1295:
        /* <DEDUP_REMOVED lines=10> */
.L_x_1298:
[----:B------:R-:W-:Y:S05]  /*25730*/  BSYNC B1 ;  /* 0x0000000000017941 */ /* 0x000fea0003800000 */
.L_x_1297:
        /* <DEDUP_REMOVED lines=10> */
.L_x_1300:
[----:B------:R-:W-:Y:S05]  /*257e0*/  BSYNC B1 ;  /* 0x0000000000017941 */ /* 0x000fea0003800000 */
.L_x_1299:
[----:B------:R-:W-:Y:S01]  /*257f0*/  @!P5 IMAD R179, R179, R16, R3 ;  /* 0x00000010b3b3d224 */ /* 0x000fe200078e0203 */
[----:B------:R-:W-:Y:S04]  /*25800*/  BSSY B1, `(.L_x_1301) ;  /* 0x0000006000017945 */ /* 0x000fe80003800000 */
[----:B------:R1:W-:Y:S01]  /*25810*/  @!P5 STG.E.U8 desc[UR36][R10.64+0x131], R179 ;  /* 0x000131b30a00d986 */ /* 0x0003e2000c101124 */
[----:B------:R-:W-:Y:S05]  /*25820*/  @P1 BRA `(.L_x_1302) ;  /* 0x00000000000c1947 */ /* 0x000fea0003800000 */
[----:B------:R-:W0:Y:S02]  /*25830*/  LDG.E.U8 R2, desc[UR36][R20.64+0x138] ;  /* 0x0001382414027981 */ /* 0x000e24000c1e1100 */
[----:B0-----:R-:W-:-:S05]  /*25840*/  PRMT R6, R2, 0x8880, RZ ;  /* 0x0000888002067816 */ /* 0x001fca00000000ff */
[----:B------:R-:W-:-:S07]  /*25850*/  IMAD R3, R6, R17, RZ ;  /* 0x0000001106037224 */ /* 0x000fce00078e02ff */
.L_x_1302:
[----:B------:R-:W-:Y:S05]  /*25860*/  BSYNC B1 ;  /* 0x0000000000017941 */ /* 0x000fea0003800000 */
.L_x_1301:
        /* <DEDUP_REMOVED lines=10> */
.L_x_1304:
[----:B------:R-:W-:Y:S05]  /*25910*/  BSYNC B1 ;  /* 0x0000000000017941 */ /* 0x000fea0003800000 */
.L_x_1303:
        /* <DEDUP_REMOVED lines=10> */
.L_x_1306:
[----:B------:R-:W-:Y:S05]  /*259c0*/  BSYNC B1 ;  /* 0x0000000000017941 */ /* 0x000fea0003800000 */
.L_x_1305:
        /* <DEDUP_REMOVED lines=8> */
.L_x_1308:
[----:B------:R-:W-:Y:S05]  /*25a50*/  BSYNC B1 ;  /* 0x0000000000017941 */ /* 0x000fea0003800000 */
.L_x_1307:
        /* <DEDUP_REMOVED lines=10> */
.L_x_1310:
[----:B------:R-:W-:Y:S05]  /*25b00*/  BSYNC B1 ;  /* 0x0000000000017941 */ /* 0x000fea0003800000 */
.L_x_1309:
[----:B0-----:R-:W-:Y:S01]  /*25b10*/  @!P5 IMAD R7, R184, R16, R3 ;  /* 0x00000010b807d224 */ /* 0x001fe200078e0203 */
[----:B------:R-:W-:Y:S04]  /*25b20*/  BSSY B1, `(.L_x_1311) ;  /* 0x0000006000017945 */ /* 0x000fe80003800000 */
[----:B------:R0:W-:Y:S01]  /*25b30*/  @!P5 STG.E.U8 desc[UR36][R4.64+0x140], R7 ;  /* 0x000140070400d986 */ /* 0x0001e2000c101124 */
[----:B------:R-:W-:Y:S05]  /*25b40*/  @P0 BRA `(.L_x_1312) ;  /* 0x00000000000c0947 */ /* 0x000fea0003800000 */
[----:B------:R-:W5:Y:S02]  /*25b50*/  LDG.E.U8 R2, desc[UR36][R20.64+0x141] ;  /* 0x0001412414027981 */ /* 0x000f64000c1e1100 */
[----:B-----5:R-:W-:-:S05]  /*25b60*/  PRMT R6, R2, 0x8880, RZ ;  /* 0x0000888002067816 */ /* 0x020fca00000000ff */
[----:B------:R-:W-:-:S07]  /*25b70*/  IMAD R3, R6, R17, RZ ;  /* 0x0000001106037224 */ /* 0x000fce00078e02ff */
.L_x_1312:
[----:B------:R-:W-:Y:S05]  /*25b80*/  BSYNC B1 ;  /* 0x0000000000017941 */ /* 0x000fea0003800000 */
.L_x_1311:
        /* <DEDUP_REMOVED lines=10> */
.L_x_1314:
[----:B------:R-:W-:Y:S05]  /*25c30*/  BSYNC B1 ;  /* 0x0000000000017941 */ /* 0x000fea0003800000 */
.L_x_1313:
        /* <DEDUP_REMOVED lines=10> */
.L_x_1316:
[----:B------:R-:W-:Y:S05]  /*25ce0*/  BSYNC B1 ;  /* 0x0000000000017941 */ /* 0x000fea0003800000 */
.L_x_1315:
[----:B------:R-:W-:Y:S01]  /*25cf0*/  @!P5 IMAD R187, R187, R16, R3 ;  /* 0x00000010bbbbd224 */ /* 0x000fe200078e0203 */
[----:B------:R-:W-:Y:S04]  /*25d00*/  BSSY B1, `(.L_x_1317) ;  /* 0x0000006000017945 */ /* 0x000fe80003800000 */
[----:B------:R1:W-:Y:S01]  /*25d10*/  @!P5 STG.E.U8 desc[UR36][R10.64+0x141], R187 ;  /* 0x000141bb0a00d986 */ /* 0x0003e2000c101124 */
[----:B------:R-:W-:Y:S05]  /*25d20*/  @P0 BRA `(.L_x_1318) ;  /* 0x00000000000c0947 */ /* 0x000fea0003800000 */
[----:B------:R-:W0:Y:S02]  /*25d30*/  LDG.E.U8 R2, desc[UR36][R20.64+0x148] ;  /* 0x0001482414027981 */ /* 0x000e24000c1e1100 */
[----:B0-----:R-:W-:-:S05]  /*25d40*/  PRMT R6, R2, 0x8880, RZ ;  /* 0x0000888002067816 */ /* 0x001fca00000000ff */
[----:B------:R-:W-:-:S07]  /*25d50*/  IMAD R3, R6, R17, RZ ;  /* 0x0000001106037224 */ /* 0x000fce00078e02ff */
.L_x_1318:
[----:B------:R-:W-:Y:S05]  /*25d60*/  BSYNC B1 ;  /* 0x0000000000017941 */ /* 0x000fea0003800000 */
.L_x_1317:
        /* <DEDUP_REMOVED lines=10> */
.L_x_1320:
[----:B------:R-:W-:Y:S05]  /*25e10*/  BSYNC B1 ;  /* 0x0000000000017941 */ /* 0x000fea0003800000 */
.L_x_1319:
        /* <DEDUP_REMOVED lines=10> */
.L_x_1322:
[----:B------:R-:W-:Y:S05]  /*25ec0*/  BSYNC B1 ;  /* 0x0000000000017941 */ /* 0x000fea0003800000 */
.L_x_1321:
        /* <DEDUP_REMOVED lines=8> */
.L_x_1324:
[----:B------:R-:W-:Y:S05]  /*25f50*/  BSYNC B1 ;  /* 0x0000000000017941 */ /* 0x000fea0003800000 */
.L_x_1323:
        /* <DEDUP_REMOVED lines=10> */
.L_x_1326:
[----:B------:R-:W-:Y:S05]  /*26000*/  BSYNC B1 ;  /* 0x0000000000017941 */ /* 0x000fea0003800000 */
.L_x_1325:
[----:B0-----:R-:W-:Y:S01]  /*26010*/  @!P5 IMAD R7, R192, R16, R3 ;  /* 0x00000010c007d224 */ /* 0x001fe200078e0203 */
[----:B------:R-:W-:Y:S04]  /*26020*/  BSSY B1, `(.L_x_1327) ;  /* 0x0000006000017945 */ /* 0x000fe80003800000 */
[----:B------:R0:W-:Y:S01]  /*26030*/  @!P5 STG.E.U8 desc[UR36][R4.64+0x150], R7 ;  /* 0x000150070400d986 */ /* 0x0001e2000c101124 */
[----:B------:R-:W-:Y:S05]  /*26040*/  @P1 BRA `(.L_x_1328) ;  /* 0x00000000000c1947 */ /* 0x000fea0003800000 */
[----:B------:R-:W5:Y:S02]  /*26050*/  LDG.E.U8 R2, desc[UR36][R20.64+0x151] ;  /* 0x0001512414027981 */ /* 0x000f64000c1e1100 */
[----:B-----5:R-:W-:-:S05]  /*26060*/  PRMT R6, R2, 0x8880, RZ ;  /* 0x0000888002067816 */ /* 0x020fca00000000ff */
[----:B------:R-:W-:-:S07]  /*26070*/  IMAD R3, R6, R17, RZ ;  /* 0x0000001106037224 */ /* 0x000fce00078e02ff */
.L_x_1328:
[----:B------:R-:W-:Y:S05]  /*26080*/  BSYNC B1 ;  /* 0x0000000000017941 */ /* 0x000fea0003800000 */
.L_x_1327:
        /* <DEDUP_REMOVED lines=10> */
.L_x_1330:
[----:B------:R-:W-:Y:S05]  /*26130*/  BSYNC B1 ;  /* 0x0000000000017941 */ /* 0x000fea0003800000 */
.L_x_1329:
        /* <DEDUP_REMOVED lines=10> */
.L_x_1332:
[----:B------:R-:W-:Y:S05]  /*261e0*/  BSYNC B1 ;  /* 0x0000000000017941 */ /* 0x000fea0003800000 */
.L_x_1331:
[----:B------:R-:W-:Y:S01]  /*261f0*/  @!P5 IMAD R195, R195, R16, R3 ;  /* 0x00000010c3c3d224 */ /* 0x000fe200078e0203 */
[----:B------:R-:W-:Y:S04]  /*26200*/  BSSY B1, `(.L_x_1333) ;  /* 0x0000006000017945 */ /* 0x000fe80003800000 */
[----:B------:R1:W-:Y:S01]  /*26210*/  @!P5 STG.E.U8 desc[UR36][R10.64+0x151], R195 ;  /* 0x000151c30a00d986 */ /* 0x0003e2000c101124 */
[----:B------:R-:W-:Y:S05]  /*26220*/  @P1 BRA `(.L_x_1334) ;  /* 0x00000000000c1947 */ /* 0x000fea0003800000 */
[----:B------:R-:W0:Y:S02]  /*26230*/  LDG.E.U8 R2, desc[UR36][R20.64+0x158] ;  /* 0x0001582414027981 */ /* 0x000e24000c1e1100 */
[----:B0-----:R-:W-:-:S05]  /*26240*/  PRMT R6, R2, 0x8880, RZ ;  /* 0x0000888002067816 */ /* 0x001fca00000000ff */
[----:B------:R-:W-:-:S07]  /*26250*/  IMAD R3, R6, R17, RZ ;  /* 0x0000001106037224 */ /* 0x000fce00078e02ff */
.L_x_1334:
[----:B------:R-:W-:Y:S05]  /*26260*/  BSYNC B1 ;  /* 0x0000000000017941 */ /* 0x000fea0003800000 */
.L_x_1333:
        /* <DEDUP_REMOVED lines=10> */
.L_x_1336:
[----:B------:R-:W-:Y:S05]  /*26310*/  BSYNC B1 ;  /* 0x0000000000017941 */ /* 0x000fea0003800000 */
.L_x_1335:
        /* <DEDUP_REMOVED lines=10> */
.L_x_1338:
[----:B------:R-:W-:Y:S05]  /*263c0*/  BSYNC B1 ;  /* 0x0000000000017941 */ /* 0x000fea0003800000 */
.L_x_1337:
        /* <DEDUP_REMOVED lines=8> */
.L_x_1340:
[----:B------:R-:W-:Y:S05]  /*26450*/  BSYNC B1 ;  /* 0x0000000000017941 */ /* 0x000fea0003800000 */
.L_x_1339:
        /* <DEDUP_REMOVED lines=10> */
.L_x_1342:
[----:B------:R-:W-:Y:S05]  /*26500*/  BSYNC B1 ;  /* 0x0000000000017941 */ /* 0x000fea0003800000 */
.L_x_1341:
[----:B0-----:R-:W-:Y:S01]  /*26510*/  @!P5 IMAD R7, R200, R16, R3 ;  /* 0x00000010c807d224 */ /* 0x001fe200078e0203 */
[----:B------:R-:W-:Y:S04]  /*26520*/  BSSY B1, `(.L_x_1343) ;  /* 0x0000006000017945 */ /* 0x000fe80003800000 */
[----:B------:R0:W-:Y:S01]  /*26530*/  @!P5 STG.E.U8 desc[UR36][R4.64+0x160], R7 ;  /* 0x000160070400d986 */ /* 0x0001e2000c101124 */
[----:B------:R-:W-:Y:S05]  /*26540*/  @P0 BRA `(.L_x_1344) ;  /* 0x00000000000c0947 */ /* 0x000fea0003800000 */
[----:B------:R-:W5:Y:S02]  /*26550*/  LDG.E.U8 R2, desc[UR36][R20.64+0x161] ;  /* 0x0001612414027981 */ /* 0x000f64000c1e1100 */
[----:B-----5:R-:W-:-:S05]  /*26560*/  PRMT R6, R2, 0x8880, RZ ;  /* 0x0000888002067816 */ /* 0x020fca00000000ff */
[----:B------:R-:W-:-:S07]  /*26570*/  IMAD R3, R6, R17, RZ ;  /* 0x0000001106037224 */ /* 0x000fce00078e02ff */
.L_x_1344:
[----:B------:R-:W-:Y:S05]  /*26580*/  BSYNC B1 ;  /* 0x0000000000017941 */ /* 0x000fea0003800000 */
.L_x_1343:
        /* <DEDUP_REMOVED lines=10> */
.L_x_1346:
[----:B------:R-:W-:Y:S05]  /*26630*/  BSYNC B1 ;  /* 0x0000000000017941 */ /* 0x000fea0003800000 */
.L_x_1345:
        /* <DEDUP_REMOVED lines=10> */
.L_x_1348:
[----:B------:R-:W-:Y:S05]  /*266e0*/  BSYNC B1 ;  /* 0x0000000000017941 */ /* 0x000fea0003800000 */
.L_x_1347:
[----:B------:R-:W-:Y:S01]  /*266f0*/  @!P5 IMAD R203, R203, R16, R3 ;  /* 0x00000010cbcbd224 */ /* 0x000fe200078e0203 */
[----:B------:R-:W-:Y:S04]  /*26700*/  BSSY B1, `(.L_x_1349) ;  /* 0x0000006000017945 */ /* 0x000fe80003800000 */
[----:B------:R1:W-:Y:S01]  /*26710*/  @!P5 STG.E.U8 desc[UR36][R10.64+0x161], R203 ;  /* 0x000161cb0a00d986 */ /* 0x0003e2000c101124 */
[----:B------:R-:W-:Y:S05]  /*26720*/  @P0 BRA `(.L_x_1350) ;  /* 0x00000000000c0947 */ /* 0x000fea0003800000 */
[----:B------:R-:W0:Y:S02]  /*26730*/  LDG.E.U8 R2, desc[UR36][R20.64+0x168] ;  /* 0x0001682414027981 */ /* 0x000e24000c1e1100 */
[----:B0-----:R-:W-:-:S05]  /*26740*/  PRMT R6, R2, 0x8880, RZ ;  /* 0x0000888002067816 */ /* 0x001fca00000000ff */
[----:B------:R-:W-:-:S07]  /*26750*/  IMAD R3, R6, R17, RZ ;  /* 0x0000001106037224 */ /* 0x000fce00078e02ff */
.L_x_1350:
[----:B------:R-:W-:Y:S05]  /*26760*/  BSYNC B1 ;  /* 0x0000000000017941 */ /* 0x000fea0003800000 */
.L_x_1349:
        /* <DEDUP_REMOVED lines=10> */
.L_x_1352:
[----:B------:R-:W-:Y:S05]  /*26810*/  BSYNC B1 ;  /* 0x0000000000017941 */ /* 0x000fea0003800000 */
.L_x_1351:
        /* <DEDUP_REMOVED lines=10> */
.L_x_1354:
[----:B------:R-:W-:Y:S05]  /*268c0*/  BSYNC B1 ;  /* 0x0000000000017941 */ /* 0x000fea0003800000 */
.L_x_1353:
        /* <DEDUP_REMOVED lines=8> */
.L_x_1356:
[----:B------:R-:W-:Y:S05]  /*26950*/  BSYNC B1 ;  /* 0x0000000000017941 */ /* 0x000fea0003800000 */
.L_x_1355:
        /* <DEDUP_REMOVED lines=10> */
.L_x_1358:
[----:B------:R-:W-:Y:S05]  /*26a00*/  BSYNC B1 ;  /* 0x0000000000017941 */ /* 0x000fea0003800000 */
.L_x_1357:
[----:B0-----:R-:W-:Y:S01]  /*26a10*/  @!P5 IMAD R7, R208, R16, R3 ;  /* 0x00000010d007d224 */ /* 0x001fe200078e0203 */
[----:B------:R-:W-:Y:S04]  /*26a20*/  BSSY B1, `(.L_x_1359) ;  /* 0x0000006000017945 */ /* 0x000fe80003800000 */
[----:B------:R0:W-:Y:S01]  /*26a30*/  @!P5 STG.E.U8 desc[UR36][R4.64+0x170], R7 ;  /* 0x000170070400d986 */ /* 0x0001e2000c101124 */
[----:B------:R-:W-:Y:S05]  /*26a40*/  @P1 BRA `(.L_x_1360) ;  /* 0x00000000000c1947 */ /* 0x000fea0003800000 */
[----:B------:R-:W5:Y:S02]  /*26a50*/  LDG.E.U8 R2, desc[UR36][R20.64+0x171] ;  /* 0x0001712414027981 */ /* 0x000f64000c1e1100 */
[----:B-----5:R-:W-:-:S05]  /*26a60*/  PRMT R6, R2, 0x8880, RZ ;  /* 0x0000888002067816 */ /* 0x020fca00000000ff */
[----:B------:R-:W-:-:S07]  /*26a70*/  IMAD R3, R6, R17, RZ ;  /* 0x0000001106037224 */ /* 0x000fce00078e02ff */
.L_x_1360:
[----:B------:R-:W-:Y:S05]  /*26a80*/  BSYNC B1 ;  /* 0x0000000000017941 */ /* 0x000fea0003800000 */
.L_x_1359:
        /* <DEDUP_REMOVED lines=10> */
.L_x_1362:
[----:B------:R-:W-:Y:S05]  /*26b30*/  BSYNC B1 ;  /* 0x0000000000017941 */ /* 0x000fea0003800000 */
.L_x_1361:
[----:B------:R-:W-:Y:S01]  /*26b40*/  @!P0 IMAD R13, R210, R16, R3 ;  /* 0x00000010d20d8224 */ /* 0x000fe200078e0203 */
[----:B-1----:R-:W-:Y:S01]  /*26b50*/  @!P5 IADD3 R10, P1, R4, UR46, RZ ;  /* 0x0000002e040adc10 */ /* 0x002fe2000ff3e0ff */
[----:B------:R-:W-:Y:S03]  /*26b60*/  BSSY B1, `(.L_x_1363) ;  /* 0x000000b000017945 */ /* 0x000fe60003800000 */
[----:B------:R0:W-:Y:S01]  /*26b70*/  @!P0 STG.E.U8 desc[UR36][R6.64+0x170], R13 ;  /* 0x0001700d06008986 */ /* 0x0001e2000c101124 */
[----:B------:R-:W-:Y:S02]  /*26b80*/  @!P5 IADD3.X R11, R5, UR45, RZ, P1, !PT ;  /* 0x0000002d050bdc10 */ /* 0x000fe40008ffe4ff */
[C---:B------:R-:W-:Y:S02]  /*26b90*/  ISETP.LT.OR P0, PT, R0.reuse, 0x179, !P2 ;  /* 0x000001790000780c */ /* 0x040fe40005701670 */
[----:B------:R-:W-:-:S02]  /*26ba0*/  ISETP.LT.OR P1, PT, R0, 0x179, !P6 ;  /* 0x000001790000780c */ /* 0x000fc40007721670 */
[C---:B------:R-:W-:Y:S02]  /*26bb0*/  ISETP.LT.OR P2, PT, R0.reuse, 0x17a, !P2 ;  /* 0x0000017a0000780c */ /* 0x040fe40005741670 */
[----:B------:R-:W-:Y:S01]  /*26bc0*/  ISETP.LT.OR P6, PT, R0, 0x17a, !P6 ;  /* 0x0000017a0000780c */ /* 0x000fe200077c1670 */
[----:B------:R-:W-:-:S12]  /*26bd0*/  @P5 BRA `(.L_x_1364) ;  /* 0x00000000000c5947 */ /* 0x000fd80003800000 */
[----:B------:R-:W0:Y:S02]  /*26be0*/  LDG.E.U8 R2, desc[UR36][R216.64+0x171] ;  /* 0x00017124d8027981 */ /* 0x000e24000c1e1100 */
[----:B0-----:R-:W-:-:S05]  /*26bf0*/  PRMT R6, R2, 0x8880, RZ ;  /* 0x0000888002067816 */ /* 0x001fca00000000ff */
[----:B------:R-:W-:-:S07]  /*26c00*/  IMAD R3, R6, R17, RZ ;  /* 0x0000001106037224 */ /* 0x000fce00078e02ff */
.L_x_1364:
[----:B------:R-:W-:Y:S05]  /*26c10*/  BSYNC B1 ;  /* 0x0000000000017941 */ /* 0x000fea0003800000 */
.L_x_1363:
[----:B------:R-:W-:Y:S01]  /*26c20*/  @!P5 IMAD R211, R211, R16, R3 ;  /* 0x00000010d3d3d224 */ /* 0x000fe200078e0203 */
[----:B------:R-:W-:Y:S04]  /*26c30*/  BSSY B1, `(.L_x_1365) ;  /* 0x0000006000017945 */ /* 0x000fe80003800000 */
[----:B------:R1:W-:Y:S01]  /*26c40*/  @!P5 STG.E.U8 desc[UR36][R10.64+0x171], R211 ;  /* 0x000171d30a00d986 */ /* 0x0003e2000c101124 */
[----:B------:R-:W-:Y:S05]  /*26c50*/  @P0 BRA `(.L_x_1366) ;  /* 0x00000000000c0947 */ /* 0x000fea0003800000 */
[----:B------:R-:W0:Y:S02]  /*26c60*/  LDG.E.U8 R2, desc[UR36][R20.64+0x178] ;  /* 0x0001782414027981 */ /* 0x000e24000c1e1100 */
[----:B0-----:R-:W-:-:S05]  /*26c70*/  PRMT R6, R2, 0x8880, RZ ;  /* 0x0000888002067816 */ /* 0x001fca00000000ff */
[----:B------:R-:W-:-:S07]  /*26c80*/  IMAD R3, R6, R17, RZ ;  /* 0x0000001106037224 */ /* 0x000fce00078e02ff */
.L_x_1366:
[----:B------:R-:W-:Y:S05]  /*26c90*/  BSYNC B1 ;  /* 0x0000000000017941 */ /* 0x000fea0003800000 */
.L_x_1365:
[----:B0-----:R-:W-:Y:S01]  /*26ca0*/  @!P0 IMAD R7, R212, R16, R3 ;  /* 0x00000010d4078224 */ /* 0x001fe200078e0203 */
[----:B------:R-:W-:Y:S04]  /*26cb0*/  BSSY B1, `(.L_x_1367) ;  /* 0x0000006000017945 */ /* 0x000fe80003800000 */
[----:B------:R0:W-:Y:S01]  /*26cc0*/  @!P0 STG.E.U8 desc[UR36][R4.64+0x178], R7 ;  /* 0x0001780704008986 */ /* 0x0001e2000c101124 */
[----:B------:R-:W-:Y:S05]  /*26cd0*/  @P2 BRA `(.L_x_1368) ;  /* 0x00000000000c2947 */ /* 0x000fea0003800000 */
[----:B------:R-:W5:Y:S02]  /*26ce0*/  LDG.E.U8 R2, desc[UR36][R20.64+0x179] ;  /* 0x0001792414027981 */ /* 0x000f64000c1e1100 */
[----:B-----5:R-:W-:-:S05]  /*26cf0*/  PRMT R6, R2, 0x8880, RZ ;  /* 0x0000888002067816 */ /* 0x020fca00000000ff */
[----:B------:R-:W-:-:S07]  /*26d00*/  IMAD R3, R6, R17, RZ ;  /* 0x0000001106037224 */ /* 0x000fce00078e02ff */
.L_x_1368:
[----:B------:R-:W-:Y:S05]  /*26d10*/  BSYNC B1 ;  /* 0x0000000000017941 */ /* 0x000fea0003800000 */
.L_x_1367:
[----:B------:R-:W-:Y:S01]  /*26d20*/  @!P2 IMAD R213, R213, R16, R3 ;  /* 0x00000010d5d5a224 */ /* 0x000fe200078e0203 */
[----:B------:R-:W-:Y:S01]  /*26d30*/  BSSY B1, `(.L_x_1369) ;  /* 0x000000a000017945 */ /* 0x000fe20003800000 */
[----:B------:R-:W-:Y:S02]  /*26d40*/  ISETP.LT.OR P0, PT, R0, 0xc1, !P4 ;  /* 0x000000c10000780c */ /* 0x000fe40006701670 */
[C---:B-1----:R-:W-:Y:S01]  /*26d50*/  @!P6 IADD3 R10, P5, R4.reuse, UR46, RZ ;  /* 0x0000002e040aec10 */ /* 0x042fe2000ffbe0ff */
[----:B------:R1:W-:Y:S01]  /*26d60*/  @!P2 STG.E.U8 desc[UR36][R4.64+0x179], R213 ;  /* 0x000179d50400a986 */ /* 0x0003e2000c101124 */
[----:B------:R-:W-:-:S04]  /*26d70*/  @!P1 IADD3 R6, P2, R4, UR46, RZ ;  /* 0x0000002e04069c10 */ /* 0x000fc8000ff5e0ff */
[----:B0-----:R-:W-:Y:S01]  /*26d80*/  @!P1 IADD3.X R7, R5, UR45, RZ, P2, !PT ;  /* 0x0000002d05079c10 */ /* 0x001fe200097fe4ff */
[----:B------:R-:W-:Y:S08]  /*26d90*/  @P1 BRA `(.L_x_1370) ;  /* 0x00000000000c1947 */ /* 0x000ff00003800000 */
[----:B------:R-:W5:Y:S02]  /*26da0*/  LDG.E.U8 R2, desc[UR36][R216.64+0x178] ;  /* 0x00017824d8027981 */ /* 0x000f64000c1e1100 */
[----:B-----5:R-:W-:-:S05]  /*26db0*/  PRMT R12, R2, 0x8880, RZ ;  /* 0x00008880020c7816 */ /* 0x020fca00000000ff */
[----:B------:R-:W-:-:S07]  /*26dc0*/  IMAD R3, R12, R17, RZ ;  /* 0x000000110c037224 */ /* 0x000fce00078e02ff */
.L_x_1370:
[----:B------:R-:W-:Y:S05]  /*26dd0*/  BSYNC B1 ;  /* 0x0000000000017941 */ /* 0x000fea0003800000 */
.L_x_1369:
[----:B------:R-:W-:Y:S01]  /*26de0*/  @!P1 IMAD R13, R214, R16, R3 ;  /* 0x00000010d60d9224 */ /* 0x000fe200078e0203 */
[----:B------:R-:W-:Y:S01]  /*26df0*/  BSSY B1, `(.L_x_1371) ;  /* 0x0000007000017945 */ /* 0x000fe20003800000 */
[----:B------:R-:W-:-:S03]  /*26e00*/  @!P6 IADD3.X R11, R5, UR45, RZ, P5, !PT ;  /* 0x0000002d050bec10 */ /* 0x000fc6000affe4ff */
[----:B------:R0:W-:Y:S01]  /*26e10*/  @!P1 STG.E.U8 desc[UR36][R6.64+0x178], R13 ;  /* 0x0001780d06009986 */ /* 0x0001e2000c101124 */
[----:B------:R-:W-:Y:S05]  /*26e20*/  @P6 BRA `(.L_x_1372) ;  /* 0x00000000000c6947 */ /* 0x000fea0003800000 */
[----:B------:R-:W1:Y:S02]  /*26e30*/  LDG.E.U8 R2, desc[UR36][R216.64+0x179] ;  /* 0x00017924d8027981 */ /* 0x000e64000c1e1100 */
[----:B-1234-:R-:W-:-:S05]  /*26e40*/  PRMT R4, R2, 0x8880, RZ ;  /* 0x0000888002047816 */ /* 0x01efca00000000ff */
[----:B------:R-:W-:-:S07]  /*26e50*/  IMAD R3, R4, R17, RZ ;  /* 0x0000001104037224 */ /* 0x000fce00078e02ff */
.L_x_1372:
[----:B------:R-:W-:Y:S05]  /*26e60*/  BSYNC B1 ;  /* 0x0000000000017941 */ /* 0x000fea0003800000 */
.L_x_1371:
[C---:B------:R-:W-:Y:S01]  /*26e70*/  ISETP.LT.OR P1, PT, R0.reuse, 0xc1, !P3 ;  /* 0x000000c10000780c */ /* 0x040fe20005f21670 */
[----:B------:R-:W-:Y:S01]  /*26e80*/  @!P6 IMAD R215, R215, R16, R3 ;  /* 0x00000010d7d7e224 */ /* 0x000fe200078e0203 */
[----:B------:R-:W-:Y:S01]  /*26e90*/  BSSY B1, `(.L_x_1373) ;  /* 0x000000a000017945 */ /* 0x000fe20003800000 */
[----:B------:R-:W-:Y:S01]  /*26ea0*/  ISETP.LT.OR P2, PT, R0, 0xc2, !P4 ;  /* 0x000000c20000780c */ /* 0x000fe20006741670 */
[----:B-1234-:R-:W-:Y:S01]  /*26eb0*/  IMAD.IADD R5, R230, 0x1, R9 ;  /* 0x00000001e6057824 */ /* 0x01efe200078e0209 */
[----:B0-----:R-:W-:Y:S01]  /*26ec0*/  @!P0 IADD3 R6, P5, R8, UR46, RZ ;  /* 0x0000002e08068c10 */ /* 0x001fe2000ffbe0ff */
[----:B------:R0:W-:Y:S01]  /*26ed0*/  @!P6 STG.E.U8 desc[UR36][R10.64+0x179], R215 ;  /* 0x000179d70a00e986 */ /* 0x0001e2000c101124 */
[----:B------:R-:W-:-:S06]  /*26ee0*/  ISETP.LT.OR P6, PT, R0, 0xc2, !P3 ;  /* 0x000000c20000780c */ /* 0x000fcc0005fc1670 */
[----:B------:R-:W-:Y:S07]  /*26ef0*/  @P1 BRA `(.L_x_1374) ;  /* 0x00000000000c1947 */ /* 0x000fee0003800000 */
[----:B------:R-:W2:Y:S02]  /*26f00*/  LDG.E.U8 R2, desc[UR36][R14.64+0xc0] ;  /* 0x0000c0240e027981 */ /* 0x000ea4000c1e1100 */
[----:B--2---:R-:W-:-:S05]  /*26f10*/  PRMT R4, R2, 0x8880, RZ ;  /* 0x0000888002047816 */ /* 0x004fca00000000ff */
[----:B------:R-:W-:-:S07]  /*26f20*/  IMAD R3, R4, R17, RZ ;  /* 0x0000001104037224 */ /* 0x000fce00078e02ff */
.L_x_1374:
[----:B------:R-:W-:Y:S05]  /*26f30*/  BSYNC B1 ;  /* 0x0000000000017941 */ /* 0x000fea0003800000 */
.L_x_1373:
[----:B0-----:R-:W-:Y:S01]  /*26f40*/  @!P1 IMAD R11, R24, R16, R3 ;  /* 0x00000010180b9224 */ /* 0x001fe200078e0203 */
[----:B------:R-:W-:Y:S01]  /*26f50*/  BSSY B1, `(.L_x_1375) ;  /* 0x0000007000017945 */ /* 0x000fe20003800000 */
[----:B------:R-:W-:-:S05]  /*26f60*/  @!P1 IMAD.MOV.U32 R4, RZ, RZ, R8 ;  /* 0x000000ffff049224 */ /* 0x000fca00078e0008 */
[----:B------:R0:W-:Y:S01]  /*26f70*/  @!P1 STG.E.U8 desc[UR36][R4.64+0xc0], R11 ;  /* 0x0000c00b04009986 */ /* 0x0001e2000c101124 */
[----:B------:R-:W-:Y:S05]  /*26f80*/  @P6 BRA `(.L_x_1376) ;  /* 0x00000000000c6947 */ /* 0x000fea0003800000 */
[----:B------:R-:W0:Y:S02]  /*26f90*/  LDG.E.U8 R2, desc[UR36][R14.64+0xc1] ;  /* 0x0000c1240e027981 */ /* 0x000e24000c1e1100 */
[----:B0-----:R-:W-:-:S05]  /*26fa0*/  PRMT R4, R2, 0x8880, RZ ;  /* 0x0000888002047816 */ /* 0x001fca00000000ff */
[----:B------:R-:W-:-:S07]  /*26fb0*/  IMAD R3, R4, R17, RZ ;  /* 0x0000001104037224 */ /* 0x000fce00078e02ff */
.L_x_1376:
[----:B------:R-:W-:Y:S05]  /*26fc0*/  BSYNC B1 ;  /* 0x0000000000017941 */ /* 0x000fea0003800000 */
.L_x_1375:
[----:B------:R-:W-:Y:S01]  /*26fd0*/  @!P6 IMAD R25, R25, R16, R3 ;  /* 0x000000101919e224 */ /* 0x000fe200078e0203 */
[----:B------:R-:W-:Y:S01]  /*26fe0*/  BSSY B1, `(.L_x_1377) ;  /* 0x0000008000017945 */ /* 0x000fe20003800000 */
[----:B0-----:R-:W-:Y:S01]  /*26ff0*/  @!P6 IMAD.MOV.U32 R4, RZ, RZ, R8 ;  /* 0x000000ffff04e224 */ /* 0x001fe200078e0008 */
[----:B------:R-:W-:-:S04]  /*27000*/  @!P0 IADD3.X R7, R5, UR45, RZ, P5, !PT ;  /* 0x0000002d05078c10 */ /* 0x000fc8000affe4ff */
[----:B------:R0:W-:Y:S01]  /*27010*/  @!P6 STG.E.U8 desc[UR36][R4.64+0xc1], R25 ;  /* 0x0000c1190400e986 */ /* 0x0001e2000c101124 */
[----:B------:R-:W-:Y:S05]  /*27020*/  @P0 BRA `(.L_x_1378) ;  /* 0x00000000000c0947 */ /* 0x000fea0003800000 */
[----:B------:R-:W0:Y:S02]  /*27030*/  LDG.E.U8 R2, desc[UR36][R22.64+0xc0] ;  /* 0x0000c02416027981 */ /* 0x000e24000c1e1100 */
[----:B0-----:R-:W-:-:S05]  /*27040*/  PRMT R4, R2, 0x8880, RZ ;  /* 0x0000888002047816 */ /* 0x001fca00000000ff */
[----:B------:R-:W-:-:S07]  /*27050*/  IMAD R3, R4, R17, RZ ;  /* 0x0000001104037224 */ /* 0x000fce00078e02ff */
.L_x_1378:
[----:B------:R-:W-:Y:S05]  /*27060*/  BSYNC B1 ;  /* 0x0000000000017941 */ /* 0x000fea0003800000 */
.L_x_1377:
[----:B------:R-:W-:Y:S01]  /*27070*/  @!P0 IMAD R13, R26, R16, R3 ;  /* 0x000000101a0d8224 */ /* 0x000fe200078e0203 */
[----:B------:R-:W-:Y:S01]  /*27080*/  @!P2 IADD3 R10, P5, R8, UR46, RZ ;  /* 0x0000002e080aac10 */ /* 0x000fe2000ffbe0ff */
[----:B------:R-:W-:Y:S01]  /*27090*/  BSSY B1, `(.L_x_1379) ;  /* 0x000000b000017945 */ /* 0x000fe20003800000 */
[C---:B------:R-:W-:Y:S02]  /*270a0*/  ISETP.LT.OR P1, PT, R0.reuse, 0xc9, !P3 ;  /* 0x000000c90000780c */ /* 0x040fe40005f21670 */
[----:B------:R1:W-:Y:S01]  /*270b0*/  @!P0 STG.E.U8 desc[UR36][R6.64+0xc0], R13 ;  /* 0x0000c00d06008986 */ /* 0x0003e2000c101124 */
[----:B------:R-:W-:Y:S02]  /*270c0*/  @!P2 IADD3.X R11, R5, UR45, RZ, P5, !PT ;  /* 0x0000002d050bac10 */ /* 0x000fe4000affe4ff */
[C---:B------:R-:W-:Y:S02]  /*270d0*/  ISETP.LT.OR P6, PT, R0.reuse, 0xca, !P3 ;  /* 0x000000ca0000780c */ /* 0x040fe40005fc1670 */
[----:B------:R-:W-:-:S02]  /*270e0*/  ISETP.LT.OR P0, PT, R0, 0xc9, !P4 ;  /* 0x000000c90000780c */ /* 0x000fc40006701670 */
[----:B------:R-:W-:Y:S01]  /*270f0*/  ISETP.LT.OR P5, PT, R0, 0xca, !P4 ;  /* 0x000000ca0000780c */ /* 0x000fe200067a1670 */
[----:B------:R-:W-:-:S12]  /*27100*/  @P2 BRA `(.L_x_1380) ;  /* 0x00000000000c2947 */ /* 0x000fd80003800000 */
[----:B------:R-:W0:Y:S02]  /*27110*/  LDG.E.U8 R2, desc[UR36][R22.64+0xc1] ;  /* 0x0000c12416027981 */ /* 0x000e24000c1e1100 */
[----:B0-----:R-:W-:-:S05]  /*27120*/  PRMT R4, R2, 0x8880, RZ ;  /* 0x0000888002047816 */ /* 0x001fca00000000ff */
[----:B------:R-:W-:-:S07]  /*27130*/  IMAD R3, R4, R17, RZ ;  /* 0x0000001104037224 */ /* 0x000fce00078e02ff */
.L_x_1380:
[----:B------:R-:W-:Y:S05]  /*27140*/  BSYNC B1 ;  /* 0x0000000000017941 */ /* 0x000fea0003800000 */
.L_x_1379:
[----:B------:R-:W-:Y:S01]  /*27150*/  @!P2 IMAD R27, R27, R16, R3 ;  /* 0x000000101b1ba224 */ /* 0x000fe200078e0203 */
[----:B------:R-:W-:Y:S04]  /*27160*/  BSSY B1, `(.L_x_1381) ;  /* 0x0000006000017945 */ /* 0x000fe80003800000 */
[----:B------:R2:W-:Y:S01]  /*27170*/  @!P2 STG.E.U8 desc[UR36][R10.64+0xc1], R27 ;  /* 0x0000c11b0a00a986 */ /* 0x0005e2000c101124 */
[----:B------:R-:W-:Y:S05]  /*27180*/  @P1 BRA `(.L_x_1382) ;  /* 0x00000000000c1947 */ /* 0x000fea0003800000 */
[----:B------:R-:W0:Y:S02]  /*27190*/  LDG.E.U8 R2, desc[UR36][R14.64+0xc8] ;  /* 0x0000c8240e027981 */ /* 0x000e24000c1e1100 */
[----:B0-----:R-:W-:-:S05]  /*271a0*/  PRMT R4, R2, 0x8880, RZ ;  /* 0x0000888002047816 */ /* 0x001fca00000000ff */
[----:B------:R-:W-:-:S07]  /*271b0*/  IMAD R3, R4, R17, RZ ;  /* 0x0000001104037224 */ /* 0x000fce00078e02ff */
.L_x_1382:
[----:B------:R-:W-:Y:S05]  /*271c0*/  BSYNC B1 ;  /* 0x0000000000017941 */ /* 0x000fea0003800000 */
.L_x_1381:
[----:B-1----:R-:W-:Y:S01]  /*271d0*/  @!P1 IMAD R7, R28, R16, R3 ;  /* 0x000000101c079224 */ /* 0x002fe200078e0203 */
[----:B------:R-:W-:Y:S01]  /*271e0*/  BSSY B1, `(.L_x_1383) ;  /* 0x0000007000017945 */ /* 0x000fe20003800000 */
[----:B0-----:R-:W-:-:S05]  /*271f0*/  @!P1 IMAD.MOV.U32 R4, RZ, RZ, R8 ;  /* 0x000000ffff049224 */ /* 0x001fca00078e0008 */
[----:B------:R0:W-:Y:S01]  /*27200*/  @!P1 STG.E.U8 desc[UR36][R4.64+0xc8], R7 ;  /* 0x0000c80704009986 */ /* 0x0001e2000c101124 */
[----:B------:R-:W-:Y:S05]  /*27210*/  @P6 BRA `(.L_x_1384) ;  /* 0x00000000000c6947 */ /* 0x000fea0003800000 */
[----:B------:R-:W0:Y:S02]  /*27220*/  LDG.E.U8 R2, desc[UR36][R14.64+0xc9] ;  /* 0x0000c9240e027981 */ /* 0x000e24000c1e1100 */
[----:B0-----:R-:W-:-:S05]  /*27230*/  PRMT R4, R2, 0x8880, RZ ;  /* 0x0000888002047816 */ /* 0x001fca00000000ff */
[----:B------:R-:W-:-:S07]  /*27240*/  IMAD R3, R4, R17, RZ ;  /* 0x0000001104037224 */ /* 0x000fce00078e02ff */
.L_x_1384:
[----:B------:R-:W-:Y:S05]  /*27250*/  BSYNC B1 ;  /* 0x0000000000017941 */ /* 0x000fea0003800000 */
.L_x_1383:
[----:B------:R-:W-:Y:S01]  /*27260*/  @!P6 IMAD R29, R29, R16, R3 ;  /* 0x000000101d1de224 */ /* 0x000fe200078e0203 */
[----:B------:R-:W-:Y:S01]  /*27270*/  BSSY B1, `(.L_x_1385) ;  /* 0x000000b000017945 */ /* 0x000fe20003800000 */
[----:B0-----:R-:W-:Y:S01]  /*27280*/  @!P6 IMAD.MOV.U32 R4, RZ, RZ, R8 ;  /* 0x000000ffff04e224 */ /* 0x001fe200078e0008 */
[----:B------:R-:W-:Y:S02]  /*27290*/  ISETP.LT.OR P1, PT, R0, 0xd1, !P4 ;  /* 0x000000d10000780c */ /* 0x000fe40006721670 */
[C---:B--2---:R-:W-:Y:S02]  /*272a0*/  @!P5 IADD3 R10, P2, R8.reuse, UR46, RZ ;  /* 0x0000002e080adc10 */ /* 0x044fe4000ff5e0ff */
[----:B------:R0:W-:Y:S01]  /*272b0*/  @!P6 STG.E.U8 desc[UR36][R4.64+0xc9], R29 ;  /* 0x0000c91d0400e986 */ /* 0x0001e2000c101124 */
[----:B------:R-:W-:-:S04]  /*272c0*/  @!P0 IADD3 R6, P6, R8, UR46, RZ ;  /* 0x0000002e08068c10 */ /* 0x000fc8000ffde0ff */
[----:B------:R-:W-:Y:S01]  /*272d0*/  @!P0 IADD3.X R7, R5, UR45, RZ, P6, !PT ;  /* 0x0000002d05078c10 */ /* 0x000fe2000b7fe4ff */
[----:B------:R-:W-:Y:S08]  /*272e0*/  @P0 BRA `(.L_x_1386) ;  /* 0x00000000000c0947 */ /* 0x000ff00003800000 */
[----:B------:R-:W0:Y:S02]  /*272f0*/  LDG.E.U8 R2, desc[UR36][R22.64+0xc8] ;  /* 0x0000c82416027981 */ /* 0x000e24000c1e1100 */
[----:B0-----:R-:W-:-:S05]  /*27300*/  PRMT R4, R2, 0x8880, RZ ;  /* 0x0000888002047816 */ /* 0x001fca00000000ff */
[----:B------:R-:W-:-:S07]  /*27310*/  IMAD R3, R4, R17, RZ ;  /* 0x0000001104037224 */ /* 0x000fce00078e02ff */
.L_x_1386:
[----:B------:R-:W-:Y:S05]  /*27320*/  BSYNC B1 ;  /* 0x0000000000017941 */ /* 0x000fea0003800000 */
.L_x_1385:
        /* <DEDUP_REMOVED lines=8> */
.L_x_1388:
[----:B------:R-:W-:Y:S05]  /*273b0*/  BSYNC B1 ;  /* 0x0000000000017941 */ /* 0x000fea0003800000 */
.L_x_1387:
[C---:B------:R-:W-:Y:S01]  /*273c0*/  ISETP.LT.OR P0, PT, R0.reuse, 0xd1, !P3 ;  /* 0x000000d10000780c */ /* 0x040fe20005f01670 */
[----:B------:R-:W-:Y:S01]  /*273d0*/  @!P5 IMAD R31, R31, R16, R3 ;  /* 0x000000101f1fd224 */ /* 0x000fe200078e0203 */
[----:B------:R-:W-:Y:S01]  /*273e0*/  BSSY B1, `(.L_x_1389) ;  /* 0x0000009000017945 */ /* 0x000fe20003800000 */
[----:B------:R-:W-:Y:S02]  /*273f0*/  ISETP.LT.OR P2, PT, R0, 0xd2, !P4 ;  /* 0x000000d20000780c */ /* 0x000fe40006741670 */
[----:B-1----:R-:W-:Y:S01]  /*27400*/  @!P1 IADD3 R6, P6, R8, UR46, RZ ;  /* 0x0000002e08069c10 */ /* 0x002fe2000ffde0ff */
[----:B------:R1:W-:Y:S01]  /*27410*/  @!P5 STG.E.U8 desc[UR36][R10.64+0xc9], R31 ;  /* 0x0000c91f0a00d986 */ /* 0x0003e2000c101124 */
[----:B------:R-:W-:-:S06]  /*27420*/  ISETP.LT.OR P5, PT, R0, 0xd2, !P3 ;  /* 0x000000d20000780c */ /* 0x000fcc0005fa1670 */
[----:B------:R-:W-:Y:S07]  /*27430*/  @P0 BRA `(.L_x_1390) ;  /* 0x00000000000c0947 */ /* 0x000fee0003800000 */
[----:B------:R-:W0:Y:S02]  /*27440*/  LDG.E.U8 R2, desc[UR36][R14.64+0xd0] ;  /* 0x0000d0240e027981 */ /* 0x000e24000c1e1100 */
[----:B0-----:R-:W-:-:S05]  /*27450*/  PRMT R4, R2, 0x8880, RZ ;  /* 0x0000888002047816 */ /* 0x001fca00000000ff */
[----:B------:R-:W-:-:S07]  /*27460*/  IMAD R3, R4, R17, RZ ;  /* 0x0000001104037224 */ /* 0x000fce00078e02ff */
.L_x_1390:
[----:B------:R-:W-:Y:S05]  /*27470*/  BSYNC B1 ;  /* 0x0000000000017941 */ /* 0x000fea0003800000 */
.L_x_1389:
        /* <DEDUP_REMOVED lines=8> */
.L_x_1392:
[----:B------:R-:W-:Y:S05]  /*27500*/  BSYNC B1 ;  /* 0x0000000000017941 */ /* 0x000fea0003800000 */
.L_x_1391:
        /* <DEDUP_REMOVED lines=9> */
.L_x_1394:
[----:B------:R-:W-:Y:S05]  /*275a0*/  BSYNC B1 ;  /* 0x0000000000017941 */ /* 0x000fea0003800000 */
.L_x_1393:
        /* <DEDUP_REMOVED lines=13> */
.L_x_1396:
[----:B------:R-:W-:Y:S05]  /*27680*/  BSYNC B1 ;  /* 0x0000000000017941 */ /* 0x000fea0003800000 */
.L_x_1395:
[----:B------:R-:W-:Y:S01]  /*27690*/  @!P2 IMAD R35, R35, R16, R3 ;  /* 0x000000102323a224 */ /* 0x000fe200078e0203 */
[----:B------:R-:W-:Y:S04]  /*276a0*/  BSSY B1, `(.L_x_1397) ;  /* 0x0000006000017945 */ /* 0x000fe80003800000 */
[----:B------:R2:W-:Y:S01]  /*276b0*/  @!P2 STG.E.U8 desc[UR36][R10.64+0xd1], R35 ;  /* 0x0000d1230a00a986 */ /* 0x0005e2000c101124 */
[----:B------:R-:W-:Y:S05]  /*276c0*/  @P0 BRA `(.L_x_1398) ;  /* 0x00000000000c0947 */ /* 0x000fea0003800000 */
[----:B------:R-:W0:Y:S02]  /*276d0*/  LDG.E.U8 R2, desc[UR36][R14.64+0xd8] ;  /* 0x0000d8240e027981 */ /* 0x000e24000c1e1100 */
[----:B0-----:R-:W-:-:S05]  /*276e0*/  PRMT R4, R2, 0x8880, RZ ;  /* 0x0000888002047816 */ /* 0x001fca00000000ff */
[----:B------:R-:W-:-:S07]  /*276f0*/  IMAD R3, R4, R17, RZ ;  /* 0x0000001104037224 */ /* 0x000fce00078e02ff */
.L_x_1398:
[----:B------:R-:W-:Y:S05]  /*27700*/  BSYNC B1 ;  /* 0x0000000000017941 */ /* 0x000fea0003800000 */
.L_x_1397:
        /* <DEDUP_REMOVED lines=8> */
.L_x_1400:
[----:B------:R-:W-:Y:S05]  /*27790*/  BSYNC B1 ;  /* 0x0000000000017941 */ /* 0x000fea0003800000 */
.L_x_1399:
        /* <DEDUP_REMOVED lines=12> */
.L_x_1402:
[----:B------:R-:W-:Y:S05]  /*27860*/  BSYNC B1 ;  /* 0x0000000000017941 */ /* 0x000fea0003800000 */
.L_x_1401:
        /* <DEDUP_REMOVED lines=8> */
.L_x_1404:
[----:B------:R-:W-:Y:S05]  /*278f0*/  BSYNC B1 ;  /* 0x0000000000017941 */ /* 0x000fea0003800000 */
.L_x_1403:
        /* <DEDUP_REMOVED lines=11> */
.L_x_1406:
[----:B------:R-:W-:Y:S05]  /*279b0*/  BSYNC B1 ;  /* 0x0000000000017941 */ /* 0x000fea0003800000 */
.L_x_1405:
        /* <DEDUP_REMOVED lines=8> */
.L_x_1408:
[----:B------:R-:W-:Y:S05]  /*27a40*/  BSYNC B1 ;  /* 0x0000000000017941 */ /* 0x000fea0003800000 */
.L_x_1407:
        /* <DEDUP_REMOVED lines=9> */
.L_x_1410:
[----:B------:R-:W-:Y:S05]  /*27ae0*/  BSYNC B1 ;  /* 0x0000000000017941 */ /* 0x000fea0003800000 */
.L_x_1409:
        /* <DEDUP_REMOVED lines=13> */
.L_x_1412:
[----:B------:R-:W-:Y:S05]  /*27bc0*/  BSYNC B1 ;  /* 0x0000000000017941 */ /* 0x000fea0003800000 */
.L_x_1411:
[----:B------:R-:W-:Y:S01]  /*27bd0*/  @!P2 IMAD R43, R43, R16, R3 ;  /* 0x000000102b2ba224 */ /* 0x000fe200078e0203 */
[----:B------:R-:W-:Y:S04]  /*27be0*/  BSSY B1, `(.L_x_1413) ;  /* 0x0000006000017945 */ /* 0x000fe80003800000 */
[----:B------:R2:W-:Y:S01]  /*27bf0*/  @!P2 STG.E.U8 desc[UR36][R10.64+0xe1], R43 ;  /* 0x0000e12b0a00a986 */ /* 0x0005e2000c101124 */
[----:B------:R-:W-:Y:S05]  /*27c00*/  @P1 BRA `(.L_x_1414) ;  /* 0x00000000000c1947 */ /* 0x000fea0003800000 */
[----:B------:R-:W0:Y:S02]  /*27c10*/  LDG.E.U8 R2, desc[UR36][R14.64+0xe8] ;  /* 0x0000e8240e027981 */ /* 0x000e24000c1e1100 */
[----:B0-----:R-:W-:-:S05]  /*27c20*/  PRMT R4, R2, 0x8880, RZ ;  /* 0x0000888002047816 */ /* 0x001fca00000000ff */
[----:B------:R-:W-:-:S07]  /*27c30*/  IMAD R3, R4, R17, RZ ;  /* 0x0000001104037224 */ /* 0x000fce00078e02ff */
.L_x_1414:
[----:B------:R-:W-:Y:S05]  /*27c40*/  BSYNC B1 ;  /* 0x0000000000017941 */ /* 0x000fea0003800000 */
.L_x_1413:
        /* <DEDUP_REMOVED lines=8> */
.L_x_1416:
[----:B------:R-:W-:Y:S05]  /*27cd0*/  BSYNC B1 ;  /* 0x0000000000017941 */ /* 0x000fea0003800000 */
.L_x_1415:
        /* <DEDUP_REMOVED lines=12> */
.L_x_1418:
[----:B------:R-:W-:Y:S05]  /*27da0*/  BSYNC B1 ;  /* 0x0000000000017941 */ /* 0x000fea0003800000 */
.L_x_1417:
        /* <DEDUP_REMOVED lines=8> */
.L_x_1420:
[----:B------:R-:W-:Y:S05]  /*27e30*/  BSYNC B1 ;  /* 0x0000000000017941 */ /* 0x000fea0003800000 */
.L_x_1419:
        /* <DEDUP_REMOVED lines=11> */
.L_x_1422:
[----:B------:R-:W-:Y:S05]  /*27ef0*/  BSYNC B1 ;  /* 0x0000000000017941 */ /* 0x000fea0003800000 */
.L_x_1421:
        /* <DEDUP_REMOVED lines=8> */
.L_x_1424:
[----:B------:R-:W-:Y:S05]  /*27f80*/  BSYNC B1 ;  /* 0x0000000000017941 */ /* 0x000fea0003800000 */
.L_x_1423:
        /* <DEDUP_REMOVED lines=9> */
.L_x_1426:
[----:B------:R-:W-:Y:S05]  /*28020*/  BSYNC B1 ;  /* 0x0000000000017941 */ /* 0x000fea0003800000 */
.L_x_1425:
        /* <DEDUP_REMOVED lines=13> */
.L_x_1428:
[----:B------:R-:W-:Y:S05]  /*28100*/  BSYNC B1 ;  /* 0x0000000000017941 */ /* 0x000fea0003800000 */
.L_x_1427:
[----:B------:R-:W-:Y:S01]  /*28110*/  @!P2 IMAD R51, R51, R16, R3 ;  /* 0x000000103333a224 */ /* 0x000fe200078e0203 */
[----:B------:R-:W-:Y:S04]  /*28120*/  BSSY B1, `(.L_x_1429) ;  /* 0x0000006000017945 */ /* 0x000fe80003800000 */
[----:B------:R2:W-:Y:S01]  /*28130*/  @!P2 STG.E.U8 desc[UR36][R10.64+0xf1], R51 ;  /* 0x0000f1330a00a986 */ /* 0x0005e2000c101124 */
[----:B------:R-:W-:Y:S05]  /*28140*/  @P0 BRA `(.L_x_1430) ;  /* 0x00000000000c0947 */ /* 0x000fea0003800000 */
[----:B------:R-:W0:Y:S02]  /*28150*/  LDG.E.U8 R2, desc[UR36][R14.64+0xf8] ;  /* 0x0000f8240e027981 */ /* 0x000e24000c1e1100 */
[----:B0-----:R-:W-:-:S05]  /*28160*/  PRMT R4, R2, 0x8880, RZ ;  /* 0x0000888002047816 */ /* 0x001fca00000000ff */
[----:B------:R-:W-:-:S07]  /*28170*/  IMAD R3, R4, R17, RZ ;  /* 0x0000001104037224 */ /* 0x000fce00078e02ff */
.L_x_1430:
[----:B------:R-:W-:Y:S05]  /*28180*/  BSYNC B1 ;  /* 0x0000000000017941 */ /* 0x000fea0003800000 */
.L_x_1429:
        /* <DEDUP_REMOVED lines=8> */
.L_x_1432:
[----:B------:R-:W-:Y:S05]  /*28210*/  BSYNC B1 ;  /* 0x0000000000017941 */ /* 0x000fea0003800000 */
.L_x_1431:
        /* <DEDUP_REMOVED lines=12> */
.L_x_1434:
[----:B------:R-:W-:Y:S05]  /*282e0*/  BSYNC B1 ;  /* 0x0000000000017941 */ /* 0x000fea0003800000 */
.L_x_1433:
        /* <DEDUP_REMOVED lines=8> */
.L_x_1436:
[----:B------:R-:W-:Y:S05]  /*28370*/  BSYNC B1 ;  /* 0x0000000000017941 */ /* 0x000fea0003800000 */
.L_x_1435:
        /* <DEDUP_REMOVED lines=11> */
.L_x_1438:
[----:B------:R-:W-:Y:S05]  /*28430*/  BSYNC B1 ;  /* 0x0000000000017941 */ /* 0x000fea0003800000 */
.L_x_1437:
        /* <DEDUP_REMOVED lines=8> */
.L_x_1440:
[----:B------:R-:W-:Y:S05]  /*284c0*/  BSYNC B1 ;  /* 0x0000000000017941 */ /* 0x000fea0003800000 */
.L_x_1439:
        /* <DEDUP_REMOVED lines=9> */
.L_x_1442:
[----:B------:R-:W-:Y:S05]  /*28560*/  BSYNC B1 ;  /* 0x0000000000017941 */ /* 0x000fea0003800000 */
.L_x_1441:
        /* <DEDUP_REMOVED lines=13> */
.L_x_1444:
[----:B------:R-:W-:Y:S05]  /*28640*/  BSYNC B1 ;  /* 0x0000000000017941 */ /* 0x000fea0003800000 */
.L_x_1443:
[----:B------:R-:W-:Y:S01]  /*28650*/  @!P2 IMAD R59, R59, R16, R3 ;  /* 0x000000103b3ba224 */ /* 0x000fe200078e0203 */
[----:B------:R-:W-:Y:S04]  /*28660*/  BSSY B1, `(.L_x_1445) ;  /* 0x0000006000017945 */ /* 0x000fe80003800000 */
[----:B------:R2:W-:Y:S01]  /*28670*/  @!P2 STG.E.U8 desc[UR36][R10.64+0x101], R59 ;  /* 0x0001013b0a00a986 */ /* 0x0005e2000c101124 */
[----:B------:R-:W-:Y:S05]  /*28680*/  @P1 BRA `(.L_x_1446) ;  /* 0x00000000000c1947 */ /* 0x000fea0003800000 */
[----:B------:R-:W0:Y:S02]  /*28690*/  LDG.E.U8 R2, desc[UR36][R14.64+0x108] ;  /* 0x000108240e027981 */ /* 0x000e24000c1e1100 */
[----:B0-----:R-:W-:-:S05]  /*286a0*/  PRMT R4, R2, 0x8880, RZ ;  /* 0x0000888002047816 */ /* 0x001fca00000000ff */
[----:B------:R-:W-:-:S07]  /*286b0*/  IMAD R3, R4, R17, RZ ;  /* 0x0000001104037224 */ /* 0x000fce00078e02ff */
.L_x_1446:
[----:B------:R-:W-:Y:S05]  /*286c0*/  BSYNC B1 ;  /* 0x0000000000017941 */ /* 0x000fea0003800000 */
.L_x_1445:
        /* <DEDUP_REMOVED lines=8> */
.L_x_1448:
[----:B------:R-:W-:Y:S05]  /*28750*/  BSYNC B1 ;  /* 0x0000000000017941 */ /* 0x000fea0003800000 */
.L_x_1447:
        /* <DEDUP_REMOVED lines=12> */
.L_x_1450:
[----:B------:R-:W-:Y:S05]  /*28820*/  BSYNC B1 ;  /* 0x0000000000017941 */ /* 0x000fea0003800000 */
.L_x_1449:
        /* <DEDUP_REMOVED lines=8> */
.L_x_1452:
[----:B------:R-:W-:Y:S05]  /*288b0*/  BSYNC B1 ;  /* 0x0000000000017941 */ /* 0x000fea0003800000 */
.L_x_1451:
        /* <DEDUP_REMOVED lines=11> */
.L_x_1454:
[----:B------:R-:W-:Y:S05]  /*28970*/  BSYNC B1 ;  /* 0x0000000000017941 */ /* 0x000fea0003800000 */
.L_x_1453:
        /* <DEDUP_REMOVED lines=8> */
.L_x_1456:
[----:B------:R-:W-:Y:S05]  /*28a00*/  BSYNC B1 ;  /* 0x0000000000017941 */ /* 0x000fea0003800000 */
.L_x_1455:
        /* <DEDUP_REMOVED lines=9> */
.L_x_1458:
[----:B------:R-:W-:Y:S05]  /*28aa0*/  BSYNC B1 ;  /* 0x0000000000017941 */ /* 0x000fea0003800000 */
.L_x_1457:
        /* <DEDUP_REMOVED lines=13> */
.L_x_1460:
[----:B------:R-:W-:Y:S05]  /*28b80*/  BSYNC B1 ;  /* 0x0000000000017941 */ /* 0x000fea0003800000 */
.L_x_1459:
[----:B------:R-:W-:Y:S01]  /*28b90*/  @!P2 IMAD R67, R67, R16, R3 ;  /* 0x000000104343a224 */ /* 0x000fe200078e0203 */
[----:B------:R-:W-:Y:S04]  /*28ba0*/  BSSY B1, `(.L_x_1461) ;  /* 0x0000006000017945 */ /* 0x000fe80003800000 */
[----:B------:R2:W-:Y:S01]  /*28bb0*/  @!P2 STG.E.U8 desc[UR36][R10.64+0x111], R67 ;  /* 0x000111430a00a986 */ /* 0x0005e2000c101124 */
[----:B------:R-:W-:Y:S05]  /*28bc0*/  @P0 BRA `(.L_x_1462) ;  /* 0x00000000000c0947 */ /* 0x000fea0003800000 */
[----:B------:R-:W0:Y:S02]  /*28bd0*/  LDG.E.U8 R2, desc[UR36][R14.64+0x118] ;  /* 0x000118240e027981 */ /* 0x000e24000c1e1100 */
[----:B0-----:R-:W-:-:S05]  /*28be0*/  PRMT R4, R2, 0x8880, RZ ;  /* 0x0000888002047816 */ /* 0x001fca00000000ff */
[----:B------:R-:W-:-:S07]  /*28bf0*/  IMAD R3, R4, R17, RZ ;  /* 0x0000001104037224 */ /* 0x000fce00078e02ff */
.L_x_1462:
[----:B------:R-:W-:Y:S05]  /*28c00*/  BSYNC B1 ;  /* 0x0000000000017941 */ /* 0x000fea0003800000 */
.L_x_1461:
        /* <DEDUP_REMOVED lines=8> */
.L_x_1464:
[----:B------:R-:W-:Y:S05]  /*28c90*/  BSYNC B1 ;  /* 0x0000000000017941 */ /* 0x000fea0003800000 */
.L_x_1463:
        /* <DEDUP_REMOVED lines=12> */
.L_x_1466:
[----:B------:R-:W-:Y:S05]  /*28d60*/  BSYNC B1 ;  /* 0x0000000000017941 */ /* 0x000fea0003800000 */
.L_x_1465:
        /* <DEDUP_REMOVED lines=8> */
.L_x_1468:
[----:B------:R-:W-:Y:S05]  /*28df0*/  BSYNC B1 ;  /* 0x0000000000017941 */ /* 0x000fea0003800000 */
.L_x_1467:
        /* <DEDUP_REMOVED lines=11> */
.L_x_1470:
[----:B------:R-:W-:Y:S05]  /*28eb0*/  BSYNC B1 ;  /* 0x0000000000017941 */ /* 0x000fea0003800000 */
.L_x_1469:
        /* <DEDUP_REMOVED lines=8> */
.L_x_1472:
[----:B------:R-:W-:Y:S05]  /*28f40*/  BSYNC B1 ;  /* 0x0000000000017941 */ /* 0x000fea0003800000 */
.L_x_1471:
        /* <DEDUP_REMOVED lines=9> */
.L_x_1474:
[----:B------:R-:W-:Y:S05]  /*28fe0*/  BSYNC B1 ;  /* 0x0000000000017941 */ /* 0x000fea0003800000 */
.L_x_1473:
        /* <DEDUP_REMOVED lines=13> */
.L_x_1476:
[----:B------:R-:W-:Y:S05]  /*290c0*/  BSYNC B1 ;  /* 0x0000000000017941 */ /* 0x000fea0003800000 */
.L_x_1475:
[----:B------:R-:W-:Y:S01]  /*290d0*/  @!P2 IMAD R75, R75, R16, R3 ;  /* 0x000000104b4ba224 */ /* 0x000fe200078e0203 */
[----:B------:R-:W-:Y:S04]  /*290e0*/  BSSY B1, `(.L_x_1477) ;  /* 0x0000006000017945 */ /* 0x000fe80003800000 */
[----:B------:R2:W-:Y:S01]  /*290f0*/  @!P2 STG.E.U8 desc[UR36][R10.64+0x121], R75 ;  /* 0x0001214b0a00a986 */ /* 0x0005e2000c101124 */
[----:B------:R-:W-:Y:S05]  /*29100*/  @P1 BRA `(.L_x_1478) ;  /* 0x00000000000c1947 */ /* 0x000fea0003800000 */
[----:B------:R-:W0:Y:S02]  /*29110*/  LDG.E.U8 R2, desc[UR36][R14.64+0x128] ;  /* 0x000128240e027981 */ /* 0x000e24000c1e1100 */
[----:B0-----:R-:W-:-:S05]  /*29120*/  PRMT R4, R2, 0x8880, RZ ;  /* 0x0000888002047816 */ /* 0x001fca00000000ff */
[----:B------:R-:W-:-:S07]  /*29130*/  IMAD R3, R4, R17, RZ ;  /* 0x0000001104037224 */ /* 0x000fce00078e02ff */
.L_x_1478:
[----:B------:R-:W-:Y:S05]  /*29140*/  BSYNC B1 ;  /* 0x0000000000017941 */ /* 0x000fea0003800000 */
.L_x_1477:
        /* <DEDUP_REMOVED lines=8> */
.L_x_1480:
[----:B------:R-:W-:Y:S05]  /*291d0*/  BSYNC B1 ;  /* 0x0000000000017941 */ /* 0x000fea0003800000 */
.L_x_1479:
        /* <DEDUP_REMOVED lines=12> */
.L_x_1482:
[----:B------:R-:W-:Y:S05]  /*292a0*/  BSYNC B1 ;  /* 0x0000000000017941 */ /* 0x000fea0003800000 */
.L_x_1481:
        /* <DEDUP_REMOVED lines=8> */
.L_x_1484:
[----:B------:R-:W-:Y:S05]  /*29330*/  BSYNC B1 ;  /* 0x0000000000017941 */ /* 0x000fea0003800000 */
.L_x_1483:
        /* <DEDUP_REMOVED lines=11> */
.L_x_1486:
[----:B------:R-:W-:Y:S05]  /*293f0*/  BSYNC B1 ;  /* 0x0000000000017941 */ /* 0x000fea0003800000 */
.L_x_1485:
        /* <DEDUP_REMOVED lines=8> */
.L_x_1488:
[----:B------:R-:W-:Y:S05]  /*29480*/  BSYNC B1 ;  /* 0x0000000000017941 */ /* 0x000fea0003800000 */
.L_x_1487:
        /* <DEDUP_REMOVED lines=9> */
.L_x_1490:
[----:B------:R-:W-:Y:S05]  /*29520*/  BSYNC B1 ;  /* 0x0000000000017941 */ /* 0x000fea0003800000 */
.L_x_1489:
        /* <DEDUP_REMOVED lines=13> */
.L_x_1492:
[----:B------:R-:W-:Y:S05]  /*29600*/  BSYNC B1 ;  /* 0x0000000000017941 */ /* 0x000fea0003800000 */
.L_x_1491:
[----:B------:R-:W-:Y:S01]  /*29610*/  @!P2 IMAD R83, R83, R16, R3 ;  /* 0x000000105353a224 */ /* 0x000fe200078e0203 */
[----:B------:R-:W-:Y:S04]  /*29620*/  BSSY B1, `(.L_x_1493) ;  /* 0x0000006000017945 */ /* 0x000fe80003800000 */
[----:B------:R2:W-:Y:S01]  /*29630*/  @!P2 STG.E.U8 desc[UR36][R10.64+0x131], R83 ;  /* 0x000131530a00a986 */ /* 0x0005e2000c101124 */
[----:B------:R-:W-:Y:S05]  /*29640*/  @P0 BRA `(.L_x_1494) ;  /* 0x00000000000c0947 */ /* 0x000fea0003800000 */
[----:B------:R-:W0:Y:S02]  /*29650*/  LDG.E.U8 R2, desc[UR36][R14.64+0x138] ;  /* 0x000138240e027981 */ /* 0x000e24000c1e1100 */
[----:B0-----:R-:W-:-:S05]  /*29660*/  PRMT R4, R2, 0x8880, RZ ;  /* 0x0000888002047816 */ /* 0x001fca00000000ff */
[----:B------:R-:W-:-:S07]  /*29670*/  IMAD R3, R4, R17, RZ ;  /* 0x0000001104037224 */ /* 0x000fce00078e02ff */
.L_x_1494:
[----:B------:R-:W-:Y:S05]  /*29680*/  BSYNC B1 ;  /* 0x0000000000017941 */ /* 0x000fea0003800000 */
.L_x_1493:
        /* <DEDUP_REMOVED lines=8> */
.L_x_1496:
[----:B------:R-:W-:Y:S05]  /*29710*/  BSYNC B1 ;  /* 0x0000000000017941 */ /* 0x000fea0003800000 */
.L_x_1495:
        /* <DEDUP_REMOVED lines=12> */
.L_x_1498:
[----:B------:R-:W-:Y:S05]  /*297e0*/  BSYNC B1 ;  /* 0x0000000000017941 */ /* 0x000fea0003800000 */
.L_x_1497:
        /* <DEDUP_REMOVED lines=8> */
.L_x_1500:
[----:B------:R-:W-:Y:S05]  /*29870*/  BSYNC B1 ;  /* 0x0000000000017941 */ /* 0x000fea0003800000 */
.L_x_1499:
        /* <DEDUP_REMOVED lines=11> */
.L_x_1502:
[----:B------:R-:W-:Y:S05]  /*29930*/  BSYNC B1 ;  /* 0x0000000000017941 */ /* 0x000fea0003800000 */
.L_x_1501:
        /* <DEDUP_REMOVED lines=8> */
.L_x_1504:
[----:B------:R-:W-:Y:S05]  /*299c0*/  BSYNC B1 ;  /* 0x0000000000017941 */ /* 0x000fea0003800000 */
.L_x_1503:
        /* <DEDUP_REMOVED lines=9> */
.L_x_1506:
[----:B------:R-:W-:Y:S05]  /*29a60*/  BSYNC B1 ;  /* 0x0000000000017941 */ /* 0x000fea0003800000 */
.L_x_1505:
        /* <DEDUP_REMOVED lines=13> */
.L_x_1508:
[----:B------:R-:W-:Y:S05]  /*29b40*/  BSYNC B1 ;  /* 0x0000000000017941 */ /* 0x000fea0003800000 */
.L_x_1507:
[----:B------:R-:W-:Y:S01]  /*29b50*/  @!P2 IMAD R91, R91, R16, R3 ;  /* 0x000000105b5ba224 */ /* 0x000fe200078e0203 */
[----:B------:R-:W-:Y:S04]  /*29b60*/  BSSY B1, `(.L_x_1509) ;  /* 0x0000006000017945 */ /* 0x000fe80003800000 */
[----:B------:R2:W-:Y:S01]  /*29b70*/  @!P2 STG.E.U8 desc[UR36][R10.64+0x141], R91 ;  /* 0x0001415b0a00a986 */ /* 0x0005e2000c101124 */
[----:B------:R-:W-:Y:S05]  /*29b80*/  @P1 BRA `(.L_x_1510) ;  /* 0x00000000000c1947 */ /* 0x000fea0003800000 */
[----:B------:R-:W0:Y:S02]  /*29b90*/  LDG.E.U8 R2, desc[UR36][R14.64+0x148] ;  /* 0x000148240e027981 */ /* 0x000e24000c1e1100 */
[----:B0-----:R-:W-:-:S05]  /*29ba0*/  PRMT R4, R2, 0x8880, RZ ;  /* 0x0000888002047816 */ /* 0x001fca00000000ff */
[----:B------:R-:W-:-:S07]  /*29bb0*/  IMAD R3, R4, R17, RZ ;  /* 0x0000001104037224 */ /* 0x000fce00078e02ff */
.L_x_1510:
[----:B------:R-:W-:Y:S05]  /*29bc0*/  BSYNC B1 ;  /* 0x0000000000017941 */ /* 0x000fea0003800000 */
.L_x_1509:
        /* <DEDUP_REMOVED lines=8> */
.L_x_1512:
[----:B------:R-:W-:Y:S05]  /*29c50*/  BSYNC B1 ;  /* 0x0000000000017941 */ /* 0x000fea0003800000 */
.L_x_1511:
        /* <DEDUP_REMOVED lines=12> */
.L_x_1514:
[----:B------:R-:W-:Y:S05]  /*29d20*/  BSYNC B1 ;  /* 0x0000000000017941 */ /* 0x000fea0003800000 */
.L_x_1513:
        /* <DEDUP_REMOVED lines=8> */
.L_x_1516:
[----:B------:R-:W-:Y:S05]  /*29db0*/  BSYNC B1 ;  /* 0x0000000000017941 */ /* 0x000fea0003800000 */
.L_x_1515:
        /* <DEDUP_REMOVED lines=11> */
.L_x_1518:
[----:B------:R-:W-:Y:S05]  /*29e70*/  BSYNC B1 ;  /* 0x0000000000017941 */ /* 0x000fea0003800000 */
.L_x_1517:
        /* <DEDUP_REMOVED lines=8> */
.L_x_1520:
[----:B------:R-:W-:Y:S05]  /*29f00*/  BSYNC B1 ;  /* 0x0000000000017941 */ /* 0x000fea0003800000 */
.L_x_1519:
        /* <DEDUP_REMOVED lines=9> */
.L_x_1522:
[----:B------:R-:W-:Y:S05]  /*29fa0*/  BSYNC B1 ;  /* 0x0000000000017941 */ /* 0x000fea0003800000 */
.L_x_1521:
        /* <DEDUP_REMOVED lines=13> */
.L_x_1524:
[----:B------:R-:W-:Y:S05]  /*2a080*/  BSYNC B1 ;  /* 0x0000000000017941 */ /* 0x000fea0003800000 */
.L_x_1523:
[----:B------:R-:W-:Y:S01]  /*2a090*/  @!P2 IMAD R99, R99, R16, R3 ;  /* 0x000000106363a224 */ /* 0x000fe200078e0203 */
[----:B------:R-:W-:Y:S04]  /*2a0a0*/  BSSY B1, `(.L_x_1525) ;  /* 0x0000006000017945 */ /* 0x000fe80003800000 */
[----:B------:R2:W-:Y:S01]  /*2a0b0*/  @!P2 STG.E.U8 desc[UR36][R10.64+0x151], R99 ;  /* 0x000151630a00a986 */ /* 0x0005e2000c101124 */
[----:B------:R-:W-:Y:S05]  /*2a0c0*/  @P0 BRA `(.L_x_1526) ;  /* 0x00000000000c0947 */ /* 0x000fea0003800000 */
[----:B------:R-:W0:Y:S02]  /*2a0d0*/  LDG.E.U8 R2, desc[UR36][R14.64+0x158] ;  /* 0x000158240e027981 */ /* 0x000e24000c1e1100 */
[----:B0-----:R-:W-:-:S05]  /*2a0e0*/  PRMT R4, R2, 0x8880, RZ ;  /* 0x0000888002047816 */ /* 0x001fca00000000ff */
[----:B------:R-:W-:-:S07]  /*2a0f0*/  IMAD R3, R4, R17, RZ ;  /* 0x0000001104037224 */ /* 0x000fce00078e02ff */
.L_x_1526:
[----:B------:R-:W-:Y:S05]  /*2a100*/  BSYNC B1 ;  /* 0x0000000000017941 */ /* 0x000fea0003800000 */
.L_x_1525:
        /* <DEDUP_REMOVED lines=8> */
.L_x_1528:
[----:B------:R-:W-:Y:S05]  /*2a190*/  BSYNC B1 ;  /* 0x0000000000017941 */ /* 0x000fea0003800000 */
.L_x_1527:
        /* <DEDUP_REMOVED lines=12> */
.L_x_1530:
[----:B------:R-:W-:Y:S05]  /*2a260*/  BSYNC B1 ;  /* 0x0000000000017941 */ /* 0x000fea0003800000 */
.L_x_1529:
        /* <DEDUP_REMOVED lines=8> */
.L_x_1532:
[----:B------:R-:W-:Y:S05]  /*2a2f0*/  BSYNC B1 ;  /* 0x0000000000017941 */ /* 0x000fea0003800000 */
.L_x_1531:
        /* <DEDUP_REMOVED lines=11> */
.L_x_1534:
[----:B------:R-:W-:Y:S05]  /*2a3b0*/  BSYNC B1 ;  /* 0x0000000000017941 */ /* 0x000fea0003800000 */
.L_x_1533:
        /* <DEDUP_REMOVED lines=8> */
.L_x_1536:
[----:B------:R-:W-:Y:S05]  /*2a440*/  BSYNC B1 ;  /* 0x0000000000017941 */ /* 0x000fea0003800000 */
.L_x_1535:
        /* <DEDUP_REMOVED lines=9> */
.L_x_1538:
[----:B------:R-:W-:Y:S05]  /*2a4e0*/  BSYNC B1 ;  /* 0x0000000000017941 */ /* 0x000fea0003800000 */
.L_x_1537:
        /* <DEDUP_REMOVED lines=13> */
.L_x_1540:
[----:B------:R-:W-:Y:S05]  /*2a5c0*/  BSYNC B1 ;  /* 0x0000000000017941 */ /* 0x000fea0003800000 */
.L_x_1539:
[----:B------:R-:W-:Y:S01]  /*2a5d0*/  @!P2 IMAD R107, R107, R16, R3 ;  /* 0x000000106b6ba224 */ /* 0x000fe200078e0203 */
[----:B------:R-:W-:Y:S04]  /*2a5e0*/  BSSY B1, `(.L_x_1541) ;  /* 0x0000006000017945 */ /* 0x000fe80003800000 */
[----:B------:R2:W-:Y:S01]  /*2a5f0*/  @!P2 STG.E.U8 desc[UR36][R10.64+0x161], R107 ;  /* 0x0001616b0a00a986 */ /* 0x0005e2000c101124 */
[----:B------:R-:W-:Y:S05]  /*2a600*/  @P1 BRA `(.L_x_1542) ;  /* 0x00000000000c1947 */ /* 0x000fea0003800000 */
[----:B------:R-:W0:Y:S02]  /*2a610*/  LDG.E.U8 R2, desc[UR36][R14.64+0x168] ;  /* 0x000168240e027981 */ /* 0x000e24000c1e1100 */
[----:B0-----:R-:W-:-:S05]  /*2a620*/  PRMT R4, R2, 0x8880, RZ ;  /* 0x0000888002047816 */ /* 0x001fca00000000ff */
[----:B------:R-:W-:-:S07]  /*2a630*/  IMAD R3, R4, R17, RZ ;  /* 0x0000001104037224 */ /* 0x000fce00078e02ff */
.L_x_1542:
[----:B------:R-:W-:Y:S05]  /*2a640*/  BSYNC B1 ;  /* 0x0000000000017941 */ /* 0x000fea0003800000 */
.L_x_1541:
        /* <DEDUP_REMOVED lines=8> */
.L_x_1544:
[----:B------:R-:W-:Y:S05]  /*2a6d0*/  BSYNC B1 ;  /* 0x0000000000017941 */ /* 0x000fea0003800000 */
.L_x_1543:
[----:B------:R-:W-:Y:S01]  /*2a6e0*/  @!P6 IMAD R109, R109, R16, R3 ;  /* 0x000000106d6de224 */ /* 0x000fe200078e0203 */
[----:B------:R-:W-:Y:S01]  /*2a6f0*/  @!P0 IADD3 R6, P2, R8, UR46, RZ ;  /* 0x0000002e08068c10 */ /* 0x000fe2000ff5e0ff */
[----:B0-----:R-:W-:Y:S01]  /*2a700*/  @!P6 IMAD.MOV.U32 R4, RZ, RZ, R8 ;  /* 0x000000ffff04e224 */ /* 0x001fe200078e0008 */
[----:B------:R-:W-:Y:S01]  /*2a710*/  BSSY B1, `(.L_x_1545) ;  /* 0x000000a000017945 */ /* 0x000fe20003800000 */
[C---:B------:R-:W-:Y:S02]  /*2a720*/  ISETP.LT.OR P1, PT, R0.reuse, 0x171, !P4 ;  /* 0x000001710000780c */ /* 0x040fe40006721670 */
[----:B------:R-:W-:Y:S01]  /*2a730*/  @!P0 IADD3.X R7, R5, UR45, RZ, P2, !PT ;  /* 0x0000002d05078c10 */ /* 0x000fe200097fe4ff */
[----:B------:R0:W-:Y:S01]  /*2a740*/  @!P6 STG.E.U8 desc[UR36][R4.64+0x169], R109 ;  /* 0x0001696d0400e986 */ /* 0x0001e2000c101124 */
[----:B------:R-:W-:Y:S02]  /*2a750*/  ISETP.LT.OR P6, PT, R0, 0x171, !P3 ;  /* 0x000001710000780c */ /* 0x000fe40005fc1670 */
[----:B--2---:R-:W-:Y:S01]  /*2a760*/  @!P5 IADD3 R10, P2, R8, UR46, RZ ;  /* 0x0000002e080adc10 */ /* 0x004fe2000ff5e0ff */
[----:B------:R-:W-:-:S12]  /*2a770*/  @P0 BRA `(.L_x_1546) ;  /* 0x00000000000c0947 */ /* 0x000fd80003800000 */
[----:B------:R-:W0:Y:S02]  /*2a780*/  LDG.E.U8 R2, desc[UR36][R22.64+0x168] ;  /* 0x0001682416027981 */ /* 0x000e24000c1e1100 */
[----:B0-----:R-:W-:-:S05]  /*2a790*/  PRMT R4, R2, 0x8880, RZ ;  /* 0x0000888002047816 */ /* 0x001fca00000000ff */
[----:B------:R-:W-:-:S07]  /*2a7a0*/  IMAD R3, R4, R17, RZ ;  /* 0x0000001104037224 */ /* 0x000fce00078e02ff */
.L_x_1546:
[----:B------:R-:W-:Y:S05]  /*2a7b0*/  BSYNC B1 ;  /* 0x0000000000017941 */ /* 0x000fea0003800000 */
.L_x_1545:
        /* <DEDUP_REMOVED lines=8> */
.L_x_1548:
[----:B------:R-:W-:Y:S05]  /*2a840*/  BSYNC B1 ;  /* 0x0000000000017941 */ /* 0x000fea0003800000 */
.L_x_1547:
[----:B------:R-:W-:Y:S01]  /*2a850*/  @!P5 IMAD R111, R111, R16, R3 ;  /* 0x000000106f6fd224 */ /* 0x000fe200078e0203 */
[----:B------:R-:W-:Y:S04]  /*2a860*/  BSSY B1, `(.L_x_1549) ;  /* 0x0000006000017945 */ /* 0x000fe80003800000 */
[----:B------:R2:W-:Y:S01]  /*2a870*/  @!P5 STG.E.U8 desc[UR36][R10.64+0x169], R111 ;  /* 0x0001696f0a00d986 */ /* 0x0005e2000c101124 */
[----:B------:R-:W-:Y:S05]  /*2a880*/  @P6 BRA `(.L_x_1550) ;  /* 0x00000000000c6947 */ /* 0x000fea0003800000 */
[----:B------:R-:W0:Y:S02]  /*2a890*/  LDG.E.U8 R2, desc[UR36][R14.64+0x170] ;  /* 0x000170240e027981 */ /* 0x000e24000c1e1100 */
[----:B0-----:R-:W-:-:S05]  /*2a8a0*/  PRMT R4, R2, 0x8880, RZ ;  /* 0x0000888002047816 */ /* 0x001fca00000000ff */
[----:B------:R-:W-:-:S07]  /*2a8b0*/  IMAD R3, R4, R17, RZ ;  /* 0x0000001104037224 */ /* 0x000fce00078e02ff */
.L_x_1550:
[----:B------:R-:W-:Y:S05]  /*2a8c0*/  BSYNC B1 ;  /* 0x0000000000017941 */ /* 0x000fea0003800000 */
.L_x_1549:
[----:B------:R-:W-:Y:S01]  /*2a8d0*/  ISETP.LT.OR P5, PT, R0, 0x172, !P3 ;  /* 0x000001720000780c */ /* 0x000fe20005fa1670 */
[----:B--2---:R-:W-:Y:S01]  /*2a8e0*/  @!P6 IMAD R11, R112, R16, R3 ;  /* 0x00000010700be224 */ /* 0x004fe200078e0203 */
[----:B------:R-:W-:Y:S01]  /*2a8f0*/  BSSY B1, `(.L_x_1551) ;  /* 0x000000a000017945 */ /* 0x000fe20003800000 */
[----:B0-----:R-:W-:Y:S01]  /*2a900*/  @!P6 IMAD.MOV.U32 R4, RZ, RZ, R8 ;  /* 0x000000ffff04e224 */ /* 0x001fe200078e0008 */
[C---:B------:R-:W-:Y:S02]  /*2a910*/  ISETP.LT.OR P2, PT, R0.reuse, 0x172, !P4 ;  /* 0x000001720000780c */ /* 0x040fe40006741670 */
[----:B------:R-:W-:Y:S02]  /*2a920*/  ISETP.LT.OR P0, PT, R0, 0x179, !P4 ;  /* 0x000001790000780c */ /* 0x000fe40006701670 */
[----:B------:R0:W-:Y:S01]  /*2a930*/  @!P6 STG.E.U8 desc[UR36][R4.64+0x170], R11 ;  /* 0x0001700b0400e986 */ /* 0x0001e2000c101124 */
[----:B-1----:R-:W-:-:S04]  /*2a940*/  @!P1 IADD3 R6, P6, R8, UR46, RZ ;  /* 0x0000002e08069c10 */ /* 0x002fc8000ffde0ff */
[----:B------:R-:W-:Y:S09]  /*2a950*/  @P5 BRA `(.L_x_1552) ;  /* 0x00000000000c5947 */ /* 0x000ff20003800000 */
[----:B------:R-:W0:Y:S02]  /*2a960*/  LDG.E.U8 R2, desc[UR36][R14.64+0x171] ;  /* 0x000171240e027981 */ /* 0x000e24000c1e1100 */
[----:B0-----:R-:W-:-:S05]  /*2a970*/  PRMT R4, R2, 0x8880, RZ ;  /* 0x0000888002047816 */ /* 0x001fca00000000ff */
[----:B------:R-:W-:-:S07]  /*2a980*/  IMAD R3, R4, R17, RZ ;  /* 0x0000001104037224 */ /* 0x000fce00078e02ff */
.L_x_1552:
[----:B------:R-:W-:Y:S05]  /*2a990*/  BSYNC B1 ;  /* 0x0000000000017941 */ /* 0x000fea0003800000 */
.L_x_1551:
        /* <DEDUP_REMOVED lines=9> */
.L_x_1554:
[----:B------:R-:W-:Y:S05]  /*2aa30*/  BSYNC B1 ;  /* 0x0000000000017941 */ /* 0x000fea0003800000 */
.L_x_1553:
[----:B------:R-:W-:Y:S01]  /*2aa40*/  @!P1 IMAD R13, R114, R16, R3 ;  /* 0x00000010720d9224 */ /* 0x000fe200078e0203 */
[----:B------:R-:W-:Y:S01]  /*2aa50*/  BSSY B1, `(.L_x_1555) ;  /* 0x000000b000017945 */ /* 0x000fe20003800000 */
[C---:B------:R-:W-:Y:S02]  /*2aa60*/  ISETP.LT.OR P5, PT, R0.reuse, 0x179, !P3 ;  /* 0x000001790000780c */ /* 0x040fe40005fa1670 */
[----:B------:R-:W-:Y:S01]  /*2aa70*/  ISETP.LT.OR P3, PT, R0, 0x17a, !P3 ;  /* 0x0000017a0000780c */ /* 0x000fe20005f61670 */
[----:B------:R1:W-:Y:S01]  /*2aa80*/  @!P1 STG.E.U8 desc[UR36][R6.64+0x170], R13 ;  /* 0x0001700d06009986 */ /* 0x0003e2000c101124 */
[C---:B------:R-:W-:Y:S02]  /*2aa90*/  @!P2 IADD3 R10, P1, R8.reuse, UR46, RZ ;  /* 0x0000002e080aac10 */ /* 0x040fe4000ff3e0ff */
[----:B------:R-:W-:Y:S02]  /*2aaa0*/  @!P0 IADD3 R12, P6, R8, UR46, RZ ;  /* 0x0000002e080c8c10 */ /* 0x000fe4000ffde0ff */
[----:B------:R-:W-:Y:S01]  /*2aab0*/  @!P2 IADD3.X R11, R5, UR45, RZ, P1, !PT ;  /* 0x0000002d050bac10 */ /* 0x000fe20008ffe4ff */
[----:B------:R-:W-:Y:S10]  /*2aac0*/  @P2 BRA `(.L_x_1556) ;  /* 0x00000000000c2947 */ /* 0x000ff40003800000 */
[----:B------:R-:W0:Y:S02]  /*2aad0*/  LDG.E.U8 R2, desc[UR36][R22.64+0x171] ;  /* 0x0001712416027981 */ /* 0x000e24000c1e1100 */
[----:B0-----:R-:W-:-:S05]  /*2aae0*/  PRMT R4, R2, 0x8880, RZ ;  /* 0x0000888002047816 */ /* 0x001fca00000000ff */
[----:B------:R-:W-:-:S07]  /*2aaf0*/  IMAD R3, R4, R17, RZ ;  /* 0x0000001104037224 */ /* 0x000fce00078e02ff */
.L_x_1556:
[----:B------:R-:W-:Y:S05]  /*2ab00*/  BSYNC B1 ;  /* 0x0000000000017941 */ /* 0x000fea0003800000 */
.L_x_1555:
[----:B------:R-:W-:Y:S01]  /*2ab10*/  @!P2 IMAD R115, R115, R16, R3 ;  /* 0x000000107373a224 */ /* 0x000fe200078e0203 */
[----:B------:R-:W-:Y:S04]  /*2ab20*/  BSSY B1, `(.L_x_1557) ;  /* 0x0000006000017945 */ /* 0x000fe80003800000 */
[----:B------:R2:W-:Y:S01]  /*2ab30*/  @!P2 STG.E.U8 desc[UR36][R10.64+0x171], R115 ;  /* 0x000171730a00a986 */ /* 0x0005e2000c101124 */
[----:B------:R-:W-:Y:S05]  /*2ab40*/  @P5 BRA `(.L_x_1558) ;  /* 0x00000000000c5947 */ /* 0x000fea0003800000 */
[----:B------:R-:W0:Y:S02]  /*2ab50*/  LDG.E.U8 R2, desc[UR36][R14.64+0x178] ;  /* 0x000178240e027981 */ /* 0x000e24000c1e1100 */
[----:B0-----:R-:W-:-:S05]  /*2ab60*/  PRMT R4, R2, 0x8880, RZ ;  /* 0x0000888002047816 */ /* 0x001fca00000000ff */
[----:B------:R-:W-:-:S07]  /*2ab70*/  IMAD R3, R4, R17, RZ ;  /* 0x0000001104037224 */ /* 0x000fce00078e02ff */
.L_x_1558:
[----:B------:R-:W-:Y:S05]  /*2ab80*/  BSYNC B1 ;  /* 0x0000000000017941 */ /* 0x000fea0003800000 */
.L_x_1557:
        /* <DEDUP_REMOVED lines=8> */
.L_x_1560:
[----:B------:R-:W-:Y:S05]  /*2ac10*/  BSYNC B1 ;  /* 0x0000000000017941 */ /* 0x000fea0003800000 */
.L_x_1559:
        /* <DEDUP_REMOVED lines=9> */
.L_x_1562:
[----:B------:R-:W-:Y:S05]  /*2acb0*/  BSYNC B1 ;  /* 0x0000000000017941 */ /* 0x000fea0003800000 */
.L_x_1561:
[----:B------:R-:W-:Y:S01]  /*2acc0*/  @!P0 IMAD R7, R118, R16, R3 ;  /* 0x0000001076078224 */ /* 0x000fe200078e0203 */
[----:B------:R-:W-:Y:S01]  /*2acd0*/  ISETP.LT.OR P4, PT, R0, 0x17a, !P4 ;  /* 0x0000017a0000780c */ /* 0x000fe20006781670 */
[----:B------:R-:W-:Y:S03]  /*2ace0*/  BSSY B1, `(.L_x_1563) ;  /* 0x0000006000017945 */ /* 0x000fe60003800000 */
[----:B------:R1:W-:Y:S09]  /*2acf0*/  @!P0 STG.E.U8 desc[UR36][R12.64+0x178], R7 ;  /* 0x000178070c008986 */ /* 0x0003f2000c101124 */
[----:B------:R-:W-:Y:S05]  /*2ad00*/  @P4 BRA `(.L_x_1564) ;  /* 0x00000000000c4947 */ /* 0x000fea0003800000 */
[----:B------:R-:W3:Y:S02]  /*2ad10*/  LDG.E.U8 R2, desc[UR36][R22.64+0x179] ;  /* 0x0001792416027981 */ /* 0x000ee4000c1e1100 */
[----:B---3--:R-:W-:-:S05]  /*2ad20*/  PRMT R0, R2, 0x8880, RZ ;  /* 0x0000888002007816 */ /* 0x008fca00000000ff */
[----:B------:R-:W-:-:S07]  /*2ad30*/  IMAD R3, R0, R17, RZ ;  /* 0x0000001100037224 */ /* 0x000fce00078e02ff */
.L_x_1564:
[----:B------:R-:W-:Y:S05]  /*2ad40*/  BSYNC B1 ;  /* 0x0000000000017941 */ /* 0x000fea0003800000 */
.L_x_1563:
[----:B------:R-:W-:Y:S01]  /*2ad50*/  IMAD R3, R119, R16, R3 ;  /* 0x0000001077037224 */ /* 0x000fe200078e0203 */
[----:B------:R-:W-:Y:S06]  /*2ad60*/  @P4 BRA `(.L_x_1565) ;  /* 0x000000f800504947 */ /* 0x000fec0003800000 */
[----:B------:R-:W-:-:S04]  /*2ad70*/  IADD3 R8, P0, R8, UR46, RZ ;  /* 0x0000002e08087c10 */ /* 0x000fc8000ff1e0ff */
[----:B------:R-:W-:-:S05]  /*2ad80*/  IADD3.X R9, R5, UR45, RZ, P0, !PT ;  /* 0x0000002d05097c10 */ /* 0x000fca00087fe4ff */
[----:B------:R3:W-:Y:S01]  /*2ad90*/  STG.E.U8 desc[UR36][R8.64+0x179], R3 ;  /* 0x0001790308007986 */ /* 0x0007e2000c101124 */
[----:B------:R-:W-:Y:S05]  /*2ada0*/  BRA `(.L_x_1565) ;  /* 0x000000f800407947 */ /* 0x000fea0003800000 */
.L_x_34:
[----:B------:R-:W2:Y:S01]  /*2adb0*/  LDL.LU R3, [R1+0x784] ;  /* 0x0007840001037983 */ /* 0x000ea20000300800 */
[----:B------:R-:W-:Y:S01]  /*2adc0*/  ISETP.GE.AND P4, PT, R19, 0x1, PT ;  /* 0x000000011300780c */ /* 0x000fe20003f86270 */
[----:B------:R-:W-:Y:S02]  /*2add0*/  ULDC.64 UR4, c[0x0][0x5c0] ;  /* 0x0001700000047ab9 */ /* 0x000fe40000000a00 */
[----:B-1----:R-:W5:Y:S04]  /*2ade0*/  LDL.LU R6, [R1+0x834] ;  /* 0x0008340001067983 */ /* 0x002f680000300800 */
[----:B------:R-:W5:Y:S04]  /*2adf0*/  LDL.LU R7, [R1+0x840] ;  /* 0x0008400001077983 */ /* 0x000f680000300800 */
[----:B---34-:R-:W3:Y:S04]  /*2ae00*/  LDL.LU R235, [R1+0x88c] ;  /* 0x00088c0001eb7983 */ /* 0x018ee80000300800 */
[----:B------:R-:W4:Y:S04]  /*2ae10*/  LDL.LU R234, [R1+0x890] ;  /* 0x0008900001ea7983 */ /* 0x000f280000300800 */
        /* <DEDUP_REMOVED lines=14> */
[----:B------:R-:W4:Y:S01]  /*2af00*/  LDL.LU R219, [R1+0x8cc] ;  /* 0x0008cc0001db7983 */ /* 0x000f220000300800 */
[----:B------:R-:W-:-:S03]  /*2af10*/  ISETP.LT.OR P2, PT, R0, 0x2, !P4 ;  /* 0x000000020000780c */ /* 0x000fc60006741670 */
        /* <DEDUP_REMOVED lines=9> */
[----:B------:R-:W-:-:S03]  /*2afb0*/  IADD3 R8, P5, R4, UR4, RZ ;  /* 0x0000000404087c10 */ /* 0x000fc6000ffbe0ff */
[----:B------:R-:W4:Y:S04]  /*2afc0*/  LDL.LU R14, [R1+0x8f4] ;  /* 0x0008f400010e7983 */ /* 0x000f280000300800 */
[----:B------:R-:W4:Y:S04]  /*2afd0*/  LDL.LU R13, [R1+0x8f8] ;  /* 0x0008f800010d7983 */ /* 0x000f280000300800 */
[----:B------:R-:W4:Y:S01]  /*2afe0*/  LDL.LU R12, [R1+0x8fc] ;  /* 0x0008fc00010c7983 */ /* 0x000f220000300800 */
[----:B------:R-:W-:Y:S02]  /*2aff0*/  ISETP.LT.OR P1, PT, R0, 0x1, !P4 ;  /* 0x000000010000780c */ /* 0x000fe40006721670 */
[----:B------:R-:W-:Y:S01]  /*2b000*/  ISETP.GE.AND P3, PT, R19, 0x9, PT ;  /* 0x000000091300780c */ /* 0x000fe20003f66270 */
[----:B------:R-:W5:Y:S01]  /*2b010*/  LDL.LU R5, [R1+0x780] ;  /* 0x0007800001057983 */ /* 0x000f620000300800 */
[----:B------:R-:W-:-:S02]  /*2b020*/  IADD3.X R9, R11, UR5, RZ, P5, !PT ;  /* 0x000000050b097c10 */ /* 0x000fc4000affe4ff */
[----:B------:R-:W-:Y:S01]  /*2b030*/  ISETP.LT.OR P0, PT, R0, 0x1, !P3 ;  /* 0x000000010000780c */ /* 0x000fe20005f01670 */
[----:B------:R-:W3:Y:S01]  /*2b040*/  LDL.LU R11, [R1+0x888] ;  /* 0x00088800010b7983 */ /* 0x000ee20000300800 */
[----:B--2---:R-:W-:-:S05]  /*2b050*/  @!P2 IMAD R3, R3, R16, RZ ;  /* 0x000000100303a224 */ /* 0x004fca00078e02ff */
[----:B------:R0:W-:Y:S04]  /*2b060*/  @!P2 STG.E.U8 desc[UR36][R8.64+0x1], R3 ;  /* 0x000001030800a986 */ /* 0x0001e8000c101124 */
[----:B0-----:R-:W2:Y:S01]  /*2b070*/  LDL.LU R3, [R1+0x788] ;  /* 0x0007880001037983 */ /* 0x001ea20000300800 */
[----:B-----5:R-:W-:-:S05]  /*2b080*/  @!P1 IMAD R4, R5, R16, RZ ;  /* 0x0000001005049224 */ /* 0x020fca00078e02ff */
[----:B------:R0:W-:Y:S02]  /*2b090*/  @!P1 STG.E.U8 desc[UR36][R8.64], R4 ;  /* 0x0000000408009986 */ /* 0x0001e4000c101124 */
[----:B0-----:R-:W-:-:S04]  /*2b0a0*/  @!P0 IADD3 R4, P2, R8, UR46, RZ ;  /* 0x0000002e08048c10 */ /* 0x001fc8000ff5e0ff */
[----:B------:R-:W-:Y:S01]  /*2b0b0*/  @!P0 IADD3.X R5, R9, UR45, RZ, P2, !PT ;  /* 0x0000002d09058c10 */ /* 0x000fe200097fe4ff */
[----:B--2---:R-:W-:-:S05]  /*2b0c0*/  @!P0 IMAD R3, R3, R16, RZ ;  /* 0x0000001003038224 */ /* 0x004fca00078e02ff */
[----:B------:R0:W-:Y:S04]  /*2b0d0*/  @!P0 STG.E.U8 desc[UR36][R4.64], R3 ;  /* 0x0000000304008986 */ /* 0x0001e8000c101124 */
[----:B0-----:R-:W2:Y:S01]  /*2b0e0*/  LDL.LU R3, [R1+0x78c] ;  /* 0x00078c0001037983 */ /* 0x001ea20000300800 */
[----:B------:R-:W-:-:S13]  /*2b0f0*/  ISETP.LT.OR P1, PT, R0, 0x2, !P3 ;  /* 0x000000020000780c */ /* 0x000fda0005f21670 */
[----:B------:R-:W-:-:S04]  /*2b100*/  @!P1 IADD3 R4, P0, R8, UR46, RZ ;  /* 0x0000002e08049c10 */ /* 0x000fc8000ff1e0ff */
[----:B------:R-:W-:Y:S01]  /*2b110*/  @!P1 IADD3.X R5, R9, UR45, RZ, P0, !PT ;  /* 0x0000002d09059c10 */ /* 0x000fe200087fe4ff */
[----:B--2---:R-:W-:-:S05]  /*2b120*/  @!P1 IMAD R3, R3, R16, RZ ;  /* 0x0000001003039224 */ /* 0x004fca00078e02ff */
[----:B------:R0:W-:Y:S04]  /*2b130*/  @!P1 STG.E.U8 desc[UR36][R4.64+0x1], R3 ;  /* 0x0000010304009986 */ /* 0x0001e8000c101124 */
[----:B0-----:R-:W2:Y:S04]  /*2b140*/  LDL.LU R4, [R1+0x790] ;  /* 0x0007900001047983 */ /* 0x001ea80000300800 */
[----:B------:R-:W5:Y:S01]  /*2b150*/  LDL.LU R5, [R1+0x794] ;  /* 0x0007940001057983 */ /* 0x000f620000300800 */
[C---:B------:R-:W-:Y:S02]  /*2b160*/  ISETP.LT.OR P1, PT, R0.reuse, 0xa, !P4 ;  /* 0x0000000a0000780c */ /* 0x040fe40006721670 */
[----:B------:R-:W-:-:S02]  /*2b170*/  ISETP.LT.OR P0, PT, R0, 0x9, !P4 ;  /* 0x000000090000780c */ /* 0x000fc40006701670 */
[----:B------:R-:W-:-:S09]  /*2b180*/  ISETP.LT.OR P2, PT, R0, 0x9, !P3 ;  /* 0x000000090000780c */ /* 0x000fd20005f41670 */
[----:B-----5:R-:W-:-:S05]  /*2b190*/  @!P1 IMAD R3, R5, R16, RZ ;  /* 0x0000001005039224 */ /* 0x020fca00078e02ff */
[----:B------:R0:W-:Y:S04]  /*2b1a0*/  @!P1 STG.E.U8 desc[UR36][R8.64+0x9], R3 ;  /* 0x0000090308009986 */ /* 0x0001e8000c101124 */
[----:B0-----:R-:W5:Y:S01]  /*2b1b0*/  LDL.LU R3, [R1+0x798] ;  /* 0x0007980001037983 */ /* 0x001f620000300800 */
[----:B--2---:R-:W-:-:S05]  /*2b1c0*/  @!P0 IMAD R4, R4, R16, RZ ;  /* 0x0000001004048224 */ /* 0x004fca00078e02ff */
[----:B------:R0:W-:Y:S02]  /*2b1d0*/  @!P0 STG.E.U8 desc[UR36][R8.64+0x8], R4 ;  /* 0x0000080408008986 */ /* 0x0001e4000c101124 */
[----:B0-----:R-:W-:-:S04]  /*2b1e0*/  @!P2 IADD3 R4, P1, R8, UR46, RZ ;  /* 0x0000002e0804ac10 */ /* 0x001fc8000ff3e0ff */
[----:B------:R-:W-:Y:S01]  /*2b1f0*/  @!P2 IADD3.X R5, R9, UR45, RZ, P1, !PT ;  /* 0x0000002d0905ac10 */ /* 0x000fe20008ffe4ff */
[----:B-----5:R-:W-:-:S05]  /*2b200*/  @!P2 IMAD R3, R3, R16, RZ ;  /* 0x000000100303a224 */ /* 0x020fca00078e02ff */
        /* <DEDUP_REMOVED lines=187> */
[----:B0-----:R-:W2:Y:S01]  /*2bdc0*/  LDL.LU R5, [R1+0x830] ;  /* 0x0008300001057983 */ /* 0x001ea20000300800 */
[C---:B------:R-:W-:Y:S02]  /*2bdd0*/  ISETP.LT.OR P0, PT, R0.reuse, 0x59, !P4 ;  /* 0x000000590000780c */ /* 0x040fe40006701670 */
[C---:B------:R-:W-:Y:S02]  /*2bde0*/  ISETP.LT.OR P5, PT, R0.reuse, 0x59, !P3 ;  /* 0x000000590000780c */ /* 0x040fe40005fa1670 */
[----:B------:R-:W-:-:S09]  /*2bdf0*/  ISETP.LT.OR P2, PT, R0, 0x5a, !P4 ;  /* 0x0000005a0000780c */ /* 0x000fd20006741670 */
[----:B--2---:R-:W-:-:S05]  /*2be00*/  @!P0 IMAD R3, R5, R16, RZ ;  /* 0x0000001005038224 */ /* 0x004fca00078e02ff */
[----:B------:R0:W-:Y:S04]  /*2be10*/  @!P0 STG.E.U8 desc[UR36][R8.64+0x58], R3 ;  /* 0x0000580308008986 */ /* 0x0001e8000c101124 */
[----:B0-----:R-:W2:Y:S01]  /*2be20*/  LDL.LU R3, [R1+0x838] ;  /* 0x0008380001037983 */ /* 0x001ea20000300800 */
[----:B------:R-:W-:Y:S01]  /*2be30*/  @!P5 IADD3 R4, P0, R8, UR46, RZ ;  /* 0x0000002e0804dc10 */ /* 0x000fe2000ff1e0ff */
[----:B------:R-:W-:-:S03]  /*2be40*/  @!P2 IMAD R6, R6, R16, RZ ;  /* 0x000000100606a224 */ /* 0x000fc600078e02ff */
[----:B------:R-:W-:Y:S02]  /*2be50*/  @!P5 IADD3.X R5, R9, UR45, RZ, P0, !PT ;  /* 0x0000002d0905dc10 */ /* 0x000fe400087fe4ff */
[----:B------:R0:W-:Y:S04]  /*2be60*/  @!P2 STG.E.U8 desc[UR36][R8.64+0x59], R6 ;  /* 0x000059060800a986 */ /* 0x0001e8000c101124 */
[----:B0-----:R-:W5:Y:S01]  /*2be70*/  LDL.LU R6, [R1+0x844] ;  /* 0x0008440001067983 */ /* 0x001f620000300800 */
        /* <DEDUP_REMOVED lines=12> */
[----:B------:R-:W-:Y:S02]  /*2bf40*/  @!P0 IADD3 R4, P6, R8, UR46, RZ ;  /* 0x0000002e08048c10 */ /* 0x000fe4000ffde0ff */
[-C--:B------:R-:W-:Y:S02]  /*2bf50*/  @!P2 IMAD R7, R7, R16.reuse, RZ ;  /* 0x000000100707a224 */ /* 0x080fe400078e02ff */
[-C--:B-----5:R-:W-:Y:S01]  /*2bf60*/  @!P5 IMAD R6, R6, R16.reuse, RZ ;  /* 0x000000100606d224 */ /* 0x0a0fe200078e02ff */
[----:B------:R-:W-:Y:S02]  /*2bf70*/  @!P0 IADD3.X R5, R9, UR45, RZ, P6, !PT ;  /* 0x0000002d09058c10 */ /* 0x000fe4000b7fe4ff */
[----:B------:R0:W-:Y:S04]  /*2bf80*/  @!P2 STG.E.U8 desc[UR36][R8.64+0x60], R7 ;  /* 0x000060070800a986 */ /* 0x0001e8000c101124 */
[----:B------:R1:W-:Y:S04]  /*2bf90*/  @!P5 STG.E.U8 desc[UR36][R8.64+0x61], R6 ;  /* 0x000061060800d986 */ /* 0x0003e8000c101124 */
[----:B0-----:R-:W5:Y:S04]  /*2bfa0*/  LDL.LU R7, [R1+0x850] ;  /* 0x0008500001077983 */ /* 0x001f680000300800 */
[----:B-1----:R-:W4:Y:S01]  /*2bfb0*/  LDL.LU R6, [R1+0x854] ;  /* 0x0008540001067983 */ /* 0x002f220000300800 */
        /* <DEDUP_REMOVED lines=13> */
[-C--:B-----5:R-:W-:Y:S02]  /*2c090*/  @!P2 IMAD R7, R7, R16.reuse, RZ ;  /* 0x000000100707a224 */ /* 0x0a0fe400078e02ff */
[-C--:B----4-:R-:W-:Y:S01]  /*2c0a0*/  @!P5 IMAD R6, R6, R16.reuse, RZ ;  /* 0x000000100606d224 */ /* 0x090fe200078e02ff */
[----:B------:R-:W-:Y:S02]  /*2c0b0*/  @!P0 IADD3.X R5, R9, UR45, RZ, P6, !PT ;  /* 0x0000002d09058c10 */ /* 0x000fe4000b7fe4ff */
[----:B------:R0:W-:Y:S04]  /*2c0c0*/  @!P2 STG.E.U8 desc[UR36][R8.64+0x68], R7 ;  /* 0x000068070800a986 */ /* 0x0001e8000c101124 */
[----:B------:R1:W-:Y:S04]  /*2c0d0*/  @!P5 STG.E.U8 desc[UR36][R8.64+0x69], R6 ;  /* 0x000069060800d986 */ /* 0x0003e8000c101124 */
[----:B0-----:R-:W4:Y:S04]  /*2c0e0*/  LDL.LU R7, [R1+0x860] ;  /* 0x0008600001077983 */ /* 0x001f280000300800 */
[----:B-1----:R-:W5:Y:S01]  /*2c0f0*/  LDL.LU R6, [R1+0x864] ;  /* 0x0008640001067983 */ /* 0x002f620000300800 */
        /* <DEDUP_REMOVED lines=13> */
[-C--:B----4-:R-:W-:Y:S02]  /*2c1d0*/  @!P2 IMAD R7, R7, R16.reuse, RZ ;  /* 0x000000100707a224 */ /* 0x090fe400078e02ff */
[-C--:B-----5:R-:W-:Y:S01]  /*2c1e0*/  @!P5 IMAD R6, R6, R16.reuse, RZ ;  /* 0x000000100606d224 */ /* 0x0a0fe200078e02ff */
        /* <DEDUP_REMOVED lines=28> */
[C---:B------:R-:W-:Y:S02]  /*2c3b0*/  ISETP.LT.OR P1, PT, R0.reuse, 0x7a, !P3 ;  /* 0x0000007a0000780c */ /* 0x040fe40005f21670 */
[C---:B------:R-:W-:Y:S02]  /*2c3c0*/  ISETP.LT.OR P0, PT, R0.reuse, 0x81, !P3 ;  /* 0x000000810000780c */ /* 0x040fe40005f01670 */
[C---:B------:R-:W-:Y:S02]  /*2c3d0*/  ISETP.LT.OR P2, PT, R0.reuse, 0x81, !P4 ;  /* 0x000000810000780c */ /* 0x040fe40006741670 */
[----:B------:R-:W-:-:S07]  /*2c3e0*/  ISETP.LT.OR P5, PT, R0, 0x82, !P4 ;  /* 0x000000820000780c */ /* 0x000fce00067a1670 */
[----:B------:R-:W-:-:S04]  /*2c3f0*/  @!P1 IADD3 R4, P6, R8, UR46, RZ ;  /* 0x0000002e08049c10 */ /* 0x000fc8000ffde0ff */
[----:B------:R-:W-:Y:S01]  /*2c400*/  @!P1 IADD3.X R5, R9, UR45, RZ, P6, !PT ;  /* 0x0000002d09059c10 */ /* 0x000fe2000b7fe4ff */
[-C--:B----4-:R-:W-:Y:S02]  /*2c410*/  @!P2 IMAD R7, R7, R16.reuse, RZ ;  /* 0x000000100707a224 */ /* 0x090fe400078e02ff */
[-C--:B-----5:R-:W-:Y:S02]  /*2c420*/  @!P5 IMAD R6, R6, R16.reuse, RZ ;  /* 0x000000100606d224 */ /* 0x0a0fe400078e02ff */
[----:B--2---:R-:W-:-:S05]  /*2c430*/  @!P1 IMAD R3, R3, R16, RZ ;  /* 0x0000001003039224 */ /* 0x004fca00078e02ff */
[----:B------:R0:W-:Y:S01]  /*2c440*/  @!P1 STG.E.U8 desc[UR36][R4.64+0x79], R3 ;  /* 0x0000790304009986 */ /* 0x0001e2000c101124 */
[----:B------:R-:W-:-:S03]  /*2c450*/  ISETP.LT.OR P1, PT, R0, 0x82, !P3 ;  /* 0x000000820000780c */ /* 0x000fc60005f21670 */
[----:B------:R-:W-:Y:S01]  /*2c460*/  @!P2 STG.E.U8 desc[UR36][R8.64+0x80], R7 ;  /* 0x000080070800a986 */ /* 0x000fe2000c101124 */
[----:B0-----:R-:W-:Y:S01]  /*2c470*/  @!P0 IADD3 R4, P6, R8, UR46, RZ ;  /* 0x0000002e08048c10 */ /* 0x001fe2000ffde0ff */
[----:B---3--:R-:W-:Y:S02]  /*2c480*/  @!P0 IMAD R3, R11, R16, RZ ;  /* 0x000000100b038224 */ /* 0x008fe400078e02ff */
[----:B------:R-:W-:Y:S01]  /*2c490*/  @!P5 STG.E.U8 desc[UR36][R8.64+0x81], R6 ;  /* 0x000081060800d986 */ /* 0x000fe2000c101124 */
[----:B------:R-:W-:Y:S02]  /*2c4a0*/  @!P0 IADD3.X R5, R9, UR45, RZ, P6, !PT ;  /* 0x0000002d09058c10 */ /* 0x000fe4000b7fe4ff */
[C---:B------:R-:W-:Y:S01]  /*2c4b0*/  ISETP.LT.OR P2, PT, R0.reuse, 0x89, !P4 ;  /* 0x000000890000780c */ /* 0x040fe20006741670 */
[----:B------:R-:W2:Y:S04]  /*2c4c0*/  LDL.LU R11, [R1+0x604] ;  /* 0x00060400010b7983 */ /* 0x000ea80000300800 */
[----:B------:R0:W-:Y:S01]  /*2c4d0*/  @!P0 STG.E.U8 desc[UR36][R4.64+0x80], R3 ;  /* 0x0000800304008986 */ /* 0x0001e2000c101124 */
[----:B------:R-:W-:-:S02]  /*2c4e0*/  ISETP.LT.OR P0, PT, R0, 0x89, !P3 ;  /* 0x000000890000780c */ /* 0x000fc40005f01670 */
[----:B------:R-:W-:Y:S02]  /*2c4f0*/  ISETP.LT.OR P5, PT, R0, 0x8a, !P4 ;  /* 0x0000008a0000780c */ /* 0x000fe400067a1670 */
[----:B0-----:R-:W-:Y:S01]  /*2c500*/  @!P1 IADD3 R4, P6, R8, UR46, RZ ;  /* 0x0000002e08049c10 */ /* 0x001fe2000ffde0ff */
[-C--:B------:R-:W-:Y:S02]  /*2c510*/  @!P1 IMAD R3, R235, R16.reuse, RZ ;  /* 0x00000010eb039224 */ /* 0x080fe400078e02ff */
[----:B------:R-:W-:Y:S01]  /*2c520*/  @!P2 IMAD R7, R234, R16, RZ ;  /* 0x00000010ea07a224 */ /* 0x000fe200078e02ff */
[----:B------:R-:W-:-:S07]  /*2c530*/  @!P1 IADD3.X R5, R9, UR45, RZ, P6, !PT ;  /* 0x0000002d09059c10 */ /* 0x000fce000b7fe4ff */
[----:B------:R-:W-:Y:S01]  /*2c540*/  @!P5 IMAD R6, R233, R16, RZ ;  /* 0x00000010e906d224 */ /* 0x000fe200078e02ff */
[----:B------:R-:W3:Y:S04]  /*2c550*/  LDL.LU R235, [R1+0x710] ;  /* 0x0007100001eb7983 */ /* 0x000ee80000300800 */
[----:B------:R0:W-:Y:S01]  /*2c560*/  @!P1 STG.E.U8 desc[UR36][R4.64+0x81], R3 ;  /* 0x0000810304009986 */ /* 0x0001e2000c101124 */
[----:B------:R-:W-:-:S03]  /*2c570*/  ISETP.LT.OR P1, PT, R0, 0x8a, !P3 ;  /* 0x0000008a0000780c */ /* 0x000fc60005f21670 */
[----:B------:R-:W-:Y:S04]  /*2c580*/  @!P2 STG.E.U8 desc[UR36][R8.64+0x88], R7 ;  /* 0x000088070800a986 */ /* 0x000fe8000c101124 */
[----:B------:R-:W4:Y:S01]  /*2c590*/  LDL.LU R234, [R1+0x714] ;  /* 0x0007140001ea7983 */ /* 0x000f220000300800 */
[----:B0-----:R-:W-:Y:S01]  /*2c5a0*/  @!P0 IADD3 R4, P6, R8, UR46, RZ ;  /* 0x0000002e08048c10 */ /* 0x001fe2000ffde0ff */
[----:B------:R-:W-:Y:S02]  /*2c5b0*/  @!P0 IMAD R3, R232, R16, RZ ;  /* 0x00000010e8038224 */ /* 0x000fe400078e02ff */
[----:B------:R-:W-:Y:S01]  /*2c5c0*/  @!P5 STG.E.U8 desc[UR36][R8.64+0x89], R6 ;  /* 0x000089060800d986 */ /* 0x000fe2000c101124 */
[----:B------:R-:W-:Y:S02]  /*2c5d0*/  @!P0 IADD3.X R5, R9, UR45, RZ, P6, !PT ;  /* 0x0000002d09058c10 */ /* 0x000fe4000b7fe4ff */
[C---:B------:R-:W-:Y:S01]  /*2c5e0*/  ISETP.LT.OR P2, PT, R0.reuse, 0x91, !P4 ;  /* 0x000000910000780c */ /* 0x040fe20006741670 */
[----:B------:R-:W5:Y:S04]  /*2c5f0*/  LDL.LU R233, [R1+0x718] ;  /* 0x0007180001e97983 */ /* 0x000f680000300800 */
[----:B------:R0:W-:Y:S01]  /*2c600*/  @!P0 STG.E.U8 desc[UR36][R4.64+0x88], R3 ;  /* 0x0000880304008986 */ /* 0x0001e2000c101124 */
[----:B------:R-:W-:-:S02]  /*2c610*/  ISETP.LT.OR P0, PT, R0, 0x91, !P3 ;  /* 0x000000910000780c */ /* 0x000fc40005f01670 */
[----:B------:R-:W-:Y:S01]  /*2c620*/  ISETP.LT.OR P5, PT, R0, 0x92, !P4 ;  /* 0x000000920000780c */ /* 0x000fe200067a1670 */
[----:B------:R-:W5:Y:S01]  /*2c630*/  LDL.LU R232, [R1+0x71c] ;  /* 0x00071c0001e87983 */ /* 0x000f620000300800 */
[----:B0-----:R-:W-:Y:S01]  /*2c640*/  @!P1 IADD3 R4, P6, R8, UR46, RZ ;  /* 0x0000002e08049c10 */ /* 0x001fe2000ffde0ff */
[-C--:B------:R-:W-:Y:S02]  /*2c650*/  @!P1 IMAD R3, R231, R16.reuse, RZ ;  /* 0x00000010e7039224 */ /* 0x080fe400078e02ff */
[----:B------:R-:W-:Y:S01]  /*2c660*/  @!P2 IMAD R7, R230, R16, RZ ;  /* 0x00000010e607a224 */ /* 0x000fe200078e02ff */
[----:B------:R-:W-:-:S07]  /*2c670*/  @!P1 IADD3.X R5, R9, UR45, RZ, P6, !PT ;  /* 0x0000002d09059c10 */ /* 0x000fce000b7fe4ff */
[----:B------:R-:W-:Y:S01]  /*2c680*/  @!P5 IMAD R6, R229, R16, RZ ;  /* 0x00000010e506d224 */ /* 0x000fe200078e02ff */
[----:B------:R-:W5:Y:S04]  /*2c690*/  LDL.LU R231, [R1+0x720] ;  /* 0x0007200001e77983 */ /* 0x000f680000300800 */
[----:B------:R0:W-:Y:S01]  /*2c6a0*/  @!P1 STG.E.U8 desc[UR36][R4.64+0x89], R3 ;  /* 0x0000890304009986 */ /* 0x0001e2000c101124 */
[----:B------:R-:W-:-:S03]  /*2c6b0*/  ISETP.LT.OR P1, PT, R0, 0x92, !P3 ;  /* 0x000000920000780c */ /* 0x000fc60005f21670 */
[----:B------:R-:W-:Y:S04]  /*2c6c0*/  @!P2 STG.E.U8 desc[UR36][R8.64+0x90], R7 ;  /* 0x000090070800a986 */ /* 0x000fe8000c101124 */
[----:B------:R-:W5:Y:S01]  /*2c6d0*/  LDL.LU R230, [R1+0x724] ;  /* 0x0007240001e67983 */ /* 0x000f620000300800 */
        /* <DEDUP_REMOVED lines=38> */
[----:B------:R-:W-:Y:S01]  /*2c940*/  @!P5 STG.E.U8 desc[UR36][R8.64+0xa1], R6 ;  /* 0x0000a1060800d986 */ /* 0x000fe2000c101124 */
[----:B------:R-:W-:-:S03]  /*2c950*/  ISETP.LT.OR P5, PT, R0, 0xa9, !P3 ;  /* 0x000000a90000780c */ /* 0x000fc60005fa1670 */
[----:B------:R-:W5:Y:S01]  /*2c960*/  LDL.LU R222, [R1+0x744] ;  /* 0x0007440001de7983 */ /* 0x000f620000300800 */
[----:B0-----:R-:W-:Y:S01]  /*2c970*/  @!P0 IADD3 R4, P6, R8, UR46, RZ ;  /* 0x0000002e08048c10 */ /* 0x001fe2000ffde0ff */
[----:B------:R-:W-:Y:S02]  /*2c980*/  @!P0 IMAD R3, R220, R16, RZ ;  /* 0x00000010dc038224 */ /* 0x000fe400078e02ff */
[----:B------:R-:W-:Y:S01]  /*2c990*/  @!P2 STG.E.U8 desc[UR36][R8.64+0xa0], R7 ;  /* 0x0000a0070800a986 */ /* 0x000fe2000c101124 */
[----:B------:R-:W-:Y:S02]  /*2c9a0*/  @!P0 IADD3.X R5, R9, UR45, RZ, P6, !PT ;  /* 0x0000002d09058c10 */ /* 0x000fe4000b7fe4ff */
[C---:B------:R-:W-:Y:S01]  /*2c9b0*/  ISETP.LT.OR P2, PT, R0.reuse, 0xa9, !P4 ;  /* 0x000000a90000780c */ /* 0x040fe20006741670 */
[----:B------:R-:W5:Y:S01]  /*2c9c0*/  LDL.LU R221, [R1+0x748] ;  /* 0x0007480001dd7983 */ /* 0x000f620000300800 */
[----:B------:R-:W-:-:S03]  /*2c9d0*/  ISETP.LT.OR P6, PT, R0, 0xaa, !P4 ;  /* 0x000000aa0000780c */ /* 0x000fc600067c1670 */
[----:B------:R0:W-:Y:S04]  /*2c9e0*/  @!P0 STG.E.U8 desc[UR36][R4.64+0xa0], R3 ;  /* 0x0000a00304008986 */ /* 0x0001e8000c101124 */
[----:B------:R-:W5:Y:S01]  /*2c9f0*/  LDL.LU R220, [R1+0x74c] ;  /* 0x00074c0001dc7983 */ /* 0x000f620000300800 */
[----:B0-----:R-:W-:Y:S01]  /*2ca00*/  @!P1 IADD3 R4, P0, R8, UR46, RZ ;  /* 0x0000002e08049c10 */ /* 0x001fe2000ff1e0ff */
[-C--:B------:R-:W-:Y:S02]  /*2ca10*/  @!P1 IMAD R3, R219, R16.reuse, RZ ;  /* 0x00000010db039224 */ /* 0x080fe400078e02ff */
[-C--:B------:R-:W-:Y:S01]  /*2ca20*/  @!P2 IMAD R7, R218, R16.reuse, RZ ;  /* 0x00000010da07a224 */ /* 0x080fe200078e02ff */
[----:B------:R-:W-:Y:S01]  /*2ca30*/  @!P1 IADD3.X R5, R9, UR45, RZ, P0, !PT ;  /* 0x0000002d09059c10 */ /* 0x000fe200087fe4ff */
[-C--:B------:R-:W-:Y:S01]  /*2ca40*/  @!P6 IMAD R6, R217, R16.reuse, RZ ;  /* 0x00000010d906e224 */ /* 0x080fe200078e02ff */
[----:B------:R-:W-:Y:S01]  /*2ca50*/  ISETP.LT.OR P0, PT, R0, 0xaa, !P3 ;  /* 0x000000aa0000780c */ /* 0x000fe20005f01670 */
[----:B------:R-:W5:Y:S04]  /*2ca60*/  LDL.LU R219, [R1+0x750] ;  /* 0x0007500001db7983 */ /* 0x000f680000300800 */
[----:B------:R0:W-:Y:S04]  /*2ca70*/  @!P1 STG.E.U8 desc[UR36][R4.64+0xa1], R3 ;  /* 0x0000a10304009986 */ /* 0x0001e8000c101124 */
[----:B------:R-:W-:Y:S04]  /*2ca80*/  @!P2 STG.E.U8 desc[UR36][R8.64+0xa8], R7 ;  /* 0x0000a8070800a986 */ /* 0x000fe8000c101124 */
[----:B------:R-:W5:Y:S01]  /*2ca90*/  LDL.LU R218, [R1+0x754] ;  /* 0x0007540001da7983 */ /* 0x000f620000300800 */
[----:B0-----:R-:W-:Y:S01]  /*2caa0*/  @!P5 IADD3 R4, P1, R8, UR46, RZ ;  /* 0x0000002e0804dc10 */ /* 0x001fe2000ff3e0ff */
[----:B------:R-:W-:-:S02]  /*2cab0*/  @!P5 IMAD R3, R216, R16, RZ ;  /* 0x00000010d803d224 */ /* 0x000fc400078e02ff */
[----:B------:R-:W-:Y:S01]  /*2cac0*/  @!P6 STG.E.U8 desc[UR36][R8.64+0xa9], R6 ;  /* 0x0000a9060800e986 */ /* 0x000fe2000c101124 */
[----:B------:R-:W-:Y:S02]  /*2cad0*/  @!P5 IADD3.X R5, R9, UR45, RZ, P1, !PT ;  /* 0x0000002d0905dc10 */ /* 0x000fe40008ffe4ff */
[C---:B------:R-:W-:Y:S01]  /*2cae0*/  ISETP.LT.OR P1, PT, R0.reuse, 0xb1, !P4 ;  /* 0x000000b10000780c */ /* 0x040fe20006721670 */
[----:B------:R-:W5:Y:S01]  /*2caf0*/  LDL.LU R217, [R1+0x758] ;  /* 0x0007580001d97983 */ /* 0x000f620000300800 */
[----:B------:R-:W-:-:S03]  /*2cb00*/  ISETP.LT.OR P6, PT, R0, 0xb1, !P3 ;  /* 0x000000b10000780c */ /* 0x000fc60005fc1670 */
[----:B------:R0:W-:Y:S01]  /*2cb10*/  @!P5 STG.E.U8 desc[UR36][R4.64+0xa8], R3 ;  /* 0x0000a8030400d986 */ /* 0x0001e2000c101124 */
[----:B------:R-:W-:-:S03]  /*2cb20*/  ISETP.LT.OR P5, PT, R0, 0xb2, !P4 ;  /* 0x000000b20000780c */ /* 0x000fc600067a1670 */
[----:B------:R-:W5:Y:S01]  /*2cb30*/  LDL.LU R216, [R1+0x75c] ;  /* 0x00075c0001d87983 */ /* 0x000f620000300800 */
[----:B0-----:R-:W-:Y:S01]  /*2cb40*/  @!P0 IADD3 R4, P2, R8, UR46, RZ ;  /* 0x0000002e08048c10 */ /* 0x001fe2000ff5e0ff */
[-C--:B------:R-:W-:Y:S02]  /*2cb50*/  @!P0 IMAD R3, R23, R16.reuse, RZ ;  /* 0x0000001017038224 */ /* 0x080fe400078e02ff */
[----:B------:R-:W-:Y:S01]  /*2cb60*/  @!P1 IMAD R7, R22, R16, RZ ;  /* 0x0000001016079224 */ /* 0x000fe200078e02ff */
[----:B------:R-:W-:Y:S01]  /*2cb70*/  @!P0 IADD3.X R5, R9, UR45, RZ, P2, !PT ;  /* 0x0000002d09058c10 */ /* 0x000fe200097fe4ff */
[----:B------:R-:W5:Y:S01]  /*2cb80*/  LDL.LU R23, [R1+0x760] ;  /* 0x0007600001177983 */ /* 0x000f620000300800 */
[----:B------:R-:W-:-:S03]  /*2cb90*/  ISETP.LT.OR P2, PT, R0, 0xb2, !P3 ;  /* 0x000000b20000780c */ /* 0x000fc60005f41670 */
[----:B------:R0:W-:Y:S01]  /*2cba0*/  @!P0 STG.E.U8 desc[UR36][R4.64+0xa9], R3 ;  /* 0x0000a90304008986 */ /* 0x0001e2000c101124 */
[----:B------:R-:W-:-:S03]  /*2cbb0*/  @!P6 IADD3 R6, P0, R8, UR46, RZ ;  /* 0x0000002e0806ec10 */ /* 0x000fc6000ff1e0ff */
[----:B------:R1:W-:Y:S04]  /*2cbc0*/  @!P1 STG.E.U8 desc[UR36][R8.64+0xb0], R7 ;  /* 0x0000b00708009986 */ /* 0x0003e8000c101124 */
[----:B------:R-:W5:Y:S01]  /*2cbd0*/  LDL.LU R22, [R1+0x764] ;  /* 0x0007640001167983 */ /* 0x000f620000300800 */
[-C--:B0-----:R-:W-:Y:S02]  /*2cbe0*/  @!P5 IMAD R3, R21, R16.reuse, RZ ;  /* 0x000000101503d224 */ /* 0x081fe400078e02ff */
[----:B------:R-:W-:Y:S01]  /*2cbf0*/  @!P6 IMAD R5, R20, R16, RZ ;  /* 0x000000101405e224 */ /* 0x000fe200078e02ff */
[----:B-1----:R-:W-:Y:S02]  /*2cc00*/  @!P6 IADD3.X R7, R9, UR45, RZ, P0, !PT ;  /* 0x0000002d0907ec10 */ /* 0x002fe400087fe4ff */
[----:B------:R0:W-:Y:S01]  /*2cc10*/  @!P5 STG.E.U8 desc[UR36][R8.64+0xb1], R3 ;  /* 0x0000b1030800d986 */ /* 0x0001e2000c101124 */
[----:B------:R-:W-:-:S02]  /*2cc20*/  @!P2 IADD3 R4, P1, R8, UR46, RZ ;  /* 0x0000002e0804ac10 */ /* 0x000fc4000ff3e0ff */
[C---:B------:R-:W-:Y:S01]  /*2cc30*/  ISETP.LT.OR P5, PT, R0.reuse, 0xb9, !P4 ;  /* 0x000000b90000780c */ /* 0x040fe200067a1670 */
[----:B------:R1:W-:Y:S01]  /*2cc40*/  @!P6 STG.E.U8 desc[UR36][R6.64+0xb0], R5 ;  /* 0x0000b0050600e986 */ /* 0x0003e2000c101124 */
[C---:B------:R-:W-:Y:S02]  /*2cc50*/  ISETP.LT.OR P0, PT, R0.reuse, 0xb9, !P3 ;  /* 0x000000b90000780c */ /* 0x040fe40005f01670 */
[----:B------:R-:W-:Y:S01]  /*2cc60*/  ISETP.LT.OR P6, PT, R0, 0xba, !P4 ;  /* 0x000000ba0000780c */ /* 0x000fe200067c1670 */
[----:B------:R-:W5:Y:S01]  /*2cc70*/  LDL.LU R21, [R1+0x768] ;  /* 0x0007680001157983 */ /* 0x000f620000300800 */
[----:B0-----:R-:W-:-:S03]  /*2cc80*/  @!P2 IMAD R3, R15, R16, RZ ;  /* 0x000000100f03a224 */ /* 0x001fc600078e02ff */
[----:B------:R-:W5:Y:S01]  /*2cc90*/  LDL.LU R20, [R1+0x76c] ;  /* 0x00076c0001147983 */ /* 0x000f620000300800 */
[----:B-1----:R-:W-:-:S03]  /*2cca0*/  @!P2 IADD3.X R5, R9, UR45, RZ, P1, !PT ;  /* 0x0000002d0905ac10 */ /* 0x002fc60008ffe4ff */
[-C--:B------:R-:W-:Y:S01]  /*2ccb0*/  @!P5 IMAD R10, R10, R16.reuse, RZ ;  /* 0x000000100a0ad224 */ /* 0x080fe200078e02ff */
[----:B------:R-:W-:Y:S01]  /*2ccc0*/  ISETP.LT.OR P1, PT, R0, 0xba, !P3 ;  /* 0x000000ba0000780c */ /* 0x000fe20005f21670 */
[----:B------:R-:W5:Y:S04]  /*2ccd0*/  LDL.LU R15, [R1+0x770] ;  /* 0x00077000010f7983 */ /* 0x000f680000300800 */
[----:B------:R0:W-:Y:S04]  /*2cce0*/  @!P2 STG.E.U8 desc[UR36][R4.64+0xb1], R3 ;  /* 0x0000b1030400a986 */ /* 0x0001e8000c101124 */
[----:B------:R1:W-:Y:S01]  /*2ccf0*/  @!P5 STG.E.U8 desc[UR36][R8.64+0xb8], R10 ;  /* 0x0000b80a0800d986 */ /* 0x0003e2000c101124 */
[----:B0-----:R-:W-:-:S03]  /*2cd00*/  @!P0 IMAD R5, R13, R16, RZ ;  /* 0x000000100d058224 */ /* 0x001fc600078e02ff */
[-C--:B------:R-:W-:Y:S01]  /*2cd10*/  @!P1 IMAD R3, R12, R16.reuse, RZ ;  /* 0x000000100c039224 */ /* 0x080fe200078e02ff */
[----:B------:R-:W5:Y:S01]  /*2cd20*/  LDL.LU R13, [R1+0x774] ;  /* 0x00077400010d7983 */ /* 0x000f620000300800 */
[----:B------:R-:W-:-:S03]  /*2cd30*/  @!P6 IMAD R4, R14, R16, RZ ;  /* 0x000000100e04e224 */ /* 0x000fc600078e02ff */
[----:B------:R-:W5:Y:S04]  /*2cd40*/  LDL.LU R12, [R1+0x778] ;  /* 0x00077800010c7983 */ /* 0x000f680000300800 */
[----:B------:R-:W5:Y:S04]  /*2cd50*/  LDL.LU R14, [R1+0x77c] ;  /* 0x00077c00010e7983 */ /* 0x000f680000300800 */
[----:B-1----:R-:W2:Y:S01]  /*2cd60*/  LDL.LU R10, [R1+0x600] ;  /* 0x00060000010a7983 */ /* 0x002ea20000300800 */
[----:B------:R-:W-:-:S03]  /*2cd70*/  @!P0 IADD3 R6, P2, R8, UR46, RZ ;  /* 0x0000002e08068c10 */ /* 0x000fc6000ff5e0ff */
[----:B------:R0:W-:Y:S01]  /*2cd80*/  @!P6 STG.E.U8 desc[UR36][R8.64+0xb9], R4 ;  /* 0x0000b9040800e986 */ /* 0x0001e2000c101124 */
[----:B------:R-:W-:Y:S02]  /*2cd90*/  @!P0 IADD3.X R7, R9, UR45, RZ, P2, !PT ;  /* 0x0000002d09078c10 */ /* 0x000fe400097fe4ff */
[----:B------:R-:W-:-:S03]  /*2cda0*/  ISETP.GE.AND P6, PT, R19, 0x81, PT ;  /* 0x000000811300780c */ /* 0x000fc60003fc6270 */
[----:B------:R1:W-:Y:S01]  /*2cdb0*/  @!P0 STG.E.U8 desc[UR36][R6.64+0xb8], R5 ;  /* 0x0000b80506008986 */ /* 0x0003e2000c101124 */
[----:B------:R-:W-:Y:S02]  /*2cdc0*/  ISETP.LT.OR P0, PT, R0, 0x1, !P6 ;  /* 0x000000010000780c */ /* 0x000fe40007701670 */
[----:B0-----:R-:W-:Y:S01]  /*2cdd0*/  @!P1 IADD3 R4, P2, R8, UR46, RZ ;  /* 0x0000002e08049c10 */ /* 0x001fe2000ff5e0ff */
[----:B------:R-:W-:-:S03]  /*2cde0*/  USHF.L.U64.HI UR4, UR10, 0x7, UR11 ;  /* 0x000000070a047899 */ /* 0x000fc6000801020b */
[----:B-1----:R-:W-:Y:S01]  /*2cdf0*/  @!P1 IADD3.X R5, R9, UR45, RZ, P2, !PT ;  /* 0x0000002d09059c10 */ /* 0x002fe200097fe4ff */
[----:B------:R-:W-:-:S04]  /*2ce00*/  IMAD.U32 R6, RZ, RZ, UR10 ;  /* 0x0000000aff067e24 */ /* 0x000fc8000f8e00ff */
[----:B------:R2:W-:Y:S01]  /*2ce10*/  @!P1 STG.E.U8 desc[UR36][R4.64+0xb9], R3 ;  /* 0x0000b90304009986 */ /* 0x0005e2000c101124 */
[----:B------:R-:W-:-:S04]  /*2ce20*/  LEA R6, P1, R6, R8, 0x7 ;  /* 0x0000000806067211 */ /* 0x000fc800078238ff */
[----:B------:R-:W-:Y:S01]  /*2ce30*/  IADD3.X R7, R9, UR4, RZ, P1, !PT ;  /* 0x0000000409077c10 */ /* 0x000fe20008ffe4ff */
[----:B--2---:R-:W-:-:S05]  /*2ce40*/  @!P0 IMAD R3, R10, R16, RZ ;  /* 0x000000100a038224 */ /* 0x004fca00078e02ff */
[----:B------:R0:W-:Y:S04]  /*2ce50*/  @!P0 STG.E.U8 desc[UR36][R6.64], R3 ;  /* 0x0000000306008986 */ /* 0x0001e8000c101124 */
[----:B0-----:R-:W2:Y:S01]  /*2ce60*/  LDL.LU R3, [R1+0x608] ;  /* 0x0006080001037983 */ /* 0x001ea20000300800 */
[----:B------:R-:W-:Y:S02]  /*2ce70*/  ISETP.LT.OR P2, PT, R0, 0x2, !P6 ;  /* 0x000000020000780c */ /* 0x000fe40007741670 */
[----:B------:R-:W-:-:S04]  /*2ce80*/  ISETP.GE.AND P5, PT, R19, 0x89, PT ;  /* 0x000000891300780c */ /* 0x000fc80003fa6270 */
[----:B------:R-:W-:-:S07]  /*2ce90*/  ISETP.LT.OR P1, PT, R0, 0x1, !P5 ;  /* 0x000000010000780c */ /* 0x000fce0006f21670 */
[----:B------:R-:W-:Y:S02]  /*2cea0*/  @!P2 IMAD R10, R11, R16, RZ ;  /* 0x000000100b0aa224 */ /* 0x000fe400078e02ff */
[----:B------:R-:W-:Y:S02]  /*2ceb0*/  @!P2 IMAD.MOV.U32 R4, RZ, RZ, R6 ;  /* 0x000000ffff04a224 */ /* 0x000fe400078e0006 */
[----:B------:R-:W-:-:S05]  /*2cec0*/  @!P2 IMAD.MOV.U32 R5, RZ, RZ, R7 ;  /* 0x000000ffff05a224 */ /* 0x000fca00078e0007 */
[----:B------:R0:W-:Y:S02]  /*2ced0*/  @!P2 STG.E.U8 desc[UR36][R4.64+0x1], R10 ;  /* 0x0000010a0400a986 */ /* 0x0001e4000c101124 */
[----:B0-----:R-:W-:-:S04]  /*2cee0*/  @!P1 IADD3 R10, P2, R6, UR46, RZ ;  /* 0x0000002e060a9c10 */ /* 0x001fc8000ff5e0ff */
[----:B------:R-:W-:Y:S01]  /*2cef0*/  @!P1 IADD3.X R11, R7, UR45, RZ, P2, !PT ;  /* 0x0000002d070b9c10 */ /* 0x000fe200097fe4ff */
[----:B--2---:R-:W-:-:S05]  /*2cf00*/  @!P1 IMAD R3, R3, R16, RZ ;  /* 0x0000001003039224 */ /* 0x004fca00078e02ff */
[----:B------:R0:W-:Y:S04]  /*2cf10*/  @!P1 STG.E.U8 desc[UR36][R10.64], R3 ;  /* 0x000000030a009986 */ /* 0x0001e8000c101124 */
[----:B0-----:R-:W2:Y:S04]  /*2cf20*/  LDL.LU R3, [R1+0x60c] ;  /* 0x00060c0001037983 */ /* 0x001ea80000300800 */
[----:B------:R-:W3:Y:S01]  /*2cf30*/  LDL.LU R10, [R1+0x610] ;  /* 0x00061000010a7983 */ /* 0x000ee20000300800 */
[C---:B------:R-:W-:Y:S02]  /*2cf40*/  ISETP.LT.OR P0, PT, R0.reuse, 0x2, !P5 ;  /* 0x000000020000780c */ /* 0x040fe40006f01670 */
[----:B------:R-:W-:Y:S01]  /*2cf50*/  ISETP.LT.OR P1, PT, R0, 0x9, !P6 ;  /* 0x000000090000780c */ /* 0x000fe20007721670 */
[----:B------:R-:W4:Y:S10]  /*2cf60*/  LDL.LU R11, [R1+0x614] ;  /* 0x00061400010b7983 */ /* 0x000f340000300800 */
[----:B------:R-:W-:-:S04]  /*2cf70*/  @!P0 IADD3 R4, P2, R6, UR46, RZ ;  /* 0x0000002e06048c10 */ /* 0x000fc8000ff5e0ff */
[----:B------:R-:W-:Y:S01]  /*2cf80*/  @!P0 IADD3.X R5, R7, UR45, RZ, P2, !PT ;  /* 0x0000002d07058c10 */ /* 0x000fe200097fe4ff */
[----:B--2---:R-:W-:-:S05]  /*2cf90*/  @!P0 IMAD R3, R3, R16, RZ ;  /* 0x0000001003038224 */ /* 0x004fca00078e02ff */
[----:B------:R3:W-:Y:S02]  /*2cfa0*/  @!P0 STG.E.U8 desc[UR36][R4.64+0x1], R3 ;  /* 0x0000010304008986 */ /* 0x0007e4000c101124 */
[----:B---3--:R-:W-:Y:S02]  /*2cfb0*/  @!P1 IMAD R3, R10, R16, RZ ;  /* 0x000000100a039224 */ /* 0x008fe400078e02ff */
[----:B------:R-:W-:Y:S02]  /*2cfc0*/  @!P1 IMAD.MOV.U32 R4, RZ, RZ, R6 ;  /* 0x000000ffff049224 */ /* 0x000fe400078e0006 */
[----:B------:R-:W-:-:S05]  /*2cfd0*/  @!P1 IMAD.MOV.U32 R5, RZ, RZ, R7 ;  /* 0x000000ffff059224 */ /* 0x000fca00078e0007 */
[----:B------:R0:W-:Y:S04]  /*2cfe0*/  @!P1 STG.E.U8 desc[UR36][R4.64+0x8], R3 ;  /* 0x0000080304009986 */ /* 0x0001e8000c101124 */
[----:B0-----:R-:W2:Y:S01]  /*2cff0*/  LDL.LU R3, [R1+0x618] ;  /* 0x0006180001037983 */ /* 0x001ea20000300800 */
[C---:B------:R-:W-:Y:S02]  /*2d000*/  ISETP.LT.OR P2, PT, R0.reuse, 0xa, !P6 ;  /* 0x0000000a0000780c */ /* 0x040fe40007741670 */
[----:B------:R-:W-:-:S11]  /*2d010*/  ISETP.LT.OR P0, PT, R0, 0x9, !P5 ;  /* 0x000000090000780c */ /* 0x000fd60006f01670 */
[----:B----4-:R-:W-:Y:S02]  /*2d020*/  @!P2 IMAD R10, R11, R16, RZ ;  /* 0x000000100b0aa224 */ /* 0x010fe400078e02ff */
        /* <DEDUP_REMOVED lines=367> */
[----:B0-----:R-:W2:Y:S01]  /*2e720*/  LDL.LU R11, [R1+0x70c] ;  /* 0x00070c00010b7983 */ /* 0x001ea20000300800 */
[C---:B------:R-:W-:Y:S02]  /*2e730*/  ISETP.LT.OR P0, PT, R0.reuse, 0x82, !P5 ;  /* 0x000000820000780c */ /* 0x040fe40006f01670 */
[----:B------:R-:W-:-:S11]  /*2e740*/  ISETP.LT.OR P1, PT, R0, 0x89, !P6 ;  /* 0x000000890000780c */ /* 0x000fd60007721670 */
[----:B------:R-:W-:-:S04]  /*2e750*/  @!P0 IADD3 R4, P2, R6, UR46, RZ ;  /* 0x0000002e06048c10 */ /* 0x000fc8000ff5e0ff */
[----:B------:R-:W-:Y:S02]  /*2e760*/  @!P0 IADD3.X R5, R7, UR45, RZ, P2, !PT ;  /* 0x0000002d07058c10 */ /* 0x000fe400097fe4ff */
[----:B------:R-:W-:-:S13]  /*2e770*/  ISETP.LT.OR P2, PT, R0, 0x8a, !P6 ;  /* 0x0000008a0000780c */ /* 0x000fda0007741670 */
[-C--:B------:R-:W-:Y:S02]  /*2e780*/  @!P2 IMAD R10, R234, R16.reuse, RZ ;  /* 0x00000010ea0aa224 */ /* 0x080fe400078e02ff */
[----:B--2---:R-:W-:-:S05]  /*2e790*/  @!P0 IMAD R3, R11, R16, RZ ;  /* 0x000000100b038224 */ /* 0x004fca00078e02ff */
[----:B------:R0:W-:Y:S01]  /*2e7a0*/  @!P0 STG.E.U8 desc[UR36][R4.64+0x81], R3 ;  /* 0x0000810304008986 */ /* 0x0001e2000c101124 */
[----:B------:R-:W-:Y:S01]  /*2e7b0*/  ISETP.LT.OR P0, PT, R0, 0x89, !P5 ;  /* 0x000000890000780c */ /* 0x000fe20006f01670 */
[----:B0-----:R-:W-:Y:S02]  /*2e7c0*/  @!P1 IMAD R3, R235, R16, RZ ;  /* 0x00000010eb039224 */ /* 0x001fe400078e02ff */
[----:B------:R-:W-:Y:S01]  /*2e7d0*/  @!P1 IMAD.MOV.U32 R4, RZ, RZ, R6 ;  /* 0x000000ffff049224 */ /* 0x000fe200078e0006 */
[----:B------:R-:W2:Y:S01]  /*2e7e0*/  LDL.LU R235, [R1+0x5a0] ;  /* 0x0005a00001eb7983 */ /* 0x000ea20000300800 */
[----:B------:R-:W-:-:S03]  /*2e7f0*/  @!P1 IMAD.MOV.U32 R5, RZ, RZ, R7 ;  /* 0x000000ffff059224 */ /* 0x000fc600078e0007 */
[----:B------:R-:W3:Y:S04]  /*2e800*/  LDL.LU R234, [R1+0x5a4] ;  /* 0x0005a40001ea7983 */ /* 0x000ee80000300800 */
[----:B------:R0:W-:Y:S01]  /*2e810*/  @!P1 STG.E.U8 desc[UR36][R4.64+0x88], R3 ;  /* 0x0000880304009986 */ /* 0x0001e2000c101124 */
[----:B------:R-:W-:Y:S01]  /*2e820*/  ISETP.LT.OR P1, PT, R0, 0x8a, !P5 ;  /* 0x0000008a0000780c */ /* 0x000fe20006f21670 */
[----:B0-----:R-:W-:Y:S02]  /*2e830*/  @!P2 IMAD.MOV.U32 R4, RZ, RZ, R6 ;  /* 0x000000ffff04a224 */ /* 0x001fe400078e0006 */
[----:B------:R-:W-:-:S05]  /*2e840*/  @!P2 IMAD.MOV.U32 R5, RZ, RZ, R7 ;  /* 0x000000ffff05a224 */ /* 0x000fca00078e0007 */
[----:B------:R0:W-:Y:S01]  /*2e850*/  @!P2 STG.E.U8 desc[UR36][R4.64+0x89], R10 ;  /* 0x0000890a0400a986 */ /* 0x0001e2000c101124 */
[----:B-----5:R-:W-:-:S03]  /*2e860*/  @!P0 IMAD R3, R233, R16, RZ ;  /* 0x00000010e9038224 */ /* 0x020fc600078e02ff */
[----:B------:R-:W4:Y:S01]  /*2e870*/  LDL.LU R233, [R1+0x5a8] ;  /* 0x0005a80001e97983 */ /* 0x000f220000300800 */
[----:B0-----:R-:W-:-:S04]  /*2e880*/  @!P0 IADD3 R10, P2, R6, UR46, RZ ;  /* 0x0000002e060a8c10 */ /* 0x001fc8000ff5e0ff */
[----:B------:R-:W-:Y:S02]  /*2e890*/  @!P0 IADD3.X R11, R7, UR45, RZ, P2, !PT ;  /* 0x0000002d070b8c10 */ /* 0x000fe400097fe4ff */
[----:B------:R-:W-:-:S03]  /*2e8a0*/  @!P1 IADD3 R4, P2, R6, UR46, RZ ;  /* 0x0000002e06049c10 */ /* 0x000fc6000ff5e0ff */
[----:B------:R0:W-:Y:S01]  /*2e8b0*/  @!P0 STG.E.U8 desc[UR36][R10.64+0x88], R3 ;  /* 0x000088030a008986 */ /* 0x0001e2000c101124 */
[C---:B------:R-:W-:Y:S02]  /*2e8c0*/  ISETP.LT.OR P0, PT, R0.reuse, 0x91, !P6 ;  /* 0x000000910000780c */ /* 0x040fe40007701670 */
[----:B------:R-:W-:Y:S02]  /*2e8d0*/  @!P1 IADD3.X R5, R7, UR45, RZ, P2, !PT ;  /* 0x0000002d07059c10 */ /* 0x000fe400097fe4ff */
[----:B------:R-:W-:Y:S01]  /*2e8e0*/  ISETP.LT.OR P2, PT, R0, 0x92, !P6 ;  /* 0x000000920000780c */ /* 0x000fe20007741670 */
[----:B0-----:R-:W-:Y:S02]  /*2e8f0*/  @!P1 IMAD R3, R232, R16, RZ ;  /* 0x00000010e8039224 */ /* 0x001fe400078e02ff */
[----:B------:R-:W5:Y:S04]  /*2e900*/  LDL.LU R232, [R1+0x5ac] ;  /* 0x0005ac0001e87983 */ /* 0x000f680000300800 */
[----:B------:R0:W-:Y:S01]  /*2e910*/  @!P1 STG.E.U8 desc[UR36][R4.64+0x89], R3 ;  /* 0x0000890304009986 */ /* 0x0001e2000c101124 */
[----:B------:R-:W-:-:S05]  /*2e920*/  ISETP.LT.OR P1, PT, R0, 0x91, !P5 ;  /* 0x000000910000780c */ /* 0x000fca0006f21670 */
[-C--:B------:R-:W-:Y:S02]  /*2e930*/  @!P2 IMAD R10, R230, R16.reuse, RZ ;  /* 0x00000010e60aa224 */ /* 0x080fe400078e02ff */
[----:B0-----:R-:W-:Y:S02]  /*2e940*/  @!P0 IMAD R3, R231, R16, RZ ;  /* 0x00000010e7038224 */ /* 0x001fe400078e02ff */
[----:B------:R-:W-:Y:S01]  /*2e950*/  @!P0 IMAD.MOV.U32 R4, RZ, RZ, R6 ;  /* 0x000000ffff048224 */ /* 0x000fe200078e0006 */
[----:B------:R-:W5:Y:S01]  /*2e960*/  LDL.LU R231, [R1+0x5b0] ;  /* 0x0005b00001e77983 */ /* 0x000f620000300800 */
[----:B------:R-:W-:-:S03]  /*2e970*/  @!P0 IMAD.MOV.U32 R5, RZ, RZ, R7 ;  /* 0x000000ffff058224 */ /* 0x000fc600078e0007 */
[----:B------:R-:W5:Y:S04]  /*2e980*/  LDL.LU R230, [R1+0x5b4] ;  /* 0x0005b40001e67983 */ /* 0x000f680000300800 */
[----:B------:R0:W-:Y:S01]  /*2e990*/  @!P0 STG.E.U8 desc[UR36][R4.64+0x90], R3 ;  /* 0x0000900304008986 */ /* 0x0001e2000c101124 */
[----:B------:R-:W-:Y:S01]  /*2e9a0*/  ISETP.LT.OR P0, PT, R0, 0x92, !P5 ;  /* 0x000000920000780c */ /* 0x000fe20006f01670 */
[----:B0-----:R-:W-:Y:S02]  /*2e9b0*/  @!P2 IMAD.MOV.U32 R4, RZ, RZ, R6 ;  /* 0x000000ffff04a224 */ /* 0x001fe400078e0006 */
[----:B------:R-:W-:-:S05]  /*2e9c0*/  @!P2 IMAD.MOV.U32 R5, RZ, RZ, R7 ;  /* 0x000000ffff05a224 */ /* 0x000fca00078e0007 */
[----:B------:R0:W-:Y:S01]  /*2e9d0*/  @!P2 STG.E.U8 desc[UR36][R4.64+0x91], R10 ;  /* 0x0000910a0400a986 */ /* 0x0001e2000c101124 */
[----:B------:R-:W-:-:S03]  /*2e9e0*/  @!P1 IMAD R3, R229, R16, RZ ;  /* 0x00000010e5039224 */ /* 0x000fc600078e02ff */
[----:B------:R-:W5:Y:S01]  /*2e9f0*/  LDL.LU R229, [R1+0x5b8] ;  /* 0x0005b80001e57983 */ /* 0x000f620000300800 */
        /* <DEDUP_REMOVED lines=79> */
[----:B0-----:R-:W-:-:S05]  /*2eef0*/  @!P1 IMAD R3, R216, R16, RZ ;  /* 0x00000010d8039224 */ /* 0x001fca00078e02ff */
[----:B------:R0:W-:Y:S01]  /*2ef00*/  @!P1 STG.E.U8 desc[UR36][R4.64+0xa9], R3 ;  /* 0x0000a90304009986 */ /* 0x0001e2000c101124 */
[----:B------:R-:W-:-:S06]  /*2ef10*/  ISETP.LT.OR P1, PT, R0, 0xb1, !P5 ;  /* 0x000000b10000780c */ /* 0x000fcc0006f21670 */
[-C--:B------:R-:W-:Y:S02]  /*2ef20*/  @!P2 IMAD R10, R22, R16.reuse, RZ ;  /* 0x00000010160aa224 */ /* 0x080fe400078e02ff */
[----:B0-----:R-:W-:Y:S02]  /*2ef30*/  @!P0 IMAD R3, R23, R16, RZ ;  /* 0x0000001017038224 */ /* 0x001fe400078e02ff */
[----:B------:R-:W-:Y:S02]  /*2ef40*/  @!P0 IMAD.MOV.U32 R4, RZ, RZ, R6 ;  /* 0x000000ffff048224 */ /* 0x000fe400078e0006 */
[----:B------:R-:W-:-:S05]  /*2ef50*/  @!P0 IMAD.MOV.U32 R5, RZ, RZ, R7 ;  /* 0x000000ffff058224 */ /* 0x000fca00078e0007 */
        /* <DEDUP_REMOVED lines=19> */
[----:B------:R-:W-:Y:S01]  /*2f090*/  @!P1 IMAD.MOV.U32 R4, RZ, RZ, R6 ;  /* 0x000000ffff049224 */ /* 0x000fe200078e0006 */
[----:B------:R-:W5:Y:S01]  /*2f0a0*/  LDL.LU R15, [R1+0x5f0] ;  /* 0x0005f000010f7983 */ /* 0x000f620000300800 */
[----:B------:R-:W-:-:S05]  /*2f0b0*/  @!P1 IMAD.MOV.U32 R5, RZ, RZ, R7 ;  /* 0x000000ffff059224 */ /* 0x000fca00078e0007 */
[----:B------:R0:W-:Y:S01]  /*2f0c0*/  @!P1 STG.E.U8 desc[UR36][R4.64+0xb8], R3 ;  /* 0x0000b80304009986 */ /* 0x0001e2000c101124 */
[----:B------:R-:W-:Y:S01]  /*2f0d0*/  ISETP.LT.OR P1, PT, R0, 0xba, !P5 ;  /* 0x000000ba0000780c */ /* 0x000fe20006f21670 */
[----:B0-----:R-:W-:Y:S02]  /*2f0e0*/  @!P2 IMAD.MOV.U32 R4, RZ, RZ, R6 ;  /* 0x000000ffff04a224 */ /* 0x001fe400078e0006 */
[----:B------:R-:W-:-:S05]  /*2f0f0*/  @!P2 IMAD.MOV.U32 R5, RZ, RZ, R7 ;  /* 0x000000ffff05a224 */ /* 0x000fca00078e0007 */
[----:B------:R0:W-:Y:S01]  /*2f100*/  @!P2 STG.E.U8 desc[UR36][R4.64+0xb9], R10 ;  /* 0x0000b90a0400a986 */ /* 0x0001e2000c101124 */
[----:B------:R-:W-:Y:S01]  /*2f110*/  @!P0 IMAD R3, R12, R16, RZ ;  /* 0x000000100c038224 */ /* 0x000fe200078e02ff */
[----:B0-----:R-:W-:-:S04]  /*2f120*/  @!P0 IADD3 R4, P2, R6, UR46, RZ ;  /* 0x0000002e06048c10 */ /* 0x001fc8000ff5e0ff */
[----:B------:R-:W-:-:S05]  /*2f130*/  @!P0 IADD3.X R5, R7, UR45, RZ, P2, !PT ;  /* 0x0000002d07058c10 */ /* 0x000fca00097fe4ff */
[----:B------:R0:W-:Y:S01]  /*2f140*/  @!P0 STG.E.U8 desc[UR36][R4.64+0xb8], R3 ;  /* 0x0000b80304008986 */ /* 0x0001e2000c101124 */
[----:B------:R-:W-:-:S04]  /*2f150*/  @!P1 IADD3 R10, P0, R6, UR46, RZ ;  /* 0x0000002e060a9c10 */ /* 0x000fc8000ff1e0ff */
[----:B------:R-:W-:Y:S01]  /*2f160*/  @!P1 IADD3.X R11, R7, UR45, RZ, P0, !PT ;  /* 0x0000002d070b9c10 */ /* 0x000fe200087fe4ff */
[----:B0-----:R-:W-:Y:S02]  /*2f170*/  @!P1 IMAD R3, R14, R16, RZ ;  /* 0x000000100e039224 */ /* 0x001fe400078e02ff */
[----:B------:R-:W5:Y:S04]  /*2f180*/  LDL.LU R14, [R1+0x5f4] ;  /* 0x0005f400010e7983 */ /* 0x000f680000300800 */
[----:B------:R-:W5:Y:S04]  /*2f190*/  LDL.LU R20, [R1+0x5f8] ;  /* 0x0005f80001147983 */ /* 0x000f680000300800 */
[----:B------:R-:W5:Y:S04]  /*2f1a0*/  LDL.LU R216, [R1+0x5fc] ;  /* 0x0005fc0001d87983 */ /* 0x000f680000300800 */
[----:B------:R0:W-:Y:S04]  /*2f1b0*/  @!P1 STG.E.U8 desc[UR36][R10.64+0xb9], R3 ;  /* 0x0000b9030a009986 */ /* 0x0001e8000c101124 */
[----:B0-----:R-:W2:Y:S04]  /*2f1c0*/  LDL.LU R10, [R1+0x480] ;  /* 0x00048000010a7983 */ /* 0x001ea80000300800 */
[----:B------:R-:W3:Y:S01]  /*2f1d0*/  LDL.LU R11, [R1+0x484] ;  /* 0x00048400010b7983 */ /* 0x000ee20000300800 */
[----:B------:R-:W-:-:S04]  /*2f1e0*/  ISETP.GE.AND P6, PT, R19, 0x101, PT ;  /* 0x000001011300780c */ /* 0x000fc80003fc6270 */
[----:B------:R-:W-:Y:S01]  /*2f1f0*/  ISETP.LT.OR P1, PT, R0, 0x1, !P6 ;  /* 0x000000010000780c */ /* 0x000fe20007721670 */
[----:B------:R-:W-:Y:S01]  /*2f200*/  IMAD.U32 R4, RZ, RZ, UR10 ;  /* 0x0000000aff047e24 */ /* 0x000fe2000f8e00ff */
[----:B------:R-:W-:-:S04]  /*2f210*/  USHF.L.U64.HI UR4, UR10, 0x8, UR11 ;  /* 0x000000080a047899 */ /* 0x000fc8000801020b */
[----:B------:R-:W-:-:S04]  /*2f220*/  LEA R4, P0, R4, R8, 0x8 ;  /* 0x0000000804047211 */ /* 0x000fc800078040ff */
[----:B------:R-:W-:-:S03]  /*2f230*/  IADD3.X R5, R9, UR4, RZ, P0, !PT ;  /* 0x0000000409057c10 */ /* 0x000fc600087fe4ff */
[----:B--2---:R-:W-:-:S05]  /*2f240*/  @!P1 IMAD R3, R10, R16, RZ ;  /* 0x000000100a039224 */ /* 0x004fca00078e02ff */
[----:B------:R3:W-:Y:S01]  /*2f250*/  @!P1 STG.E.U8 desc[UR36][R4.64], R3 ;  /* 0x0000000304009986 */ /* 0x0007e2000c101124 */
[----:B------:R-:W-:-:S13]  /*2f260*/  ISETP.LT.OR P1, PT, R0, 0x2, !P6 ;  /* 0x000000020000780c */ /* 0x000fda0007721670 */
[----:B---3--:R-:W-:-:S05]  /*2f270*/  @!P1 IMAD R3, R11, R16, RZ ;  /* 0x000000100b039224 */ /* 0x008fca00078e02ff */
[----:B------:R0:W-:Y:S04]  /*2f280*/  @!P1 STG.E.U8 desc[UR36][R4.64+0x1], R3 ;  /* 0x0000010304009986 */ /* 0x0001e8000c101124 */
[----:B0-----:R-:W2:Y:S01]  /*2f290*/  LDL.LU R3, [R1+0x488] ;  /* 0x0004880001037983 */ /* 0x001ea20000300800 */
[----:B------:R-:W-:Y:S02]  /*2f2a0*/  ISETP.LT.OR P5, PT, R0, 0xc1, !P3 ;  /* 0x000000c10000780c */ /* 0x000fe40005fa1670 */
[----:B------:R-:W-:-:S11]  /*2f2b0*/  ISETP.GE.AND P2, PT, R19, 0x109, PT ;  /* 0x000001091300780c */ /* 0x000fd60003f46270 */
[----:B------:R-:W-:-:S04]  /*2f2c0*/  @!P5 IADD3 R22, P0, R8, UR46, RZ ;  /* 0x0000002e0816dc10 */ /* 0x000fc8000ff1e0ff */
[----:B------:R-:W-:Y:S02]  /*2f2d0*/  @!P5 IADD3.X R23, R9, UR45, RZ, P0, !PT ;  /* 0x0000002d0917dc10 */ /* 0x000fe400087fe4ff */
[----:B------:R-:W-:-:S13]  /*2f2e0*/  ISETP.LT.OR P0, PT, R0, 0x1, !P2 ;  /* 0x000000010000780c */ /* 0x000fda0005701670 */
[----:B------:R-:W-:-:S04]  /*2f2f0*/  @!P0 IADD3 R12, P5, R4, UR46, RZ ;  /* 0x0000002e040c8c10 */ /* 0x000fc8000ffbe0ff */
        /* <DEDUP_REMOVED lines=10> */
[----:B------:R-:W3:Y:S01]  /*2f3a0*/  LDL.LU R11, [R1+0x494] ;  /* 0x00049400010b7983 */ /* 0x000ee20000300800 */
[----:B------:R-:W-:-:S13]  /*2f3b0*/  ISETP.LT.OR P1, PT, R0, 0x9, !P6 ;  /* 0x000000090000780c */ /* 0x000fda0007721670 */
[----:B--2---:R-:W-:-:S05]  /*2f3c0*/  @!P1 IMAD R3, R10, R16, RZ ;  /* 0x000000100a039224 */ /* 0x004fca00078e02ff */
[----:B------:R3:W-:Y:S01]  /*2f3d0*/  @!P1 STG.E.U8 desc[UR36][R4.64+0x8], R3 ;  /* 0x0000080304009986 */ /* 0x0007e2000c101124 */
[----:B------:R-:W-:-:S13]  /*2f3e0*/  ISETP.LT.OR P1, PT, R0, 0xa, !P6 ;  /* 0x0000000a0000780c */ /* 0x000fda0007721670 */
[----:B---3--:R-:W-:-:S05]  /*2f3f0*/  @!P1 IMAD R3, R11, R16, RZ ;  /* 0x000000100b039224 */ /* 0x008fca00078e02ff */
        /* <DEDUP_REMOVED lines=330> */
[----:B------:R-:W-:Y:S02]  /*308a0*/  @!P1 IADD3.X R11, R5, UR45, RZ, P5, !PT ;  /* 0x0000002d050b9c10 */ /* 0x000fe4000affe4ff */
[----:B------:R-:W-:-:S13]  /*308b0*/  ISETP.LT.OR P0, PT, R0, 0x91, !P2 ;  /* 0x000000910000780c */ /* 0x000fda0005701670 */
[----:B------:R-:W-:-:S04]  /*308c0*/  @!P0 IADD3 R12, P5, R4, UR46, RZ ;  /* 0x0000002e040c8c10 */ /* 0x000fc8000ffbe0ff */
[----:B------:R-:W-:Y:S01]  /*308d0*/  @!P0 IADD3.X R13, R5, UR45, RZ, P5, !PT ;  /* 0x0000002d050d8c10 */ /* 0x000fe2000affe4ff */
[----:B--2---:R-:W-:-:S05]  /*308e0*/  @!P1 IMAD R3, R3, R16, RZ ;  /* 0x0000001003039224 */ /* 0x004fca00078e02ff */
[----:B------:R0:W-:Y:S01]  /*308f0*/  @!P1 STG.E.U8 desc[UR36][R10.64+0x89], R3 ;  /* 0x000089030a009986 */ /* 0x0001e2000c101124 */
[----:B------:R-:W-:-:S13]  /*30900*/  ISETP.LT.OR P1, PT, R0, 0x91, !P6 ;  /* 0x000000910000780c */ /* 0x000fda0007721670 */
[----:B0-----:R-:W-:Y:S02]  /*30910*/  @!P1 IMAD R3, R235, R16, RZ ;  /* 0x00000010eb039224 */ /* 0x001fe400078e02ff */
[----:B------:R-:W2:Y:S04]  /*30920*/  LDL.LU R235, [R1+0x430] ;  /* 0x0004300001eb7983 */ /* 0x000ea80000300800 */
[----:B------:R0:W-:Y:S01]  /*30930*/  @!P1 STG.E.U8 desc[UR36][R4.64+0x90], R3 ;  /* 0x0000900304009986 */ /* 0x0001e2000c101124 */
[----:B------:R-:W-:-:S13]  /*30940*/  ISETP.LT.OR P1, PT, R0, 0x92, !P6 ;  /* 0x000000920000780c */ /* 0x000fda0007721670 */
[-C--:B0-----:R-:W-:Y:S02]  /*30950*/  @!P1 IMAD R3, R234, R16.reuse, RZ ;  /* 0x00000010ea039224 */ /* 0x081fe400078e02ff */
[----:B------:R-:W3:Y:S04]  /*30960*/  LDL.LU R234, [R1+0x434] ;  /* 0x0004340001ea7983 */ /* 0x000ee80000300800 */
[----:B------:R4:W-:Y:S01]  /*30970*/  @!P1 STG.E.U8 desc[UR36][R4.64+0x91], R3 ;  /* 0x0000910304009986 */ /* 0x0009e2000c101124 */
[----:B------:R-:W-:Y:S01]  /*30980*/  ISETP.LT.OR P1, PT, R0, 0x92, !P2 ;  /* 0x000000920000780c */ /* 0x000fe20005721670 */
[----:B----4-:R-:W-:-:S12]  /*30990*/  @!P0 IMAD R3, R233, R16, RZ ;  /* 0x00000010e9038224 */ /* 0x010fd800078e02ff */
[----:B------:R-:W-:Y:S01]  /*309a0*/  @!P1 IADD3 R10, P5, R4, UR46, RZ ;  /* 0x0000002e040a9c10 */ /* 0x000fe2000ffbe0ff */
[----:B------:R-:W4:Y:S03]  /*309b0*/  LDL.LU R233, [R1+0x438] ;  /* 0x0004380001e97983 */ /* 0x000f260000300800 */
[----:B------:R-:W-:Y:S01]  /*309c0*/  @!P1 IADD3.X R11, R5, UR45, RZ, P5, !PT ;  /* 0x0000002d050b9c10 */ /* 0x000fe2000affe4ff */
[----:B------:R5:W-:Y:S02]  /*309d0*/  @!P0 STG.E.U8 desc[UR36][R12.64+0x90], R3 ;  /* 0x000090030c008986 */ /* 0x000be4000c101124 */
[----:B-----5:R-:W-:Y:S01]  /*309e0*/  @!P1 IMAD R3, R232, R16, RZ ;  /* 0x00000010e8039224 */ /* 0x020fe200078e02ff */
[C---:B------:R-:W-:Y:S01]  /*309f0*/  ISETP.LT.OR P0, PT, R0.reuse, 0x99, !P2 ;  /* 0x000000990000780c */ /* 0x040fe20005701670 */
[----:B------:R-:W5:Y:S04]  /*30a00*/  LDL.LU R232, [R1+0x43c] ;  /* 0x00043c0001e87983 */ /* 0x000f680000300800 */
[----:B------:R0:W-:Y:S01]  /*30a10*/  @!P1 STG.E.U8 desc[UR36][R10.64+0x91], R3 ;  /* 0x000091030a009986 */ /* 0x0001e2000c101124 */
[----:B------:R-:W-:-:S13]  /*30a20*/  ISETP.LT.OR P1, PT, R0, 0x99, !P6 ;  /* 0x000000990000780c */ /* 0x000fda0007721670 */
[----:B0-----:R-:W-:Y:S01]  /*30a30*/  @!P1 IMAD R3, R231, R16, RZ ;  /* 0x00000010e7039224 */ /* 0x001fe200078e02ff */
[----:B------:R-:W-:Y:S01]  /*30a40*/  @!P0 IADD3 R12, P5, R4, UR46, RZ ;  /* 0x0000002e040c8c10 */ /* 0x000fe2000ffbe0ff */
[----:B------:R-:W5:Y:S04]  /*30a50*/  LDL.LU R231, [R1+0x440] ;  /* 0x0004400001e77983 */ /* 0x000f680000300800 */
[----:B------:R0:W-:Y:S01]  /*30a60*/  @!P1 STG.E.U8 desc[UR36][R4.64+0x98], R3 ;  /* 0x0000980304009986 */ /* 0x0001e2000c101124 */
[----:B------:R-:W-:-:S13]  /*30a70*/  ISETP.LT.OR P1, PT, R0, 0x9a, !P6 ;  /* 0x0000009a0000780c */ /* 0x000fda0007721670 */
[-C--:B0-----:R-:W-:Y:S01]  /*30a80*/  @!P1 IMAD R3, R230, R16.reuse, RZ ;  /* 0x00000010e6039224 */ /* 0x081fe200078e02ff */
[----:B------:R-:W-:Y:S01]  /*30a90*/  @!P0 IADD3.X R13, R5, UR45, RZ, P5, !PT ;  /* 0x0000002d050d8c10 */ /* 0x000fe2000affe4ff */
[----:B------:R-:W5:Y:S04]  /*30aa0*/  LDL.LU R230, [R1+0x444] ;  /* 0x0004440001e67983 */ /* 0x000f680000300800 */
[----:B------:R0:W-:Y:S01]  /*30ab0*/  @!P1 STG.E.U8 desc[UR36][R4.64+0x99], R3 ;  /* 0x0000990304009986 */ /* 0x0001e2000c101124 */
[----:B------:R-:W-:Y:S01]  /*30ac0*/  ISETP.LT.OR P1, PT, R0, 0x9a, !P2 ;  /* 0x0000009a0000780c */ /* 0x000fe20005721670 */
[----:B0-----:R-:W-:-:S12]  /*30ad0*/  @!P0 IMAD R3, R229, R16, RZ ;  /* 0x00000010e5038224 */ /* 0x001fd800078e02ff */
[----:B------:R-:W-:Y:S01]  /*30ae0*/  @!P1 IADD3 R10, P5, R4, UR46, RZ ;  /* 0x0000002e040a9c10 */ /* 0x000fe2000ffbe0ff */
[----:B------:R-:W5:Y:S03]  /*30af0*/  LDL.LU R229, [R1+0x448] ;  /* 0x0004480001e57983 */ /* 0x000f660000300800 */
[----:B------:R-:W-:Y:S01]  /*30b00*/  @!P1 IADD3.X R11, R5, UR45, RZ, P5, !PT ;  /* 0x0000002d050b9c10 */ /* 0x000fe2000affe4ff */
[----:B------:R0:W-:Y:S02]  /*30b10*/  @!P0 STG.E.U8 desc[UR36][R12.64+0x98], R3 ;  /* 0x000098030c008986 */ /* 0x0001e4000c101124 */
[----:B0-----:R-:W-:Y:S01]  /*30b20*/  @!P1 IMAD R3, R228, R16, RZ ;  /* 0x00000010e4039224 */ /* 0x001fe200078e02ff */
        /* <DEDUP_REMOVED lines=59> */
[----:B0-----:R-:W-:-:S05]  /*30ee0*/  @!P1 IMAD R3, R21, R16, RZ ;  /* 0x0000001015039224 */ /* 0x001fca00078e02ff */
[----:B------:R0:W-:Y:S01]  /*30ef0*/  @!P1 STG.E.U8 desc[UR36][R10.64+0xb1], R3 ;  /* 0x0000b1030a009986 */ /* 0x0001e2000c101124 */
[----:B------:R-:W-:-:S13]  /*30f00*/  ISETP.LT.OR P1, PT, R0, 0xb9, !P6 ;  /* 0x000000b90000780c */ /* 0x000fda0007721670 */
[----:B0-----:R-:W-:-:S05]  /*30f10*/  @!P1 IMAD R3, R15, R16, RZ ;  /* 0x000000100f039224 */ /* 0x001fca00078e02ff */
[----:B------:R0:W-:Y:S01]  /*30f20*/  @!P1 STG.E.U8 desc[UR36][R4.64+0xb8], R3 ;  /* 0x0000b80304009986 */ /* 0x0001e2000c101124 */
[C---:B------:R-:W-:Y:S02]  /*30f30*/  ISETP.LT.OR P1, PT, R0.reuse, 0xba, !P6 ;  /* 0x000000ba0000780c */ /* 0x040fe40007721670 */
[----:B------:R-:W-:-:S11]  /*30f40*/  ISETP.LT.OR P0, PT, R0, 0xb9, !P2 ;  /* 0x000000b90000780c */ /* 0x000fd60005701670 */
[----:B0-----:R-:W-:-:S05]  /*30f50*/  @!P1 IMAD R3, R14, R16, RZ ;  /* 0x000000100e039224 */ /* 0x001fca00078e02ff */
[----:B------:R0:W-:Y:S01]  /*30f60*/  @!P1 STG.E.U8 desc[UR36][R4.64+0xb9], R3 ;  /* 0x0000b90304009986 */ /* 0x0001e2000c101124 */
[----:B------:R-:W-:Y:S02]  /*30f70*/  ISETP.LT.OR P1, PT, R0, 0xba, !P2 ;  /* 0x000000ba0000780c */ /* 0x000fe40005721670 */
[----:B------:R-:W-:-:S04]  /*30f80*/  @!P0 IADD3 R12, P5, R4, UR46, RZ ;  /* 0x0000002e040c8c10 */ /* 0x000fc8000ffbe0ff */
[----:B------:R-:W-:Y:S01]  /*30f90*/  @!P0 IADD3.X R13, R5, UR45, RZ, P5, !PT ;  /* 0x0000002d050d8c10 */ /* 0x000fe2000affe4ff */
[----:B0-----:R-:W-:-:S06]  /*30fa0*/  @!P0 IMAD R3, R20, R16, RZ ;  /* 0x0000001014038224 */ /* 0x001fcc00078e02ff */
[----:B------:R-:W-:Y:S01]  /*30fb0*/  @!P1 IADD3 R14, P5, R4, UR46, RZ ;  /* 0x0000002e040e9c10 */ /* 0x000fe2000ffbe0ff */
[----:B------:R0:W-:Y:S03]  /*30fc0*/  @!P0 STG.E.U8 desc[UR36][R12.64+0xb8], R3 ;  /* 0x0000b8030c008986 */ /* 0x0001e6000c101124 */
[----:B------:R-:W-:Y:S01]  /*30fd0*/  @!P1 IADD3.X R15, R5, UR45, RZ, P5, !PT ;  /* 0x0000002d050f9c10 */ /* 0x000fe2000affe4ff */
[----:B0-----:R-:W-:Y:S02]  /*30fe0*/  @!P1 IMAD R3, R216, R16, RZ ;  /* 0x00000010d8039224 */ /* 0x001fe400078e02ff */
[----:B------:R-:W5:Y:S04]  /*30ff0*/  LDL.LU R216, [R1+0x47c] ;  /* 0x00047c0001d87983 */ /* 0x000f680000300800 */
[----:B------:R0:W-:Y:S04]  /*31000*/  @!P1 STG.E.U8 desc[UR36][R14.64+0xb9], R3 ;  /* 0x0000b9030e009986 */ /* 0x0001e8000c101124 */
[----:B0-----:R-:W2:Y:S04]  /*31010*/  LDL.LU R14, [R1+0x300] ;  /* 0x00030000010e7983 */ /* 0x001ea80000300800 */
[----:B------:R-:W3:Y:S01]  /*31020*/  LDL.LU R15, [R1+0x304] ;  /* 0x00030400010f7983 */ /* 0x000ee20000300800 */
[----:B------:R-:W-:-:S04]  /*31030*/  ISETP.GE.AND P0, PT, R19, 0x189, PT ;  /* 0x000001891300780c */ /* 0x000fc80003f06270 */
[----:B------:R-:W-:Y:S01]  /*31040*/  ISETP.LT.OR P6, PT, R0, 0x1, !P0 ;  /* 0x000000010000780c */ /* 0x000fe200047c1670 */
[----:B------:R-:W-:Y:S01]  /*31050*/  IMAD.U32 R12, RZ, RZ, UR10 ;  /* 0x0000000aff0c7e24 */ /* 0x000fe2000f8e00ff */
[----:B------:R-:W-:-:S03]  /*31060*/  UIMAD UR4, UR11, 0x180, URZ ;  /* 0x000001800b0478a4 */ /* 0x000fc6000f8e023f */
[----:B------:R-:W-:Y:S01]  /*31070*/  IMAD.WIDE.U32 R12, R12, 0x180, R8 ;  /* 0x000001800c0c7825 */ /* 0x000fe200078e0008 */
[----:B------:R-:W-:-:S03]  /*31080*/  ISETP.GE.AND P1, PT, R19, 0x181, PT ;  /* 0x000001811300780c */ /* 0x000fc60003f26270 */
[----:B------:R-:W-:-:S04]  /*31090*/  VIADD R11, R13, UR4 ;  /* 0x000000040d0b7c36 */ /* 0x000fc80008000000 */
[----:B------:R-:W-:-:S04]  /*310a0*/  @!P6 IADD3 R20, P5, R12, UR46, RZ ;  /* 0x0000002e0c14ec10 */ /* 0x000fc8000ffbe0ff */
[----:B------:R-:W-:Y:S02]  /*310b0*/  @!P6 IADD3.X R21, R11, UR45, RZ, P5, !PT ;  /* 0x0000002d0b15ec10 */ /* 0x000fe4000affe4ff */
[----:B------:R-:W-:-:S13]  /*310c0*/  ISETP.LT.OR P5, PT, R0, 0x1, !P1 ;  /* 0x000000010000780c */ /* 0x000fda0004fa1670 */
[----:B------:R-:W-:Y:S02]  /*310d0*/  @!P5 IMAD.MOV.U32 R10, RZ, RZ, R12 ;  /* 0x000000ffff0ad224 */ /* 0x000fe400078e000c */
[----:B--2---:R-:W-:-:S05]  /*310e0*/  @!P5 IMAD R3, R14, R16, RZ ;  /* 0x000000100e03d224 */ /* 0x004fca00078e02ff */
[----:B------:R3:W-:Y:S01]  /*310f0*/  @!P5 STG.E.U8 desc[UR36][R10.64], R3 ;  /* 0x000000030a00d986 */ /* 0x0007e2000c101124 */
[----:B------:R-:W-:-:S13]  /*31100*/  ISETP.LT.OR P5, PT, R0, 0x2, !P1 ;  /* 0x000000020000780c */ /* 0x000fda0004fa1670 */
[----:B---3--:R-:W-:Y:S02]  /*31110*/  @!P5 IMAD R3, R15, R16, RZ ;  /* 0x000000100f03d224 */ /* 0x008fe400078e02ff */
[----:B------:R-:W-:-:S05]  /*31120*/  @!P5 IMAD.MOV.U32 R10, RZ, RZ, R12 ;  /* 0x000000ffff0ad224 */ /* 0x000fca00078e000c */
[----:B------:R0:W-:Y:S04]  /*31130*/  @!P5 STG.E.U8 desc[UR36][R10.64+0x1], R3 ;  /* 0x000001030a00d986 */ /* 0x0001e8000c101124 */
[----:B0-----:R-:W2:Y:S01]  /*31140*/  LDL.LU R3, [R1+0x308] ;  /* 0x0003080001037983 */ /* 0x001ea20000300800 */
[----:B------:R-:W-:Y:S02]  /*31150*/  ISETP.LT.OR P5, PT, R0, 0x2, !P0 ;  /* 0x000000020000780c */ /* 0x000fe400047a1670 */
[----:B------:R-:W-:Y:S01]  /*31160*/  LOP3.LUT R18, R18, 0xffffffdf, RZ, 0xc0, !PT ;  /* 0xffffffdf12127812 */ /* 0x000fe200078ec0ff */
[----:B--2---:R-:W-:-:S05]  /*31170*/  @!P6 IMAD R3, R3, R16, RZ ;  /* 0x000000100303e224 */ /* 0x004fca00078e02ff */
[----:B------:R0:W-:Y:S04]  /*31180*/  @!P6 STG.E.U8 desc[UR36][R20.64], R3 ;  /* 0x000000031400e986 */ /* 0x0001e8000c101124 */
[----:B0-----:R-:W2:Y:S01]  /*31190*/  LDL.LU R3, [R1+0x30c] ;  /* 0x00030c0001037983 */ /* 0x001ea20000300800 */
[----:B------:R-:W-:Y:S02]  /*311a0*/  @P2 LOP3.LUT R18, R18, 0x20, RZ, 0xfc, !PT ;  /* 0x0000002012122812 */ /* 0x000fe400078efcff */
[----:B------:R-:W-:-:S04]  /*311b0*/  @!P5 IADD3 R14, P2, R12, UR46, RZ ;  /* 0x0000002e0c0edc10 */ /* 0x000fc8000ff5e0ff */
[----:B------:R-:W-:Y:S01]  /*311c0*/  @!P5 IADD3.X R15, R11, UR45, RZ, P2, !PT ;  /* 0x0000002d0b0fdc10 */ /* 0x000fe200097fe4ff */
[----:B--2---:R-:W-:-:S05]  /*311d0*/  @!P5 IMAD R3, R3, R16, RZ ;  /* 0x000000100303d224 */ /* 0x004fca00078e02ff */
[----:B------:R0:W-:Y:S04]  /*311e0*/  @!P5 STG.E.U8 desc[UR36][R14.64+0x1], R3 ;  /* 0x000001030e00d986 */ /* 0x0001e8000c101124 */
[----:B0-----:R-:W2:Y:S04]  /*311f0*/  LDL.LU R14, [R1+0x310] ;  /* 0x00031000010e7983 */ /* 0x001ea80000300800 */
[----:B------:R-:W3:Y:S01]  /*31200*/  LDL.LU R15, [R1+0x314] ;  /* 0x00031400010f7983 */ /* 0x000ee20000300800 */
        /* <DEDUP_REMOVED lines=399> */
[----:B------:R-:W-:-:S05]  /*32b00*/  @!P5 IMAD.MOV.U32 R10, RZ, RZ, R12 ;  /* 0x000000ffff0ad224 */ /* 0x000fca00078e000c */
[----:B------:R0:W-:Y:S01]  /*32b10*/  @!P5 STG.E.U8 desc[UR36][R10.64+0x98], R3 ;  /* 0x000098030a00d986 */ /* 0x0001e2000c101124 */
[----:B------:R-:W-:-:S13]  /*32b20*/  ISETP.LT.OR P5, PT, R0, 0x9a, !P1 ;  /* 0x0000009a0000780c */ /* 0x000fda0004fa1670 */
[----:B0-----:R-:W-:Y:S02]  /*32b30*/  @!P5 IMAD R3, R234, R16, RZ ;  /* 0x00000010ea03d224 */ /* 0x001fe400078e02ff */
[----:B------:R-:W-:-:S05]  /*32b40*/  @!P5 IMAD.MOV.U32 R10, RZ, RZ, R12 ;  /* 0x000000ffff0ad224 */ /* 0x000fca00078e000c */
[----:B------:R4:W-:Y:S01]  /*32b50*/  @!P5 STG.E.U8 desc[UR36][R10.64+0x99], R3 ;  /* 0x000099030a00d986 */ /* 0x0009e2000c101124 */
[----:B------:R-:W-:Y:S01]  /*32b60*/  ISETP.LT.OR P5, PT, R0, 0x9a, !P0 ;  /* 0x0000009a0000780c */ /* 0x000fe200047a1670 */
[----:B----4-:R-:W-:-:S12]  /*32b70*/  @!P6 IMAD R3, R233, R16, RZ ;  /* 0x00000010e903e224 */ /* 0x010fd800078e02ff */
[----:B------:R-:W-:Y:S01]  /*32b80*/  @!P5 IADD3 R14, P2, R12, UR46, RZ ;  /* 0x0000002e0c0edc10 */ /* 0x000fe2000ff5e0ff */
[----:B------:R5:W-:Y:S03]  /*32b90*/  @!P6 STG.E.U8 desc[UR36][R20.64+0x98], R3 ;  /* 0x000098031400e986 */ /* 0x000be6000c101124 */
[----:B------:R-:W-:Y:S01]  /*32ba0*/  @!P5 IADD3.X R15, R11, UR45, RZ, P2, !PT ;  /* 0x0000002d0b0fdc10 */ /* 0x000fe200097fe4ff */
[----:B-----5:R-:W-:-:S05]  /*32bb0*/  @!P5 IMAD R3, R232, R16, RZ ;  /* 0x00000010e803d224 */ /* 0x020fca00078e02ff */
[----:B------:R0:W-:Y:S01]  /*32bc0*/  @!P5 STG.E.U8 desc[UR36][R14.64+0x99], R3 ;  /* 0x000099030e00d986 */ /* 0x0001e2000c101124 */
[----:B------:R-:W-:-:S13]  /*32bd0*/  ISETP.LT.OR P5, PT, R0, 0xa1, !P1 ;  /* 0x000000a10000780c */ /* 0x000fda0004fa1670 */
[----:B0-----:R-:W-:Y:S02]  /*32be0*/  @!P5 IMAD R3, R231, R16, RZ ;  /* 0x00000010e703d224 */ /* 0x001fe400078e02ff */
[----:B------:R-:W-:-:S05]  /*32bf0*/  @!P5 IMAD.MOV.U32 R10, RZ, RZ, R12 ;  /* 0x000000ffff0ad224 */ /* 0x000fca00078e000c */
[----:B------:R0:W-:Y:S01]  /*32c00*/  @!P5 STG.E.U8 desc[UR36][R10.64+0xa0], R3 ;  /* 0x0000a0030a00d986 */ /* 0x0001e2000c101124 */
[C---:B------:R-:W-:Y:S02]  /*32c10*/  ISETP.LT.OR P5, PT, R0.reuse, 0xa2, !P1 ;  /* 0x000000a20000780c */ /* 0x040fe40004fa1670 */
[----:B------:R-:W-:-:S11]  /*32c20*/  ISETP.LT.OR P6, PT, R0, 0xa1, !P0 ;  /* 0x000000a10000780c */ /* 0x000fd600047c1670 */
[----:B0-----:R-:W-:Y:S02]  /*32c30*/  @!P5 IMAD R3, R230, R16, RZ ;  /* 0x00000010e603d224 */ /* 0x001fe400078e02ff */
[----:B------:R-:W-:-:S05]  /*32c40*/  @!P5 IMAD.MOV.U32 R10, RZ, RZ, R12 ;  /* 0x000000ffff0ad224 */ /* 0x000fca00078e000c */
        /* <DEDUP_REMOVED lines=8> */
[----:B0-----:R-:W-:-:S05]  /*32cd0*/  @!P5 IMAD R3, R228, R16, RZ ;  /* 0x00000010e403d224 */ /* 0x001fca00078e02ff */
        /* <DEDUP_REMOVED lines=44> */
[----:B------:R-:W-:-:S07]  /*32fa0*/  @!P6 IADD3.X R21, R11, UR45, RZ, P2, !PT ;  /* 0x0000002d0b15ec10 */ /* 0x000fce00097fe4ff */
[----:B0-----:R-:W-:Y:S02]  /*32fb0*/  @!P5 IMAD R3, R218, R16, RZ ;  /* 0x00000010da03d224 */ /* 0x001fe400078e02ff */
[----:B------:R-:W-:-:S05]  /*32fc0*/  @!P5 IMAD.MOV.U32 R10, RZ, RZ, R12 ;  /* 0x000000ffff0ad224 */ /* 0x000fca00078e000c */
[----:B------:R0:W-:Y:S02]  /*32fd0*/  @!P5 STG.E.U8 desc[UR36][R10.64+0xb9], R3 ;  /* 0x0000b9030a00d986 */ /* 0x0001e4000c101124 */
[----:B0-----:R-:W-:-:S05]  /*32fe0*/  @!P6 IMAD R3, R217, R16, RZ ;  /* 0x00000010d903e224 */ /* 0x001fca00078e02ff */
[----:B------:R0:W-:Y:S04]  /*32ff0*/  @!P6 STG.E.U8 desc[UR36][R20.64+0xb8], R3 ;  /* 0x0000b8031400e986 */ /* 0x0001e8000c101124 */
[----:B0-----:R-:W2:Y:S04]  /*33000*/  LDL.LU R20, [R1+0x180] ;  /* 0x0001800001147983 */ /* 0x001ea80000300800 */
[----:B------:R-:W3:Y:S01]  /*33010*/  LDL.LU R21, [R1+0x184] ;  /* 0x0001840001157983 */ /* 0x000ee20000300800 */
[----:B------:R-:W-:-:S03]  /*33020*/  ISETP.LT.OR P5, PT, R0, 0xba, !P0 ;  /* 0x000000ba0000780c */ /* 0x000fc600047a1670 */
[----:B------:R-:W4:Y:S04]  /*33030*/  LDL.LU R14, [R1+0x190] ;  /* 0x00019000010e7983 */ /* 0x000f280000300800 */
[----:B------:R-:W5:Y:S04]  /*33040*/  LDL.LU R15, [R1+0x194] ;  /* 0x00019400010f7983 */ /* 0x000f680000300800 */
[----:B------:R-:W5:Y:S02]  /*33050*/  LDL.LU R235, [R1+0x2b0] ;  /* 0x0002b00001eb7983 */ /* 0x000f640000300800 */
[----:B------:R-:W-:Y:S01]  /*33060*/  @!P5 IADD3 R10, P2, R12, UR46, RZ ;  /* 0x0000002e0c0adc10 */ /* 0x000fe2000ff5e0ff */
[----:B------:R-:W-:Y:S01]  /*33070*/  @!P5 IMAD R3, R216, R16, RZ ;  /* 0x00000010d803d224 */ /* 0x000fe200078e02ff */
[----:B------:R-:W5:Y:S02]  /*33080*/  LDL.LU R234, [R1+0x2b4] ;  /* 0x0002b40001ea7983 */ /* 0x000f640000300800 */
[----:B------:R-:W-:-:S02]  /*33090*/  @!P5 IADD3.X R11, R11, UR45, RZ, P2, !PT ;  /* 0x0000002d0b0bdc10 */ /* 0x000fc400097fe4ff */
[----:B------:R-:W5:Y:S04]  /*330a0*/  LDL.LU R233, [R1+0x2b8] ;  /* 0x0002b80001e97983 */ /* 0x000f680000300800 */
[----:B------:R2:W-:Y:S01]  /*330b0*/  @!P5 STG.E.U8 desc[UR36][R10.64+0xb9], R3 ;  /* 0x0000b9030a00d986 */ /* 0x0005e2000c101124 */
[----:B------:R-:W-:-:S03]  /*330c0*/  ISETP.LT.OR P5, PT, R0, 0xc1, !P4 ;  /* 0x000000c10000780c */ /* 0x000fc600067a1670 */
[----:B------:R-:W5:Y:S04]  /*330d0*/  LDL.LU R232, [R1+0x2bc] ;  /* 0x0002bc0001e87983 */ /* 0x000f680000300800 */
        /* <DEDUP_REMOVED lines=15> */
[----:B------:R-:W5:Y:S01]  /*331d0*/  LDL.LU R216, [R1+0x2fc] ;  /* 0x0002fc0001d87983 */ /* 0x000f620000300800 */
[----:B--2---:R-:W-:-:S05]  /*331e0*/  @!P5 IMAD R3, R20, R16, RZ ;  /* 0x000000101403d224 */ /* 0x004fca00078e02ff */
[----:B------:R3:W-:Y:S01]  /*331f0*/  @!P5 STG.E.U8 desc[UR36][R8.64+0xc0], R3 ;  /* 0x0000c0030800d986 */ /* 0x0007e2000c101124 */
[----:B------:R-:W-:-:S13]  /*33200*/  ISETP.LT.OR P5, PT, R0, 0xc2, !P4 ;  /* 0x000000c20000780c */ /* 0x000fda00067a1670 */
[----:B---3--:R-:W-:-:S05]  /*33210*/  @!P5 IMAD R3, R21, R16, RZ ;  /* 0x000000101503d224 */ /* 0x008fca00078e02ff */
[----:B------:R0:W-:Y:S04]  /*33220*/  @!P5 STG.E.U8 desc[UR36][R8.64+0xc1], R3 ;  /* 0x0000c1030800d986 */ /* 0x0001e8000c101124 */
[----:B0-----:R-:W2:Y:S01]  /*33230*/  LDL.LU R3, [R1+0x188] ;  /* 0x0001880001037983 */ /* 0x001ea20000300800 */
[C---:B------:R-:W-:Y:S02]  /*33240*/  ISETP.LT.OR P2, PT, R0.reuse, 0xc1, !P3 ;  /* 0x000000c10000780c */ /* 0x040fe40005f41670 */
[----:B------:R-:W-:-:S11]  /*33250*/  ISETP.LT.OR P5, PT, R0, 0xc2, !P3 ;  /* 0x000000c20000780c */ /* 0x000fd60005fa1670 */
[----:B--2---:R-:W-:-:S05]  /*33260*/  @!P2 IMAD R3, R3, R16, RZ ;  /* 0x000000100303a224 */ /* 0x004fca00078e02ff */
[----:B------:R0:W-:Y:S04]  /*33270*/  @!P2 STG.E.U8 desc[UR36][R22.64+0xc0], R3 ;  /* 0x0000c0031600a986 */ /* 0x0001e8000c101124 */
[----:B0-----:R-:W2:Y:S01]  /*33280*/  LDL.LU R3, [R1+0x18c] ;  /* 0x00018c0001037983 */ /* 0x001ea20000300800 */
[----:B------:R-:W-:-:S03]  /*33290*/  @!P5 IADD3 R10, P6, R8, UR46, RZ ;  /* 0x0000002e080adc10 */ /* 0x000fc6000ffde0ff */
[----:B------:R-:W3:Y:S01]  /*332a0*/  LDL.LU R22, [R1+0x2a8] ;  /* 0x0002a80001167983 */ /* 0x000ee20000300800 */
[----:B------:R-:W-:-:S03]  /*332b0*/  @!P5 IADD3.X R11, R9, UR45, RZ, P6, !PT ;  /* 0x0000002d090bdc10 */ /* 0x000fc6000b7fe4ff */
[----:B------:R-:W3:Y:S01]  /*332c0*/  LDL.LU R23, [R1+0x2ac] ;  /* 0x0002ac0001177983 */ /* 0x000ee20000300800 */
[----:B--2---:R-:W-:-:S05]  /*332d0*/  @!P5 IMAD R3, R3, R16, RZ ;  /* 0x000000100303d224 */ /* 0x004fca00078e02ff */
[----:B------:R4:W-:Y:S01]  /*332e0*/  @!P5 STG.E.U8 desc[UR36][R10.64+0xc1], R3 ;  /* 0x0000c1030a00d986 */ /* 0x0009e2000c101124 */
[----:B------:R-:W-:-:S13]  /*332f0*/  ISETP.LT.OR P5, PT, R0, 0xc9, !P4 ;  /* 0x000000c90000780c */ /* 0x000fda00067a1670 */
[----:B----4-:R-:W-:-:S05]  /*33300*/  @!P5 IMAD R3, R14, R16, RZ ;  /* 0x000000100e03d224 */ /* 0x010fca00078e02ff */
[----:B------:R5:W-:Y:S01]  /*33310*/  @!P5 STG.E.U8 desc[UR36][R8.64+0xc8], R3 ;  /* 0x0000c8030800d986 */ /* 0x000be2000c101124 */
[----:B------:R-:W-:-:S13]  /*33320*/  ISETP.LT.OR P5, PT, R0, 0xca, !P4 ;  /* 0x000000ca0000780c */ /* 0x000fda00067a1670 */
[----:B-----5:R-:W-:-:S05]  /*33330*/  @!P5 IMAD R3, R15, R16, RZ ;  /* 0x000000100f03d224 */ /* 0x020fca00078e02ff */
[----:B------:R0:W-:Y:S04]  /*33340*/  @!P5 STG.E.U8 desc[UR36][R8.64+0xc9], R3 ;  /* 0x0000c9030800d986 */ /* 0x0001e8000c101124 */
[----:B0-----:R-:W2:Y:S01]  /*33350*/  LDL.LU R3, [R1+0x198] ;  /* 0x0001980001037983 */ /* 0x001ea20000300800 */
[----:B------:R-:W-:Y:S02]  /*33360*/  ISETP.LT.OR P6, PT, R0, 0xc9, !P3 ;  /* 0x000000c90000780c */ /* 0x000fe40005fc1670 */
[----:B------:R-:W-:-:S04]  /*33370*/  LOP3.LUT R18, R18, 0xffffffbf, RZ, 0xc0, !PT ;  /* 0xffffffbf12127812 */ /* 0x000fc800078ec0ff */
[----:B------:R-:W-:-:S07]  /*33380*/  @P1 LOP3.LUT R18, R18, 0x40, RZ, 0xfc, !PT ;  /* 0x0000004012121812 */ /* 0x000fce00078efcff */
[----:B------:R-:W-:-:S04]  /*33390*/  @!P6 IADD3 R20, P1, R8, UR46, RZ ;  /* 0x0000002e0814ec10 */ /* 0x000fc8000ff3e0ff */
[----:B------:R-:W-:Y:S01]  /*333a0*/  @!P6 IADD3.X R21, R9, UR45, RZ, P1, !PT ;  /* 0x0000002d0915ec10 */ /* 0x000fe20008ffe4ff */
[----:B--2---:R-:W-:-:S05]  /*333b0*/  @!P6 IMAD R3, R3, R16, RZ ;  /* 0x000000100303e224 */ /* 0x004fca00078e02ff */
[----:B------:R0:W-:Y:S04]  /*333c0*/  @!P6 STG.E.U8 desc[UR36][R20.64+0xc8], R3 ;  /* 0x0000c8031400e986 */ /* 0x0001e8000c101124 */
[----:B0-----:R-:W2:Y:S04]  /*333d0*/  LDL.LU R3, [R1+0x19c] ;  /* 0x00019c0001037983 */ /* 0x001ea80000300800 */
[----:B------:R-:W4:Y:S04]  /*333e0*/  LDL.LU R20, [R1+0x1a0] ;  /* 0x0001a00001147983 */ /* 0x000f280000300800 */
[----:B------:R-:W5:Y:S01]  /*333f0*/  LDL.LU R21, [R1+0x1a4] ;  /* 0x0001a40001157983 */ /* 0x000f620000300800 */
[----:B------:R-:W-:-:S13]  /*33400*/  ISETP.LT.OR P5, PT, R0, 0xca, !P3 ;  /* 0x000000ca0000780c */ /* 0x000fda0005fa1670 */
[----:B------:R-:W-:-:S04]  /*33410*/  @!P5 IADD3 R10, P1, R8, UR46, RZ ;  /* 0x0000002e080adc10 */ /* 0x000fc8000ff3e0ff */
[----:B------:R-:W-:Y:S01]  /*33420*/  @!P5 IADD3.X R11, R9, UR45, RZ, P1, !PT ;  /* 0x0000002d090bdc10 */ /* 0x000fe20008ffe4ff */
        /* <DEDUP_REMOVED lines=330> */
[----:B------:R3:W-:Y:S01]  /*348d0*/  @!P5 STG.E.U8 desc[UR36][R8.64+0x151], R3 ;  /* 0x000151030800d986 */ /* 0x0007e2000c101124 */
[----:B------:R-:W-:Y:S01]  /*348e0*/  ISETP.LT.OR P5, PT, R0, 0x152, !P3 ;  /* 0x000001520000780c */ /* 0x000fe20005fa1670 */
[----:B---3--:R-:W-:-:S12]  /*348f0*/  @!P1 IMAD R3, R22, R16, RZ ;  /* 0x0000001016039224 */ /* 0x008fd800078e02ff */
[----:B------:R-:W-:Y:S01]  /*34900*/  @!P5 IADD3 R10, P6, R8, UR46, RZ ;  /* 0x0000002e080adc10 */ /* 0x000fe2000ffde0ff */
[----:B------:R0:W-:Y:S03]  /*34910*/  @!P1 STG.E.U8 desc[UR36][R14.64+0x150], R3 ;  /* 0x000150030e009986 */ /* 0x0001e6000c101124 */
[----:B------:R-:W-:Y:S01]  /*34920*/  @!P5 IADD3.X R11, R9, UR45, RZ, P6, !PT ;  /* 0x0000002d090bdc10 */ /* 0x000fe2000b7fe4ff */
        /* <DEDUP_REMOVED lines=67> */
[C---:B------:R-:W-:Y:S02]  /*34d60*/  ISETP.LT.OR P4, PT, R0.reuse, 0x17a, !P4 ;  /* 0x0000017a0000780c */ /* 0x040fe40006781670 */
[----:B------:R-:W-:Y:S01]  /*34d70*/  ISETP.LT.OR P6, PT, R0, 0x179, !P3 ;  /* 0x000001790000780c */ /* 0x000fe20005fc1670 */
[----:B0-----:R-:W2:Y:S08]  /*34d80*/  LDL.LU R10, [R1] ;  /* 0x00000000010a7983 */ /* 0x001eb00000300800 */
[----:B------:R-:W-:Y:S01]  /*34d90*/  @!P5 IMAD R3, R219, R16, RZ ;  /* 0x00000010db03d224 */ /* 0x000fe200078e02ff */
[----:B------:R-:W3:Y:S04]  /*34da0*/  LDL.LU R11, [R1+0x4] ;  /* 0x00000400010b7983 */ /* 0x000ee80000300800 */
[----:B------:R0:W-:Y:S01]  /*34db0*/  @!P5 STG.E.U8 desc[UR36][R8.64+0x178], R3 ;  /* 0x000178030800d986 */ /* 0x0001e2000c101124 */
[----:B------:R-:W-:-:S04]  /*34dc0*/  @!P6 IADD3 R20, P1, R8, UR46, RZ ;  /* 0x0000002e0814ec10 */ /* 0x000fc8000ff3e0ff */
[----:B------:R-:W-:Y:S01]  /*34dd0*/  @!P6 IADD3.X R21, R9, UR45, RZ, P1, !PT ;  /* 0x0000002d0915ec10 */ /* 0x000fe20008ffe4ff */
[----:B0-----:R-:W-:-:S05]  /*34de0*/  @!P4 IMAD R3, R218, R16, RZ ;  /* 0x00000010da03c224 */ /* 0x001fca00078e02ff */
[----:B------:R0:W-:Y:S02]  /*34df0*/  @!P4 STG.E.U8 desc[UR36][R8.64+0x179], R3 ;  /* 0x000179030800c986 */ /* 0x0001e4000c101124 */
[----:B0-----:R-:W-:-:S05]  /*34e00*/  @!P6 IMAD R3, R217, R16, RZ ;  /* 0x00000010d903e224 */ /* 0x001fca00078e02ff */
[----:B------:R0:W-:Y:S04]  /*34e10*/  @!P6 STG.E.U8 desc[UR36][R20.64+0x178], R3 ;  /* 0x000178031400e986 */ /* 0x0001e8000c101124 */
[----:B0-----:R-:W4:Y:S01]  /*34e20*/  LDL.LU R21, [R1+0x8] ;  /* 0x0000080001157983 */ /* 0x001f220000300800 */
[----:B------:R-:W-:Y:S02]  /*34e30*/  ISETP.LT.OR P4, PT, R0, 0x17a, !P3 ;  /* 0x0000017a0000780c */ /* 0x000fe40005f81670 */
[----:B------:R-:W-:Y:S01]  /*34e40*/  ISETP.GE.AND P5, PT, R19, 0x89, PT ;  /* 0x000000891300780c */ /* 0x000fe20003fa6270 */
[----:B------:R-:W5:Y:S04]  /*34e50*/  LDL.LU R235, [R1+0x130] ;  /* 0x0001300001eb7983 */ /* 0x000f680000300800 */
[----:B------:R-:W5:Y:S04]  /*34e60*/  LDL.LU R234, [R1+0x134] ;  /* 0x0001340001ea7983 */ /* 0x000f680000300800 */
[----:B------:R-:W5:Y:S02]  /*34e70*/  LDL.LU R233, [R1+0x138] ;  /* 0x0001380001e97983 */ /* 0x000f640000300800 */
[----:B------:R-:W-:Y:S01]  /*34e80*/  @!P4 IADD3 R8, P3, R8, UR46, RZ ;  /* 0x0000002e0808cc10 */ /* 0x000fe2000ff7e0ff */
[----:B------:R-:W-:Y:S01]  /*34e90*/  @!P4 IMAD R3, R216, R16, RZ ;  /* 0x00000010d803c224 */ /* 0x000fe200078e02ff */
[----:B------:R-:W5:Y:S02]  /*34ea0*/  LDL.LU R232, [R1+0x13c] ;  /* 0x00013c0001e87983 */ /* 0x000f640000300800 */
[----:B------:R-:W-:-:S02]  /*34eb0*/  @!P4 IADD3.X R9, R9, UR45, RZ, P3, !PT ;  /* 0x0000002d0909cc10 */ /* 0x000fc40009ffe4ff */
[----:B------:R-:W-:Y:S01]  /*34ec0*/  ISETP.LT.OR P3, PT, R0, 0xc1, !P5 ;  /* 0x000000c10000780c */ /* 0x000fe20006f61670 */
[----:B------:R-:W5:Y:S04]  /*34ed0*/  LDL.LU R231, [R1+0x140] ;  /* 0x0001400001e77983 */ /* 0x000f680000300800 */
[----:B------:R0:W-:Y:S04]  /*34ee0*/  @!P4 STG.E.U8 desc[UR36][R8.64+0x179], R3 ;  /* 0x000179030800c986 */ /* 0x0001e8000c101124 */
[----:B------:R-:W5:Y:S04]  /*34ef0*/  LDL.LU R230, [R1+0x144] ;  /* 0x0001440001e67983 */ /* 0x000f680000300800 */
[----:B------:R-:W-:Y:S01]  /*34f00*/  @!P3 IADD3 R14, P5, R6, UR46, RZ ;  /* 0x0000002e060ebc10 */ /* 0x000fe2000ffbe0ff */
[----:B------:R-:W5:Y:S03]  /*34f10*/  LDL.LU R229, [R1+0x148] ;  /* 0x0001480001e57983 */ /* 0x000f660000300800 */
[----:B------:R-:W-:Y:S01]  /*34f20*/  @!P3 IADD3.X R15, R7, UR45, RZ, P5, !PT ;  /* 0x0000002d070fbc10 */ /* 0x000fe2000affe4ff */
[----:B------:R-:W5:Y:S01]  /*34f30*/  LDL.LU R217, [R1+0x14c] ;  /* 0x00014c0001d97983 */ /* 0x000f620000300800 */
[----:B------:R-:W-:-:S03]  /*34f40*/  ISETP.GE.AND P5, PT, R19, 0x89, PT ;  /* 0x000000891300780c */ /* 0x000fc60003fa6270 */
[----:B------:R-:W5:Y:S01]  /*34f50*/  LDL.LU R228, [R1+0x150] ;  /* 0x0001500001e47983 */ /* 0x000f620000300800 */
[----:B------:R-:W-:-:S03]  /*34f60*/  ISETP.LT.OR P5, PT, R0, 0xc2, !P5 ;  /* 0x000000c20000780c */ /* 0x000fc60006fa1670 */
[----:B------:R-:W5:Y:S04]  /*34f70*/  LDL.LU R227, [R1+0x154] ;  /* 0x0001540001e37983 */ /* 0x000f680000300800 */
[----:B------:R-:W5:Y:S04]  /*34f80*/  LDL.LU R226, [R1+0x158] ;  /* 0x0001580001e27983 */ /* 0x000f680000300800 */
[----:B------:R-:W5:Y:S02]  /*34f90*/  LDL.LU R225, [R1+0x15c] ;  /* 0x00015c0001e17983 */ /* 0x000f640000300800 */
[----:B------:R-:W-:-:S02]  /*34fa0*/  @!P5 IADD3 R22, P6, R6, UR46, RZ ;  /* 0x0000002e0616dc10 */ /* 0x000fc4000ffde0ff */
[----:B------:R-:W5:Y:S02]  /*34fb0*/  LDL.LU R224, [R1+0x160] ;  /* 0x0001600001e07983 */ /* 0x000f640000300800 */
[----:B------:R-:W-:Y:S02]  /*34fc0*/  @!P5 IADD3.X R23, R7, UR45, RZ, P6, !PT ;  /* 0x0000002d0717dc10 */ /* 0x000fe4000b7fe4ff */
[----:B------:R-:W-:Y:S01]  /*34fd0*/  ISETP.GE.AND P6, PT, R19, 0x81, PT ;  /* 0x000000811300780c */ /* 0x000fe20003fc6270 */
[----:B------:R-:W5:Y:S03]  /*34fe0*/  LDL.LU R223, [R1+0x164] ;  /* 0x0001640001df7983 */ /* 0x000f660000300800 */
[----:B------:R-:W-:Y:S01]  /*34ff0*/  ISETP.LT.OR P4, PT, R0, 0xc1, !P6 ;  /* 0x000000c10000780c */ /* 0x000fe20007781670 */
[----:B------:R-:W5:Y:S04]  /*35000*/  LDL.LU R222, [R1+0x168] ;  /* 0x0001680001de7983 */ /* 0x000f680000300800 */
[----:B------:R-:W5:Y:S04]  /*35010*/  LDL.LU R221, [R1+0x16c] ;  /* 0x00016c0001dd7983 */ /* 0x000f680000300800 */
[----:B------:R-:W5:Y:S04]  /*35020*/  LDL.LU R220, [R1+0x170] ;  /* 0x0001700001dc7983 */ /* 0x000f680000300800 */
[----:B------:R-:W5:Y:S04]  /*35030*/  LDL.LU R219, [R1+0x174] ;  /* 0x0001740001db7983 */ /* 0x000f680000300800 */
[----:B------:R-:W5:Y:S04]  /*35040*/  LDL.LU R218, [R1+0x178] ;  /* 0x0001780001da7983 */ /* 0x000f680000300800 */
[----:B------:R-:W5:Y:S04]  /*35050*/  LDL.LU R216, [R1+0x17c] ;  /* 0x00017c0001d87983 */ /* 0x000f680000300800 */
[----:B0-----:R-:W5:Y:S04]  /*35060*/  LDL.LU R8, [R1+0x10] ;  /* 0x0000100001087983 */ /* 0x001f680000300800 */
[----:B------:R-:W5:Y:S01]  /*35070*/  LDL.LU R9, [R1+0x14] ;  /* 0x0000140001097983 */ /* 0x000f620000300800 */
[----:B--2---:R-:W-:-:S05]  /*35080*/  @!P4 IMAD R3, R10, R16, RZ ;  /* 0x000000100a03c224 */ /* 0x004fca00078e02ff */
[----:B------:R3:W-:Y:S01]  /*35090*/  @!P4 STG.E.U8 desc[UR36][R6.64+0xc0], R3 ;  /* 0x0000c0030600c986 */ /* 0x0007e2000c101124 */
[----:B------:R-:W-:-:S13]  /*350a0*/  ISETP.LT.OR P4, PT, R0, 0xc2, !P6 ;  /* 0x000000c20000780c */ /* 0x000fda0007781670 */
[----:B---3--:R-:W-:-:S05]  /*350b0*/  @!P4 IMAD R3, R11, R16, RZ ;  /* 0x000000100b03c224 */ /* 0x008fca00078e02ff */
[----:B------:R4:W-:Y:S02]  /*350c0*/  @!P4 STG.E.U8 desc[UR36][R6.64+0xc1], R3 ;  /* 0x0000c1030600c986 */ /* 0x0009e4000c101124 */
[----:B----4-:R-:W-:-:S05]  /*350d0*/  @!P3 IMAD R3, R21, R16, RZ ;  /* 0x000000101503b224 */ /* 0x010fca00078e02ff */
[----:B------:R0:W-:Y:S04]  /*350e0*/  @!P3 STG.E.U8 desc[UR36][R14.64+0xc0], R3 ;  /* 0x0000c0030e00b986 */ /* 0x0001e8000c101124 */
[----:B0-----:R-:W2:Y:S04]  /*350f0*/  LDL.LU R14, [R1+0xc] ;  /* 0x00000c00010e7983 */ /* 0x001ea80000300800 */
[----:B------:R-:W3:Y:S01]  /*35100*/  LDL.LU R15, [R1+0x18] ;  /* 0x00001800010f7983 */ /* 0x000ee20000300800 */
[----:B------:R-:W-:-:S04]  /*35110*/  ISETP.GE.AND P6, PT, R19, 0x89, PT ;  /* 0x000000891300780c */ /* 0x000fc80003fc6270 */
[----:B------:R-:W-:-:S13]  /*35120*/  ISETP.LT.OR P4, PT, R0, 0xc9, !P6 ;  /* 0x000000c90000780c */ /* 0x000fda0007781670 */
[----:B------:R-:W-:-:S04]  /*35130*/  @!P4 IADD3 R10, P6, R6, UR46, RZ ;  /* 0x0000002e060acc10 */ /* 0x000fc8000ffde0ff */
[----:B------:R-:W-:Y:S02]  /*35140*/  @!P4 IADD3.X R11, R7, UR45, RZ, P6, !PT ;  /* 0x0000002d070bcc10 */ /* 0x000fe4000b7fe4ff */
[----:B------:R-:W-:-:S04]  /*35150*/  ISETP.GE.AND P6, PT, R19, 0x89, PT ;  /* 0x000000891300780c */ /* 0x000fc80003fc6270 */
[----:B------:R-:W-:-:S13]  /*35160*/  ISETP.LT.OR P3, PT, R0, 0xca, !P6 ;  /* 0x000000ca0000780c */ /* 0x000fda0007761670 */
[----:B------:R-:W-:-:S04]  /*35170*/  @!P3 IADD3 R20, P6, R6, UR46, RZ ;  /* 0x0000002e0614bc10 */ /* 0x000fc8000ffde0ff */
[----:B------:R-:W-:Y:S02]  /*35180*/  @!P3 IADD3.X R21, R7, UR45, RZ, P6, !PT ;  /* 0x0000002d0715bc10 */ /* 0x000fe4000b7fe4ff */
[----:B------:R-:W-:Y:S01]  /*35190*/  ISETP.GE.AND P6, PT, R19, 0x81, PT ;  /* 0x000000811300780c */ /* 0x000fe20003fc6270 */
[----:B--2---:R-:W-:-:S05]  /*351a0*/  @!P5 IMAD R3, R14, R16, RZ ;  /* 0x000000100e03d224 */ /* 0x004fca00078e02ff */
[----:B------:R0:W-:Y:S01]  /*351b0*/  @!P5 STG.E.U8 desc[UR36][R22.64+0xc1], R3 ;  /* 0x0000c1031600d986 */ /* 0x0001e2000c101124 */
[----:B------:R-:W-:-:S03]  /*351c0*/  ISETP.LT.OR P5, PT, R0, 0xc9, !P6 ;  /* 0x000000c90000780c */ /* 0x000fc600077a1670 */
[----:B0-----:R-:W2:Y:S10]  /*351d0*/  LDL.LU R22, [R1+0x128] ;  /* 0x0001280001167983 */ /* 0x001eb40000300800 */
[----:B-----5:R-:W-:Y:S01]  /*351e0*/  @!P5 IMAD R3, R8, R16, RZ ;  /* 0x000000100803d224 */ /* 0x020fe200078e02ff */
[----:B------:R-:W4:Y:S04]  /*351f0*/  LDL.LU R23, [R1+0x12c] ;  /* 0x00012c0001177983 */ /* 0x000f280000300800 */
[----:B------:R0:W-:Y:S01]  /*35200*/  @!P5 STG.E.U8 desc[UR36][R6.64+0xc8], R3 ;  /* 0x0000c8030600d986 */ /* 0x0001e2000c101124 */
[----:B------:R-:W-:-:S13]  /*35210*/  ISETP.LT.OR P5, PT, R0, 0xca, !P6 ;  /* 0x000000ca0000780c */ /* 0x000fda00077a1670 */
[----:B0-----:R-:W-:-:S05]  /*35220*/  @!P5 IMAD R3, R9, R16, RZ ;  /* 0x000000100903d224 */ /* 0x001fca00078e02ff */
[----:B------:R3:W-:Y:S02]  /*35230*/  @!P5 STG.E.U8 desc[UR36][R6.64+0xc9], R3 ;  /* 0x0000c9030600d986 */ /* 0x0007e4000c101124 */
[----:B---3--:R-:W-:-:S05]  /*35240*/  @!P4 IMAD R3, R15, R16, RZ ;  /* 0x000000100f03c224 */ /* 0x008fca00078e02ff */
[----:B------:R0:W-:Y:S04]  /*35250*/  @!P4 STG.E.U8 desc[UR36][R10.64+0xc8], R3 ;  /* 0x0000c8030a00c986 */ /* 0x0001e8000c101124 */
[----:B0-----:R-:W3:Y:S04]  /*35260*/  LDL.LU R3, [R1+0x1c] ;  /* 0x00001c0001037983 */ /* 0x001ee80000300800 */
[----:B------:R-:W5:Y:S04]  /*35270*/  LDL.LU R10, [R1+0x20] ;  /* 0x00002000010a7983 */ /* 0x000f680000300800 */
[----:B------:R-:W2:Y:S01]  /*35280*/  LDL.LU R11, [R1+0x24] ;  /* 0x00002400010b7983 */ /* 0x000ea20000300800 */
[----:B------:R-:W-:-:S04]  /*35290*/  ISETP.GE.AND P6, PT, R19, 0x89, PT ;  /* 0x000000891300780c */ /* 0x000fc80003fc6270 */
[----:B------:R-:W-:-:S13]  /*352a0*/  ISETP.LT.OR P5, PT, R0, 0xd1, !P6 ;  /* 0x000000d10000780c */ /* 0x000fda00077a1670 */
[----:B------:R-:W-:-:S04]  /*352b0*/  @!P5 IADD3 R8, P6, R6, UR46, RZ ;  /* 0x0000002e0608dc10 */ /* 0x000fc8000ffde0ff */
[----:B------:R-:W-:Y:S02]  /*352c0*/  @!P5 IADD3.X R9, R7, UR45, RZ, P6, !PT ;  /* 0x0000002d0709dc10 */ /* 0x000fe4000b7fe4ff */
[----:B------:R-:W-:-:S04]  /*352d0*/  ISETP.GE.AND P6, PT, R19, 0x89, PT ;  /* 0x000000891300780c */ /* 0x000fc80003fc6270 */
[----:B------:R-:W-:Y:S01]  /*352e0*/  ISETP.LT.OR P4, PT, R0, 0xd2, !P6 ;  /* 0x000000d20000780c */ /* 0x000fe20007781670 */
[----:B---3--:R-:W-:-:S05]  /*352f0*/  @!P3 IMAD R3, R3, R16, RZ ;  /* 0x000000100303b224 */ /* 0x008fca00078e02ff */
[----:B------:R0:W-:Y:S04]  /*35300*/  @!P3 STG.E.U8 desc[UR36][R20.64+0xc9], R3 ;  /* 0x0000c9031400b986 */ /* 0x0001e8000c101124 */
[----:B0-----:R-:W3:Y:S03]  /*35310*/  LDL.LU R21, [R1+0x28] ;  /* 0x0000280001157983 */ /* 0x001ee60000300800 */
[----:B------:R-:W-:-:S04]  /*35320*/  @!P4 IADD3 R14, P6, R6, UR46, RZ ;  /* 0x0000002e060ecc10 */ /* 0x000fc8000ffde0ff */
[----:B------:R-:W-:Y:S02]  /*35330*/  @!P4 IADD3.X R15, R7, UR45, RZ, P6, !PT ;  /* 0x0000002d070fcc10 */ /* 0x000fe4000b7fe4ff */
[----:B------:R-:W-:-:S04]  /*35340*/  ISETP.GE.AND P6, PT, R19, 0x81, PT ;  /* 0x000000811300780c */ /* 0x000fc80003fc6270 */
[----:B------:R-:W-:-:S13]  /*35350*/  ISETP.LT.OR P3, PT, R0, 0xd1, !P6 ;  /* 0x000000d10000780c */ /* 0x000fda0007761670 */
[----:B-----5:R-:W-:-:S05]  /*35360*/  @!P3 IMAD R3, R10, R16, RZ ;  /* 0x000000100a03b224 */ /* 0x020fca00078e02ff */
[----:B------:R2:W-:Y:S01]  /*35370*/  @!P3 STG.E.U8 desc[UR36][R6.64+0xd0], R3 ;  /* 0x0000d0030600b986 */ /* 0x0005e2000c101124 */
[----:B------:R-:W-:-:S13]  /*35380*/  ISETP.LT.OR P3, PT, R0, 0xd2, !P6 ;  /* 0x000000d20000780c */ /* 0x000fda0007761670 */
[----:B--2---:R-:W-:-:S05]  /*35390*/  @!P3 IMAD R3, R11, R16, RZ ;  /* 0x000000100b03b224 */ /* 0x004fca00078e02ff */
[----:B------:R3:W-:Y:S02]  /*353a0*/  @!P3 STG.E.U8 desc[UR36][R6.64+0xd1], R3 ;  /* 0x0000d1030600b986 */ /* 0x0007e4000c101124 */
[----:B---3--:R-:W-:-:S05]  /*353b0*/  @!P5 IMAD R3, R21, R16, RZ ;  /* 0x000000101503d224 */ /* 0x008fca00078e02ff */
[----:B------:R0:W-:Y:S04]  /*353c0*/  @!P5 STG.E.U8 desc[UR36][R8.64+0xd0], R3 ;  /* 0x0000d0030800d986 */ /* 0x0001e8000c101124 */
[----:B0-----:R-:W2:Y:S04]  /*353d0*/  LDL.LU R3, [R1+0x2c] ;  /* 0x00002c0001037983 */ /* 0x001ea80000300800 */
[----:B------:R-:W3:Y:S04]  /*353e0*/  LDL.LU R8, [R1+0x30] ;  /* 0x0000300001087983 */ /* 0x000ee80000300800 */
[----:B------:R-:W5:Y:S01]  /*353f0*/  LDL.LU R9, [R1+0x34] ;  /* 0x0000340001097983 */ /* 0x000f620000300800 */
[----:B------:R-:W-:-:S04]  /*35400*/  ISETP.GE.AND P6, PT, R19, 0x89, PT ;  /* 0x000000891300780c */ /* 0x000fc80003fc6270 */
[----:B------:R-:W-:-:S13]  /*35410*/  ISETP.LT.OR P3, PT, R0, 0xd9, !P6 ;  /* 0x000000d90000780c */ /* 0x000fda0007761670 */
[----:B------:R-:W-:-:S04]  /*35420*/  @!P3 IADD3 R10, P6, R6, UR46, RZ ;  /* 0x0000002e060abc10 */ /* 0x000fc8000ffde0ff */
[----:B------:R-:W-:Y:S02]  /*35430*/  @!P3 IADD3.X R11, R7, UR45, RZ, P6, !PT ;  /* 0x0000002d070bbc10 */ /* 0x000fe4000b7fe4ff */
[----:B------:R-:W-:-:S04]  /*35440*/  ISETP.GE.AND P6, PT, R19, 0x89, PT ;  /* 0x000000891300780c */ /* 0x000fc80003fc6270 */
[----:B------:R-:W-:Y:S01]  /*35450*/  ISETP.LT.OR P5, PT, R0, 0xda, !P6 ;  /* 0x000000da0000780c */ /* 0x000fe200077a1670 */
[----:B--2---:R-:W-:-:S05]  /*35460*/  @!P4 IMAD R3, R3, R16, RZ ;  /* 0x000000100303c224 */ /* 0x004fca00078e02ff */
[----:B------:R0:W-:Y:S04]  /*35470*/  @!P4 STG.E.U8 desc[UR36][R14.64+0xd1], R3 ;  /* 0x0000d1030e00c986 */ /* 0x0001e8000c101124 */
[----:B0-----:R-:W2:Y:S03]  /*35480*/  LDL.LU R15, [R1+0x38] ;  /* 0x00003800010f7983 */ /* 0x001ea60000300800 */
[----:B------:R-:W-:-:S04]  /*35490*/  @!P5 IADD3 R20, P6, R6, UR46, RZ ;  /* 0x0000002e0614dc10 */ /* 0x000fc8000ffde0ff */
[----:B------:R-:W-:Y:S02]  /*354a0*/  @!P5 IADD3.X R21, R7, UR45, RZ, P6, !PT ;  /* 0x0000002d0715dc10 */ /* 0x000fe4000b7fe4ff */
[----:B------:R-:W-:-:S04]  /*354b0*/  ISETP.GE.AND P6, PT, R19, 0x81, PT ;  /* 0x000000811300780c */ /* 0x000fc80003fc6270 */
[----:B------:R-:W-:-:S13]  /*354c0*/  ISETP.LT.OR P4, PT, R0, 0xd9, !P6 ;  /* 0x000000d90000780c */ /* 0x000fda0007781670 */
[----:B---3--:R-:W-:-:S05]  /*354d0*/  @!P4 IMAD R3, R8, R16, RZ ;  /* 0x000000100803c224 */ /* 0x008fca00078e02ff */
[----:B------:R5:W-:Y:S01]  /*354e0*/  @!P4 STG.E.U8 desc[UR36][R6.64+0xd8], R3 ;  /* 0x0000d8030600c986 */ /* 0x000be2000c101124 */
[----:B------:R-:W-:-:S13]  /*354f0*/  ISETP.LT.OR P4, PT, R0, 0xda, !P6 ;  /* 0x000000da0000780c */ /* 0x000fda0007781670 */
[----:B-----5:R-:W-:-:S05]  /*35500*/  @!P4 IMAD R3, R9, R16, RZ ;  /* 0x000000100903c224 */ /* 0x020fca00078e02ff */
[----:B------:R2:W-:Y:S02]  /*35510*/  @!P4 STG.E.U8 desc[UR36][R6.64+0xd9], R3 ;  /* 0x0000d9030600c986 */ /* 0x0005e4000c101124 */
[----:B--2---:R-:W-:-:S05]  /*35520*/  @!P3 IMAD R3, R15, R16, RZ ;  /* 0x000000100f03b224 */ /* 0x004fca00078e02ff */
        /* <DEDUP_REMOVED lines=335> */
[-C--:B----4-:R-:W-:Y:S02]  /*36a20*/  @!P5 IMAD R23, R23, R16.reuse, RZ ;  /* 0x000000101717d224 */ /* 0x090fe400078e02ff */
[----:B--2---:R-:W-:-:S05]  /*36a30*/  @!P4 IMAD R3, R3, R16, RZ ;  /* 0x000000100303c224 */ /* 0x004fca00078e02ff */
[----:B------:R3:W-:Y:S01]  /*36a40*/  @!P4 STG.E.U8 desc[UR36][R20.64+0x149], R3 ;  /* 0x000149031400c986 */ /* 0x0007e2000c101124 */
[----:B------:R-:W-:-:S13]  /*36a50*/  ISETP.LT.OR P4, PT, R0, 0x151, !P6 ;  /* 0x000001510000780c */ /* 0x000fda0007781670 */
[----:B---3--:R-:W-:-:S05]  /*36a60*/  @!P4 IMAD R3, R10, R16, RZ ;  /* 0x000000100a03c224 */ /* 0x008fca00078e02ff */
[----:B------:R5:W-:Y:S01]  /*36a70*/  @!P4 STG.E.U8 desc[UR36][R6.64+0x150], R3 ;  /* 0x000150030600c986 */ /* 0x000be2000c101124 */
[----:B------:R-:W-:Y:S02]  /*36a80*/  ISETP.LT.OR P4, PT, R0, 0x152, !P6 ;  /* 0x000001520000780c */ /* 0x000fe40007781670 */
[----:B------:R-:W-:-:S11]  /*36a90*/  ISETP.GE.AND P6, PT, R19, 0x89, PT ;  /* 0x000000891300780c */ /* 0x000fd60003fc6270 */
[----:B-----5:R-:W-:-:S05]  /*36aa0*/  @!P4 IMAD R3, R11, R16, RZ ;  /* 0x000000100b03c224 */ /* 0x020fca00078e02ff */
[----:B------:R-:W-:Y:S01]  /*36ab0*/  @!P4 STG.E.U8 desc[UR36][R6.64+0x151], R3 ;  /* 0x000151030600c986 */ /* 0x000fe2000c101124 */
[----:B------:R-:W-:Y:S01]  /*36ac0*/  ISETP.LT.OR P4, PT, R0, 0x159, !P6 ;  /* 0x000001590000780c */ /* 0x000fe20007781670 */
[----:B------:R-:W-:-:S12]  /*36ad0*/  @!P3 IMAD R21, R22, R16, RZ ;  /* 0x000000101615b224 */ /* 0x000fd800078e02ff */
[----:B------:R-:W-:-:S04]  /*36ae0*/  @!P4 IADD3 R10, P6, R6, UR46, RZ ;  /* 0x0000002e060acc10 */ /* 0x000fc8000ffde0ff */
[----:B------:R-:W-:Y:S02]  /*36af0*/  @!P4 IADD3.X R11, R7, UR45, RZ, P6, !PT ;  /* 0x0000002d070bcc10 */ /* 0x000fe4000b7fe4ff */
[----:B------:R-:W-:Y:S01]  /*36b00*/  ISETP.GE.AND P6, PT, R19, 0x89, PT ;  /* 0x000000891300780c */ /* 0x000fe20003fc6270 */
[----:B------:R0:W-:Y:S03]  /*36b10*/  @!P3 STG.E.U8 desc[UR36][R8.64+0x150], R21 ;  /* 0x000150150800b986 */ /* 0x0001e6000c101124 */
[----:B------:R-:W-:Y:S01]  /*36b20*/  ISETP.LT.OR P3, PT, R0, 0x15a, !P6 ;  /* 0x0000015a0000780c */ /* 0x000fe20007761670 */
[----:B------:R1:W-:-:S12]  /*36b30*/  @!P5 STG.E.U8 desc[UR36][R14.64+0x151], R23 ;  /* 0x000151170e00d986 */ /* 0x0003d8000c101124 */
[----:B0-----:R-:W-:-:S04]  /*36b40*/  @!P3 IADD3 R8, P6, R6, UR46, RZ ;  /* 0x0000002e0608bc10 */ /* 0x001fc8000ffde0ff */
[----:B------:R-:W-:Y:S02]  /*36b50*/  @!P3 IADD3.X R9, R7, UR45, RZ, P6, !PT ;  /* 0x0000002d0709bc10 */ /* 0x000fe4000b7fe4ff */
[----:B------:R-:W-:-:S04]  /*36b60*/  ISETP.GE.AND P6, PT, R19, 0x81, PT ;  /* 0x000000811300780c */ /* 0x000fc80003fc6270 */
[----:B------:R-:W-:-:S13]  /*36b70*/  ISETP.LT.OR P5, PT, R0, 0x159, !P6 ;  /* 0x000001590000780c */ /* 0x000fda00077a1670 */
[----:B------:R-:W-:-:S05]  /*36b80*/  @!P5 IMAD R3, R235, R16, RZ ;  /* 0x00000010eb03d224 */ /* 0x000fca00078e02ff */
[----:B------:R0:W-:Y:S01]  /*36b90*/  @!P5 STG.E.U8 desc[UR36][R6.64+0x158], R3 ;  /* 0x000158030600d986 */ /* 0x0001e2000c101124 */
[----:B------:R-:W-:Y:S02]  /*36ba0*/  ISETP.LT.OR P5, PT, R0, 0x15a, !P6 ;  /* 0x0000015a0000780c */ /* 0x000fe400077a1670 */
[----:B------:R-:W-:-:S11]  /*36bb0*/  ISETP.GE.AND P6, PT, R19, 0x89, PT ;  /* 0x000000891300780c */ /* 0x000fd60003fc6270 */
[----:B------:R-:W-:-:S05]  /*36bc0*/  @!P5 IMAD R21, R234, R16, RZ ;  /* 0x00000010ea15d224 */ /* 0x000fca00078e02ff */
[----:B------:R-:W-:Y:S01]  /*36bd0*/  @!P5 STG.E.U8 desc[UR36][R6.64+0x159], R21 ;  /* 0x000159150600d986 */ /* 0x000fe2000c101124 */
[----:B------:R-:W-:Y:S01]  /*36be0*/  ISETP.LT.OR P5, PT, R0, 0x161, !P6 ;  /* 0x000001610000780c */ /* 0x000fe200077a1670 */
[----:B-1----:R-:W-:-:S12]  /*36bf0*/  @!P4 IMAD R23, R233, R16, RZ ;  /* 0x00000010e917c224 */ /* 0x002fd800078e02ff */
[----:B------:R-:W-:-:S04]  /*36c00*/  @!P5 IADD3 R14, P6, R6, UR46, RZ ;  /* 0x0000002e060edc10 */ /* 0x000fc8000ffde0ff */
[----:B------:R-:W-:Y:S02]  /*36c10*/  @!P5 IADD3.X R15, R7, UR45, RZ, P6, !PT ;  /* 0x0000002d070fdc10 */ /* 0x000fe4000b7fe4ff */
[----:B------:R-:W-:Y:S01]  /*36c20*/  ISETP.GE.AND P6, PT, R19, 0x89, PT ;  /* 0x000000891300780c */ /* 0x000fe20003fc6270 */
[----:B------:R1:W-:Y:S03]  /*36c30*/  @!P4 STG.E.U8 desc[UR36][R10.64+0x158], R23 ;  /* 0x000158170a00c986 */ /* 0x0003e6000c101124 */
[----:B------:R-:W-:Y:S01]  /*36c40*/  ISETP.LT.OR P4, PT, R0, 0x162, !P6 ;  /* 0x000001620000780c */ /* 0x000fe20007781670 */
[----:B0-----:R-:W-:-:S12]  /*36c50*/  @!P3 IMAD R3, R232, R16, RZ ;  /* 0x00000010e803b224 */ /* 0x001fd800078e02ff */
[----:B-1----:R-:W-:-:S04]  /*36c60*/  @!P4 IADD3 R10, P6, R6, UR46, RZ ;  /* 0x0000002e060acc10 */ /* 0x002fc8000ffde0ff */
[----:B------:R-:W-:Y:S02]  /*36c70*/  @!P4 IADD3.X R11, R7, UR45, RZ, P6, !PT ;  /* 0x0000002d070bcc10 */ /* 0x000fe4000b7fe4ff */
[----:B------:R-:W-:Y:S01]  /*36c80*/  ISETP.GE.AND P6, PT, R19, 0x81, PT ;  /* 0x000000811300780c */ /* 0x000fe20003fc6270 */
[----:B------:R0:W-:Y:S03]  /*36c90*/  @!P3 STG.E.U8 desc[UR36][R8.64+0x159], R3 ;  /* 0x000159030800b986 */ /* 0x0001e6000c101124 */
[----:B------:R-:W-:-:S13]  /*36ca0*/  ISETP.LT.OR P3, PT, R0, 0x161, !P6 ;  /* 0x000001610000780c */ /* 0x000fda0007761670 */
[----:B------:R-:W-:-:S05]  /*36cb0*/  @!P3 IMAD R21, R231, R16, RZ ;  /* 0x00000010e715b224 */ /* 0x000fca00078e02ff */
[----:B------:R-:W-:Y:S01]  /*36cc0*/  @!P3 STG.E.U8 desc[UR36][R6.64+0x160], R21 ;  /* 0x000160150600b986 */ /* 0x000fe2000c101124 */
[----:B------:R-:W-:Y:S02]  /*36cd0*/  ISETP.LT.OR P3, PT, R0, 0x162, !P6 ;  /* 0x000001620000780c */ /* 0x000fe40007761670 */
[----:B------:R-:W-:-:S11]  /*36ce0*/  ISETP.GE.AND P6, PT, R19, 0x89, PT ;  /* 0x000000891300780c */ /* 0x000fd60003fc6270 */
[----:B------:R-:W-:-:S05]  /*36cf0*/  @!P3 IMAD R23, R230, R16, RZ ;  /* 0x00000010e617b224 */ /* 0x000fca00078e02ff */
[----:B------:R-:W-:Y:S01]  /*36d00*/  @!P3 STG.E.U8 desc[UR36][R6.64+0x161], R23 ;  /* 0x000161170600b986 */ /* 0x000fe2000c101124 */
[----:B------:R-:W-:Y:S01]  /*36d10*/  ISETP.LT.OR P3, PT, R0, 0x169, !P6 ;  /* 0x000001690000780c */ /* 0x000fe20007761670 */
[----:B0-----:R-:W-:-:S12]  /*36d20*/  @!P5 IMAD R3, R229, R16, RZ ;  /* 0x00000010e503d224 */ /* 0x001fd800078e02ff */
[----:B------:R-:W-:-:S04]  /*36d30*/  @!P3 IADD3 R8, P6, R6, UR46, RZ ;  /* 0x0000002e0608bc10 */ /* 0x000fc8000ffde0ff */
[----:B------:R-:W-:Y:S02]  /*36d40*/  @!P3 IADD3.X R9, R7, UR45, RZ, P6, !PT ;  /* 0x0000002d0709bc10 */ /* 0x000fe4000b7fe4ff */
[----:B------:R-:W-:Y:S01]  /*36d50*/  ISETP.GE.AND P6, PT, R19, 0x89, PT ;  /* 0x000000891300780c */ /* 0x000fe20003fc6270 */
[----:B------:R0:W-:Y:S03]  /*36d60*/  @!P5 STG.E.U8 desc[UR36][R14.64+0x160], R3 ;  /* 0x000160030e00d986 */ /* 0x0001e6000c101124 */
[----:B------:R-:W-:Y:S01]  /*36d70*/  ISETP.LT.OR P5, PT, R0, 0x16a, !P6 ;  /* 0x0000016a0000780c */ /* 0x000fe200077a1670 */
[----:B------:R-:W-:-:S12]  /*36d80*/  @!P4 IMAD R217, R217, R16, RZ ;  /* 0x00000010d9d9c224 */ /* 0x000fd800078e02ff */
[----:B0-----:R-:W-:-:S04]  /*36d90*/  @!P5 IADD3 R14, P6, R6, UR46, RZ ;  /* 0x0000002e060edc10 */ /* 0x001fc8000ffde0ff */
[----:B------:R-:W-:Y:S02]  /*36da0*/  @!P5 IADD3.X R15, R7, UR45, RZ, P6, !PT ;  /* 0x0000002d070fdc10 */ /* 0x000fe4000b7fe4ff */
[----:B------:R-:W-:Y:S01]  /*36db0*/  ISETP.GE.AND P6, PT, R19, 0x81, PT ;  /* 0x000000811300780c */ /* 0x000fe20003fc6270 */
[----:B------:R0:W-:Y:S03]  /*36dc0*/  @!P4 STG.E.U8 desc[UR36][R10.64+0x161], R217 ;  /* 0x000161d90a00c986 */ /* 0x0001e6000c101124 */
[----:B------:R-:W-:-:S13]  /*36dd0*/  ISETP.LT.OR P4, PT, R0, 0x169, !P6 ;  /* 0x000001690000780c */ /* 0x000fda0007781670 */
[----:B------:R-:W-:-:S05]  /*36de0*/  @!P4 IMAD R23, R228, R16, RZ ;  /* 0x00000010e417c224 */ /* 0x000fca00078e02ff */
[----:B------:R1:W-:Y:S01]  /*36df0*/  @!P4 STG.E.U8 desc[UR36][R6.64+0x168], R23 ;  /* 0x000168170600c986 */ /* 0x0003e2000c101124 */
[----:B------:R-:W-:Y:S02]  /*36e00*/  ISETP.LT.OR P4, PT, R0, 0x16a, !P6 ;  /* 0x0000016a0000780c */ /* 0x000fe40007781670 */
[----:B------:R-:W-:-:S11]  /*36e10*/  ISETP.GE.AND P6, PT, R19, 0x89, PT ;  /* 0x000000891300780c */ /* 0x000fd60003fc6270 */
[----:B------:R-:W-:-:S05]  /*36e20*/  @!P4 IMAD R3, R227, R16, RZ ;  /* 0x00000010e303c224 */ /* 0x000fca00078e02ff */
[----:B------:R2:W-:Y:S01]  /*36e30*/  @!P4 STG.E.U8 desc[UR36][R6.64+0x169], R3 ;  /* 0x000169030600c986 */ /* 0x0005e2000c101124 */
[----:B------:R-:W-:Y:S01]  /*36e40*/  ISETP.LT.OR P4, PT, R0, 0x171, !P6 ;  /* 0x000001710000780c */ /* 0x000fe20007781670 */
[----:B0-----:R-:W-:-:S12]  /*36e50*/  @!P3 IMAD R217, R226, R16, RZ ;  /* 0x00000010e2d9b224 */ /* 0x001fd800078e02ff */
[----:B------:R-:W-:-:S04]  /*36e60*/  @!P4 IADD3 R20, P6, R6, UR46, RZ ;  /* 0x0000002e0614cc10 */ /* 0x000fc8000ffde0ff */
[----:B------:R-:W-:Y:S02]  /*36e70*/  @!P4 IADD3.X R21, R7, UR45, RZ, P6, !PT ;  /* 0x0000002d0715cc10 */ /* 0x000fe4000b7fe4ff */
[----:B------:R-:W-:Y:S01]  /*36e80*/  ISETP.GE.AND P6, PT, R19, 0x89, PT ;  /* 0x000000891300780c */ /* 0x000fe20003fc6270 */
[----:B------:R0:W-:Y:S03]  /*36e90*/  @!P3 STG.E.U8 desc[UR36][R8.64+0x168], R217 ;  /* 0x000168d90800b986 */ /* 0x0001e6000c101124 */
[----:B------:R-:W-:Y:S01]  /*36ea0*/  ISETP.LT.OR P3, PT, R0, 0x172, !P6 ;  /* 0x000001720000780c */ /* 0x000fe20007761670 */
[----:B-1----:R-:W-:-:S12]  /*36eb0*/  @!P5 IMAD R23, R225, R16, RZ ;  /* 0x00000010e117d224 */ /* 0x002fd800078e02ff */
[----:B------:R-:W-:-:S04]  /*36ec0*/  @!P3 IADD3 R10, P6, R6, UR46, RZ ;  /* 0x0000002e060abc10 */ /* 0x000fc8000ffde0ff */
[----:B------:R-:W-:Y:S02]  /*36ed0*/  @!P3 IADD3.X R11, R7, UR45, RZ, P6, !PT ;  /* 0x0000002d070bbc10 */ /* 0x000fe4000b7fe4ff */
[----:B------:R-:W-:Y:S01]  /*36ee0*/  ISETP.GE.AND P6, PT, R19, 0x81, PT ;  /* 0x000000811300780c */ /* 0x000fe20003fc6270 */
[----:B------:R1:W-:Y:S03]  /*36ef0*/  @!P5 STG.E.U8 desc[UR36][R14.64+0x169], R23 ;  /* 0x000169170e00d986 */ /* 0x0003e6000c101124 */
[----:B------:R-:W-:-:S13]  /*36f00*/  ISETP.LT.OR P5, PT, R0, 0x171, !P6 ;  /* 0x000001710000780c */ /* 0x000fda00077a1670 */
[----:B--2---:R-:W-:-:S05]  /*36f10*/  @!P5 IMAD R3, R224, R16, RZ ;  /* 0x00000010e003d224 */ /* 0x004fca00078e02ff */
[----:B------:R2:W-:Y:S01]  /*36f20*/  @!P5 STG.E.U8 desc[UR36][R6.64+0x170], R3 ;  /* 0x000170030600d986 */ /* 0x0005e2000c101124 */
[----:B------:R-:W-:Y:S01]  /*36f30*/  ISETP.LT.OR P5, PT, R0, 0x172, !P6 ;  /* 0x000001720000780c */ /* 0x000fe200077a1670 */
[-C--:B0-----:R-:W-:Y:S02]  /*36f40*/  @!P4 IMAD R217, R222, R16.reuse, RZ ;  /* 0x00000010ded9c224 */ /* 0x081fe400078e02ff */
[----:B-1----:R-:W-:-:S10]  /*36f50*/  @!P3 IMAD R15, R221, R16, RZ ;  /* 0x00000010dd0fb224 */ /* 0x002fd400078e02ff */
[----:B------:R-:W-:-:S05]  /*36f60*/  @!P5 IMAD R9, R223, R16, RZ ;  /* 0x00000010df09d224 */ /* 0x000fca00078e02ff */
[----:B------:R-:W-:Y:S04]  /*36f70*/  @!P5 STG.E.U8 desc[UR36][R6.64+0x171], R9 ;  /* 0x000171090600d986 */ /* 0x000fe8000c101124 */
[----:B------:R-:W-:Y:S04]  /*36f80*/  @!P4 STG.E.U8 desc[UR36][R20.64+0x170], R217 ;  /* 0x000170d91400c986 */ /* 0x000fe8000c101124 */
[----:B------:R0:W-:Y:S01]  /*36f90*/  @!P3 STG.E.U8 desc[UR36][R10.64+0x171], R15 ;  /* 0x0001710f0a00b986 */ /* 0x0001e2000c101124 */
[C---:B------:R-:W-:Y:S02]  /*36fa0*/  ISETP.LT.OR P3, PT, R0.reuse, 0x179, !P6 ;  /* 0x000001790000780c */ /* 0x040fe40007761670 */
[----:B------:R-:W-:-:S02]  /*36fb0*/  ISETP.LT.OR P4, PT, R0, 0x17a, !P6 ;  /* 0x0000017a0000780c */ /* 0x000fc40007781670 */
[----:B------:R-:W-:-:S09]  /*36fc0*/  ISETP.GE.AND P6, PT, R19, 0x89, PT ;  /* 0x000000891300780c */ /* 0x000fd20003fc6270 */
[----:B--2---:R-:W-:-:S05]  /*36fd0*/  @!P3 IMAD R3, R220, R16, RZ ;  /* 0x00000010dc03b224 */ /* 0x004fca00078e02ff */
[----:B------:R1:W-:Y:S01]  /*36fe0*/  @!P3 STG.E.U8 desc[UR36][R6.64+0x178], R3 ;  /* 0x000178030600b986 */ /* 0x0003e2000c101124 */
[C---:B------:R-:W-:Y:S01]  /*36ff0*/  ISETP.LT.OR P3, PT, R0.reuse, 0x179, !P6 ;  /* 0x000001790000780c */ /* 0x040fe20007761670 */
[----:B------:R-:W-:Y:S01]  /*37000*/  @!P4 IMAD R23, R219, R16, RZ ;  /* 0x00000010db17c224 */ /* 0x000fe200078e02ff */
[----:B------:R-:W-:-:S04]  /*37010*/  ISETP.LT.OR P5, PT, R0, 0x17a, !P6 ;  /* 0x0000017a0000780c */ /* 0x000fc800077a1670 */
[----:B------:R2:W-:Y:S01]  /*37020*/  @!P4 STG.E.U8 desc[UR36][R6.64+0x179], R23 ;  /* 0x000179170600c986 */ /* 0x0005e2000c101124 */
[----:B------:R-:W-:-:S06]  /*37030*/  ISETP.GE.AND P6, PT, R19, 0x101, PT ;  /* 0x000001011300780c */ /* 0x000fcc0003fc6270 */
[----:B------:R-:W-:Y:S01]  /*37040*/  @!P3 IADD3 R8, P4, R6, UR46, RZ ;  /* 0x0000002e0608bc10 */ /* 0x000fe2000ff9e0ff */
[----:B0-----:R-:W-:-:S03]  /*37050*/  @!P3 IMAD R15, R218, R16, RZ ;  /* 0x00000010da0fb224 */ /* 0x001fc600078e02ff */
[----:B------:R-:W-:Y:S02]  /*37060*/  @!P3 IADD3.X R9, R7, UR45, RZ, P4, !PT ;  /* 0x0000002d0709bc10 */ /* 0x000fe4000a7fe4ff */
[----:B------:R-:W-:-:S03]  /*37070*/  @!P5 IADD3 R10, P4, R6, UR46, RZ ;  /* 0x0000002e060adc10 */ /* 0x000fc6000ff9e0ff */
[----:B------:R-:W-:Y:S01]  /*37080*/  @!P3 STG.E.U8 desc[UR36][R8.64+0x178], R15 ;  /* 0x0001780f0800b986 */ /* 0x000fe2000c101124 */
[----:B------:R-:W-:Y:S01]  /*37090*/  ISETP.LT.OR P3, PT, R0, 0xc1, !P6 ;  /* 0x000000c10000780c */ /* 0x000fe20007761670 */
[----:B-1----:R-:W-:Y:S01]  /*370a0*/  @!P5 IMAD R3, R216, R16, RZ ;  /* 0x00000010d803d224 */ /* 0x002fe200078e02ff */
[----:B------:R-:W-:Y:S02]  /*370b0*/  @!P5 IADD3.X R11, R7, UR45, RZ, P4, !PT ;  /* 0x0000002d070bdc10 */ /* 0x000fe4000a7fe4ff */
[----:B------:R-:W-:Y:S02]  /*370c0*/  ISETP.LT.OR P4, PT, R0, 0xc2, !P6 ;  /* 0x000000c20000780c */ /* 0x000fe40007781670 */
[----:B------:R-:W-:Y:S01]  /*370d0*/  LOP3.LUT P2, RZ, R18, 0x20, RZ, 0xc0, !PT ;  /* 0x0000002012ff7812 */ /* 0x000fe2000784c0ff */
[----:B------:R0:W-:Y:S03]  /*370e0*/  @!P5 STG.E.U8 desc[UR36][R10.64+0x179], R3 ;  /* 0x000179030a00d986 */ /* 0x0001e6000c101124 */
[----:B------:R-:W-:-:S03]  /*370f0*/  ISETP.LT.OR P5, PT, R0, 0xc1, !P2 ;  /* 0x000000c10000780c */ /* 0x000fc600057a1670 */
[----:B------:R-:W-:-:S05]  /*37100*/  @!P3 IMAD R19, R120, R16, RZ ;  /* 0x000000107813b224 */ /* 0x000fca00078e02ff */
[----:B------:R-:W-:Y:S01]  /*37110*/  @!P3 STG.E.U8 desc[UR36][R4.64+0xc0], R19 ;  /* 0x0000c0130400b986 */ /* 0x000fe2000c101124 */
[----:B------:R-:W-:Y:S01]  /*37120*/  ISETP.LT.OR P3, PT, R0, 0xc2, !P2 ;  /* 0x000000c20000780c */ /* 0x000fe20005761670 */
[----:B------:R-:W-:-:S05]  /*37130*/  @!P4 IMAD R121, R121, R16, RZ ;  /* 0x000000107979c224 */ /* 0x000fca00078e02ff */
[----:B------:R-:W-:Y:S01]  /*37140*/  @!P4 STG.E.U8 desc[UR36][R4.64+0xc1], R121 ;  /* 0x0000c1790400c986 */ /* 0x000fe2000c101124 */
[----:B--2---:R-:W-:Y:S01]  /*37150*/  @!P5 IADD3 R6, P4, R4, UR46, RZ ;  /* 0x0000002e0406dc10 */ /* 0x004fe2000ff9e0ff */
[----:B0-----:R-:W-:-:S03]  /*37160*/  @!P5 IMAD R3, R122, R16, RZ ;  /* 0x000000107a03d224 */ /* 0x001fc600078e02ff */
[----:B------:R-:W-:Y:S02]  /*37170*/  @!P5 IADD3.X R7, R5, UR45, RZ, P4, !PT ;  /* 0x0000002d0507dc10 */ /* 0x000fe4000a7fe4ff */
[----:B------:R-:W-:Y:S01]  /*37180*/  @!P3 IADD3 R8, P4, R4, UR46, RZ ;  /* 0x0000002e0408bc10 */ /* 0x000fe2000ff9e0ff */
[----:B------:R-:W-:Y:S02]  /*37190*/  @!P3 IMAD R123, R123, R16, RZ ;  /* 0x000000107b7bb224 */ /* 0x000fe400078e02ff */
[----:B------:R0:W-:Y:S01]  /*371a0*/  @!P5 STG.E.U8 desc[UR36][R6.64+0xc0], R3 ;  /* 0x0000c0030600d986 */ /* 0x0001e2000c101124 */
[C---:B------:R-:W-:Y:S02]  /*371b0*/  ISETP.LT.OR P5, PT, R0.reuse, 0xc9, !P6 ;  /* 0x000000c90000780c */ /* 0x040fe400077a1670 */
[----:B------:R-:W-:Y:S02]  /*371c0*/  @!P3 IADD3.X R9, R5, UR45, RZ, P4, !PT ;  /* 0x0000002d0509bc10 */ /* 0x000fe4000a7fe4ff */
[----:B------:R-:W-:-:S03]  /*371d0*/  ISETP.LT.OR P4, PT, R0, 0xca, !P6 ;  /* 0x000000ca0000780c */ /* 0x000fc60007781670 */
[----:B------:R1:W-:Y:S01]  /*371e0*/  @!P3 STG.E.U8 desc[UR36][R8.64+0xc1], R123 ;  /* 0x0000c17b0800b986 */ /* 0x0003e2000c101124 */
[----:B------:R-:W-:-:S05]  /*371f0*/  ISETP.LT.OR P3, PT, R0, 0xc9, !P2 ;  /* 0x000000c90000780c */ /* 0x000fca0005761670 */
[----:B------:R-:W-:-:S04]  /*37200*/  @!P5 IMAD R11, R124, R16, RZ ;  /* 0x000000107c0bd224 */ /* 0x000fc800078e02ff */
[----:B------:R-:W-:Y:S01]  /*37210*/  @!P4 IMAD R125, R125, R16, RZ ;  /* 0x000000107d7dc224 */ /* 0x000fe200078e02ff */
[----:B------:R2:W-:Y:S01]  /*37220*/  @!P5 STG.E.U8 desc[UR36][R4.64+0xc8], R11 ;  /* 0x0000c80b0400d986 */ /* 0x0005e2000c101124 */
[----:B------:R-:W-:-:S03]  /*37230*/  ISETP.LT.OR P5, PT, R0, 0xca, !P2 ;  /* 0x000000ca0000780c */ /* 0x000fc600057a1670 */
[----:B------:R-:W-:Y:S01]  /*37240*/  @!P4 STG.E.U8 desc[UR36][R4.64+0xc9], R125 ;  /* 0x0000c97d0400c986 */ /* 0x000fe2000c101124 */
[----:B0-----:R-:W-:Y:S01]  /*37250*/  @!P3 IADD3 R6, P4, R4, UR46, RZ ;  /* 0x0000002e0406bc10 */ /* 0x001fe2000ff9e0ff */
[----:B------:R-:W-:-:S03]  /*37260*/  @!P3 IMAD R3, R126, R16, RZ ;  /* 0x000000107e03b224 */ /* 0x000fc600078e02ff */
[----:B------:R-:W-:-:S05]  /*37270*/  @!P3 IADD3.X R7, R5, UR45, RZ, P4, !PT ;  /* 0x0000002d0507bc10 */ /* 0x000fca000a7fe4ff */
[----:B------:R0:W-:Y:S01]  /*37280*/  @!P3 STG.E.U8 desc[UR36][R6.64+0xc8], R3 ;  /* 0x0000c8030600b986 */ /* 0x0001e2000c101124 */
[----:B------:R-:W-:Y:S02]  /*37290*/  ISETP.LT.OR P3, PT, R0, 0xd1, !P6 ;  /* 0x000000d10000780c */ /* 0x000fe40007761670 */
[----:B-1----:R-:W-:Y:S01]  /*372a0*/  @!P5 IADD3 R8, P4, R4, UR46, RZ ;  /* 0x0000002e0408dc10 */ /* 0x002fe2000ff9e0ff */
[----:B------:R-:W-:-:S03]  /*372b0*/  @!P5 IMAD R127, R127, R16, RZ ;  /* 0x000000107f7fd224 */ /* 0x000fc600078e02ff */
[----:B------:R-:W-:Y:S02]  /*372c0*/  @!P5 IADD3.X R9, R5, UR45, RZ, P4, !PT ;  /* 0x0000002d0509dc10 */ /* 0x000fe4000a7fe4ff */
[----:B------:R-:W-:-:S03]  /*372d0*/  ISETP.LT.OR P4, PT, R0, 0xd2, !P6 ;  /* 0x000000d20000780c */ /* 0x000fc60007781670 */
[----:B------:R1:W-:Y:S01]  /*372e0*/  @!P5 STG.E.U8 desc[UR36][R8.64+0xc9], R127 ;  /* 0x0000c97f0800d986 */ /* 0x0003e2000c101124 */
[----:B------:R-:W-:Y:S01]  /*372f0*/  ISETP.LT.OR P5, PT, R0, 0xd1, !P2 ;  /* 0x000000d10000780c */ /* 0x000fe200057a1670 */
[----:B--2---:R-:W-:-:S05]  /*37300*/  @!P3 IMAD R11, R128, R16, RZ ;  /* 0x00000010800bb224 */ /* 0x004fca00078e02ff */
[----:B------:R2:W-:Y:S01]  /*37310*/  @!P3 STG.E.U8 desc[UR36][R4.64+0xd0], R11 ;  /* 0x0000d00b0400b986 */ /* 0x0005e2000c101124 */
[----:B------:R-:W-:Y:S02]  /*37320*/  ISETP.LT.OR P3, PT, R0, 0xd2, !P2 ;  /* 0x000000d20000780c */ /* 0x000fe40005761670 */
[----:B------:R-:W-:-:S05]  /*37330*/  @!P4 IMAD R129, R129, R16, RZ ;  /* 0x000000108181c224 */ /* 0x000fca00078e02ff */
[----:B------:R-:W-:Y:S01]  /*37340*/  @!P4 STG.E.U8 desc[UR36][R4.64+0xd1], R129 ;  /* 0x0000d1810400c986 */ /* 0x000fe2000c101124 */
[----:B0-----:R-:W-:Y:S01]  /*37350*/  @!P5 IADD3 R6, P4, R4, UR46, RZ ;  /* 0x0000002e0406dc10 */ /* 0x001fe2000ff9e0ff */
[----:B------:R-:W-:-:S03]  /*37360*/  @!P5 IMAD R3, R130, R16, RZ ;  /* 0x000000108203d224 */ /* 0x000fc600078e02ff */
[----:B------:R-:W-:Y:S02]  /*37370*/  @!P5 IADD3.X R7, R5, UR45, RZ, P4, !PT ;  /* 0x0000002d0507dc10 */ /* 0x000fe4000a7fe4ff */
[----:B-1----:R-:W-:Y:S01]  /*37380*/  @!P3 IADD3 R8, P4, R4, UR46, RZ ;  /* 0x0000002e0408bc10 */ /* 0x002fe2000ff9e0ff */
[----:B------:R-:W-:Y:S02]  /*37390*/  @!P3 IMAD R131, R131, R16, RZ ;  /* 0x000000108383b224 */ /* 0x000fe400078e02ff */
[----:B------:R0:W-:Y:S01]  /*373a0*/  @!P5 STG.E.U8 desc[UR36][R6.64+0xd0], R3 ;  /* 0x0000d0030600d986 */ /* 0x0001e2000c101124 */
[C---:B------:R-:W-:Y:S02]  /*373b0*/  ISETP.LT.OR P5, PT, R0.reuse, 0xd9, !P6 ;  /* 0x000000d90000780c */ /* 0x040fe400077a1670 */
[----:B------:R-:W-:Y:S02]  /*373c0*/  @!P3 IADD3.X R9, R5, UR45, RZ, P4, !PT ;  /* 0x0000002d0509bc10 */ /* 0x000fe4000a7fe4ff */
[----:B------:R-:W-:-:S03]  /*373d0*/  ISETP.LT.OR P4, PT, R0, 0xda, !P6 ;  /* 0x000000da0000780c */ /* 0x000fc60007781670 */
[----:B------:R1:W-:Y:S01]  /*373e0*/  @!P3 STG.E.U8 desc[UR36][R8.64+0xd1], R131 ;  /* 0x0000d1830800b986 */ /* 0x0003e2000c101124 */
[----:B------:R-:W-:-:S05]  /*373f0*/  ISETP.LT.OR P3, PT, R0, 0xd9, !P2 ;  /* 0x000000d90000780c */ /* 0x000fca0005761670 */
[----:B--2---:R-:W-:-:S04]  /*37400*/  @!P5 IMAD R11, R132, R16, RZ ;  /* 0x00000010840bd224 */ /* 0x004fc800078e02ff */
        /* <DEDUP_REMOVED lines=311> */
[----:B-1----:R-:W-:-:S04]  /*38780*/  @!P3 IADD3 R8, P4, R4, UR46, RZ ;  /* 0x0000002e0408bc10 */ /* 0x002fc8000ff9e0ff */
[----:B------:R-:W-:Y:S02]  /*38790*/  @!P3 IADD3.X R9, R5, UR45, RZ, P4, !PT ;  /* 0x0000002d0509bc10 */ /* 0x000fe4000a7fe4ff */
[C---:B------:R-:W-:Y:S01]  /*387a0*/  ISETP.LT.OR P4, PT, R0.reuse, 0x179, !P2 ;  /* 0x000001790000780c */ /* 0x040fe20005781670 */
[----:B------:R0:W-:Y:S01]  /*387b0*/  @!P5 STG.E.U8 desc[UR36][R6.64+0x170], R3 ;  /* 0x000170030600d986 */ /* 0x0001e2000c101124 */
[C---:B------:R-:W-:Y:S02]  /*387c0*/  ISETP.LT.OR P5, PT, R0.reuse, 0x179, !P6 ;  /* 0x000001790000780c */ /* 0x040fe400077a1670 */
[C---:B------:R-:W-:Y:S01]  /*387d0*/  ISETP.LT.OR P6, PT, R0.reuse, 0x17a, !P6 ;  /* 0x0000017a0000780c */ /* 0x040fe200077c1670 */
[----:B------:R-:W-:Y:S01]  /*387e0*/  @!P3 IMAD R211, R211, R16, RZ ;  /* 0x00000010d3d3b224 */ /* 0x000fe200078e02ff */
[----:B------:R-:W-:Y:S02]  /*387f0*/  ISETP.LT.OR P2, PT, R0, 0x17a, !P2 ;  /* 0x0000017a0000780c */ /* 0x000fe40005741670 */
[----:B------:R-:W-:-:S02]  /*38800*/  LOP3.LUT P1, RZ, R18, 0x40, RZ, 0xc0, !PT ;  /* 0x0000004012ff7812 */ /* 0x000fc4000782c0ff */
[----:B------:R-:W-:Y:S03]  /*38810*/  @!P3 STG.E.U8 desc[UR36][R8.64+0x171], R211 ;  /* 0x000171d30800b986 */ /* 0x000fe6000c101124 */
[----:B------:R-:W-:Y:S02]  /*38820*/  @!P4 IADD3 R10, P3, R4, UR46, RZ ;  /* 0x0000002e040acc10 */ /* 0x000fe4000ff7e0ff */
[-C--:B------:R-:W-:Y:S02]  /*38830*/  @!P5 IMAD R15, R212, R16.reuse, RZ ;  /* 0x00000010d40fd224 */ /* 0x080fe400078e02ff */
[-C--:B------:R-:W-:Y:S01]  /*38840*/  @!P6 IMAD R213, R213, R16.reuse, RZ ;  /* 0x00000010d5d5e224 */ /* 0x080fe200078e02ff */
[----:B--2---:R-:W-:Y:S01]  /*38850*/  @!P4 IADD3.X R11, R5, UR45, RZ, P3, !PT ;  /* 0x0000002d050bcc10 */ /* 0x004fe20009ffe4ff */
[----:B0-----:R-:W-:Y:S01]  /*38860*/  @!P4 IMAD R3, R214, R16, RZ ;  /* 0x00000010d603c224 */ /* 0x001fe200078e02ff */
[----:B------:R-:W-:Y:S01]  /*38870*/  ISETP.LT.OR P3, PT, R0, 0xc1, !P1 ;  /* 0x000000c10000780c */ /* 0x000fe20004f61670 */
[----:B------:R0:W-:Y:S04]  /*38880*/  @!P5 STG.E.U8 desc[UR36][R4.64+0x178], R15 ;  /* 0x0001780f0400d986 */ /* 0x0001e8000c101124 */
[----:B------:R1:W-:Y:S01]  /*38890*/  @!P6 STG.E.U8 desc[UR36][R4.64+0x179], R213 ;  /* 0x000179d50400e986 */ /* 0x0003e2000c101124 */
[----:B------:R-:W-:-:S03]  /*388a0*/  @!P2 IADD3 R6, P5, R4, UR46, RZ ;  /* 0x0000002e0406ac10 */ /* 0x000fc6000ffbe0ff */
[----:B------:R2:W-:Y:S01]  /*388b0*/  @!P4 STG.E.U8 desc[UR36][R10.64+0x178], R3 ;  /* 0x000178030a00c986 */ /* 0x0005e2000c101124 */
[C---:B------:R-:W-:Y:S02]  /*388c0*/  ISETP.LT.OR P4, PT, R0.reuse, 0xc1, !P0 ;  /* 0x000000c10000780c */ /* 0x040fe40004781670 */
[----:B------:R-:W-:Y:S01]  /*388d0*/  ISETP.LT.OR P6, PT, R0, 0xc2, !P1 ;  /* 0x000000c20000780c */ /* 0x000fe20004fc1670 */
[-C--:B------:R-:W-:Y:S01]  /*388e0*/  @!P2 IMAD R215, R215, R16.reuse, RZ ;  /* 0x00000010d7d7a224 */ /* 0x080fe200078e02ff */
[----:B------:R-:W-:Y:S01]  /*388f0*/  @!P2 IADD3.X R7, R5, UR45, RZ, P5, !PT ;  /* 0x0000002d0507ac10 */ /* 0x000fe2000affe4ff */
[----:B------:R-:W-:Y:S02]  /*38900*/  VIADD R13, R13, UR4 ;  /* 0x000000040d0d7c36 */ /* 0x000fe40008000000 */
[-C--:B0-----:R-:W-:Y:S01]  /*38910*/  @!P3 IMAD R15, R24, R16.reuse, RZ ;  /* 0x00000010180fb224 */ /* 0x081fe200078e02ff */
[----:B------:R-:W-:Y:S01]  /*38920*/  ISETP.LT.OR P5, PT, R0, 0xc2, !P0 ;  /* 0x000000c20000780c */ /* 0x000fe200047a1670 */
[----:B------:R0:W-:Y:S04]  /*38930*/  @!P2 STG.E.U8 desc[UR36][R6.64+0x179], R215 ;  /* 0x000179d70600a986 */ /* 0x0001e8000c101124 */
[----:B------:R3:W-:Y:S01]  /*38940*/  @!P3 STG.E.U8 desc[UR36][R12.64+0xc0], R15 ;  /* 0x0000c00f0c00b986 */ /* 0x0007e2000c101124 */
[----:B-1----:R-:W-:Y:S01]  /*38950*/  @!P4 IADD3 R4, P3, R12, UR46, RZ ;  /* 0x0000002e0c04cc10 */ /* 0x002fe2000ff7e0ff */
[-C--:B------:R-:W-:Y:S01]  /*38960*/  @!P6 IMAD R25, R25, R16.reuse, RZ ;  /* 0x000000101919e224 */ /* 0x080fe200078e02ff */
[----:B------:R-:W-:Y:S01]  /*38970*/  ISETP.LT.OR P2, PT, R0, 0xc9, !P1 ;  /* 0x000000c90000780c */ /* 0x000fe20004f41670 */
[----:B--2---:R-:W-:Y:S01]  /*38980*/  @!P4 IMAD R3, R26, R16, RZ ;  /* 0x000000101a03c224 */ /* 0x004fe200078e02ff */
[----:B------:R-:W-:Y:S01]  /*38990*/  @!P4 IADD3.X R5, R13, UR45, RZ, P3, !PT ;  /* 0x0000002d0d05cc10 */ /* 0x000fe20009ffe4ff */
[----:B0-----:R-:W-:-:S02]  /*389a0*/  @!P6 IMAD.MOV.U32 R6, RZ, RZ, R12 ;  /* 0x000000ffff06e224 */ /* 0x001fc400078e000c */
[----:B------:R-:W-:Y:S01]  /*389b0*/  @!P6 IMAD.MOV.U32 R7, RZ, RZ, R13 ;  /* 0x000000ffff07e224 */ /* 0x000fe200078e000d */
[----:B------:R-:W-:-:S04]  /*389c0*/  ISETP.LT.OR P3, PT, R0, 0xc9, !P0 ;  /* 0x000000c90000780c */ /* 0x000fc80004761670 */
[----:B------:R-:W-:Y:S01]  /*389d0*/  @!P6 STG.E.U8 desc[UR36][R6.64+0xc1], R25 ;  /* 0x0000c1190600e986 */ /* 0x000fe2000c101124 */
[----:B------:R-:W-:-:S03]  /*389e0*/  @!P5 IADD3 R8, P6, R12, UR46, RZ ;  /* 0x0000002e0c08dc10 */ /* 0x000fc6000ffde0ff */
[----:B------:R0:W-:Y:S01]  /*389f0*/  @!P4 STG.E.U8 desc[UR36][R4.64+0xc0], R3 ;  /* 0x0000c0030400c986 */ /* 0x0001e2000c101124 */
[----:B------:R-:W-:Y:S01]  /*38a00*/  ISETP.LT.OR P4, PT, R0, 0xca, !P1 ;  /* 0x000000ca0000780c */ /* 0x000fe20004f81670 */
[-C--:B------:R-:W-:Y:S01]  /*38a10*/  @!P5 IMAD R27, R27, R16.reuse, RZ ;  /* 0x000000101b1bd224 */ /* 0x080fe200078e02ff */
[----:B------:R-:W-:Y:S01]  /*38a20*/  @!P5 IADD3.X R9, R13, UR45, RZ, P6, !PT ;  /* 0x0000002d0d09dc10 */ /* 0x000fe2000b7fe4ff */
[----:B---3--:R-:W-:Y:S01]  /*38a30*/  @!P2 IMAD R15, R28, R16, RZ ;  /* 0x000000101c0fa224 */ /* 0x008fe200078e02ff */
[----:B------:R-:W-:-:S03]  /*38a40*/  @!P3 IADD3 R10, P6, R12, UR46, RZ ;  /* 0x0000002e0c0abc10 */ /* 0x000fc6000ffde0ff */
[----:B------:R-:W-:Y:S01]  /*38a50*/  @!P5 STG.E.U8 desc[UR36][R8.64+0xc1], R27 ;  /* 0x0000c11b0800d986 */ /* 0x000fe2000c101124 */
[----:B------:R-:W-:Y:S01]  /*38a60*/  ISETP.LT.OR P5, PT, R0, 0xca, !P0 ;  /* 0x000000ca0000780c */ /* 0x000fe200047a1670 */
[----:B0-----:R-:W-:Y:S02]  /*38a70*/  @!P2 IMAD.MOV.U32 R4, RZ, RZ, R12 ;  /* 0x000000ffff04a224 */ /* 0x001fe400078e000c */
[----:B------:R-:W-:Y:S01]  /*38a80*/  @!P2 IMAD.MOV.U32 R5, RZ, RZ, R13 ;  /* 0x000000ffff05a224 */ /* 0x000fe200078e000d */
[----:B------:R-:W-:Y:S01]  /*38a90*/  @!P3 IADD3.X R11, R13, UR45, RZ, P6, !PT ;  /* 0x0000002d0d0bbc10 */ /* 0x000fe2000b7fe4ff */
[----:B------:R-:W-:-:S03]  /*38aa0*/  @!P4 IMAD R29, R29, R16, RZ ;  /* 0x000000101d1dc224 */ /* 0x000fc600078e02ff */
[----:B------:R0:W-:Y:S01]  /*38ab0*/  @!P2 STG.E.U8 desc[UR36][R4.64+0xc8], R15 ;  /* 0x0000c80f0400a986 */ /* 0x0001e2000c101124 */
[----:B------:R-:W-:Y:S01]  /*38ac0*/  @!P3 IMAD R3, R30, R16, RZ ;  /* 0x000000101e03b224 */ /* 0x000fe200078e02ff */
[----:B------:R-:W-:Y:S01]  /*38ad0*/  ISETP.LT.OR P2, PT, R0, 0xd1, !P1 ;  /* 0x000000d10000780c */ /* 0x000fe20004f41670 */
[----:B0-----:R-:W-:Y:S02]  /*38ae0*/  @!P4 IMAD.MOV.U32 R4, RZ, RZ, R12 ;  /* 0x000000ffff04c224 */ /* 0x001fe400078e000c */
[----:B------:R-:W-:-:S05]  /*38af0*/  @!P4 IMAD.MOV.U32 R5, RZ, RZ, R13 ;  /* 0x000000ffff05c224 */ /* 0x000fca00078e000d */
[----:B------:R0:W-:Y:S04]  /*38b00*/  @!P4 STG.E.U8 desc[UR36][R4.64+0xc9], R29 ;  /* 0x0000c91d0400c986 */ /* 0x0001e8000c101124 */
[----:B------:R1:W-:Y:S01]  /*38b10*/  @!P3 STG.E.U8 desc[UR36][R10.64+0xc8], R3 ;  /* 0x0000c8030a00b986 */ /* 0x0003e2000c101124 */
[----:B------:R-:W-:Y:S02]  /*38b20*/  ISETP.LT.OR P3, PT, R0, 0xd1, !P0 ;  /* 0x000000d10000780c */ /* 0x000fe40004761670 */
[----:B------:R-:W-:Y:S02]  /*38b30*/  @!P5 IADD3 R6, P4, R12, UR46, RZ ;  /* 0x0000002e0c06dc10 */ /* 0x000fe4000ff9e0ff */
[----:B------:R-:W-:Y:S01]  /*38b40*/  ISETP.LT.OR P6, PT, R0, 0xd2, !P1 ;  /* 0x000000d20000780c */ /* 0x000fe20004fc1670 */
[-C--:B------:R-:W-:Y:S01]  /*38b50*/  @!P5 IMAD R31, R31, R16.reuse, RZ ;  /* 0x000000101f1fd224 */ /* 0x080fe200078e02ff */
[----:B------:R-:W-:Y:S01]  /*38b60*/  @!P5 IADD3.X R7, R13, UR45, RZ, P4, !PT ;  /* 0x0000002d0d07dc10 */ /* 0x000fe2000a7fe4ff */
[----:B------:R-:W-:Y:S01]  /*38b70*/  @!P2 IMAD R15, R32, R16, RZ ;  /* 0x00000010200fa224 */ /* 0x000fe200078e02ff */
[----:B------:R-:W-:Y:S01]  /*38b80*/  ISETP.LT.OR P4, PT, R0, 0xd2, !P0 ;  /* 0x000000d20000780c */ /* 0x000fe20004781670 */
[----:B0-----:R-:W-:-:S02]  /*38b90*/  @!P2 IMAD.MOV.U32 R4, RZ, RZ, R12 ;  /* 0x000000ffff04a224 */ /* 0x001fc400078e000c */
[----:B------:R-:W-:Y:S01]  /*38ba0*/  @!P2 IMAD.MOV.U32 R5, RZ, RZ, R13 ;  /* 0x000000ffff05a224 */ /* 0x000fe200078e000d */
[----:B------:R-:W-:Y:S01]  /*38bb0*/  @!P5 STG.E.U8 desc[UR36][R6.64+0xc9], R31 ;  /* 0x0000c91f0600d986 */ /* 0x000fe2000c101124 */
[----:B------:R-:W-:Y:S01]  /*38bc0*/  @!P3 IADD3 R8, P5, R12, UR46, RZ ;  /* 0x0000002e0c08bc10 */ /* 0x000fe2000ffbe0ff */
[-C--:B-1----:R-:W-:Y:S02]  /*38bd0*/  @!P3 IMAD R3, R34, R16.reuse, RZ ;  /* 0x000000102203b224 */ /* 0x082fe400078e02ff */
[----:B------:R0:W-:Y:S01]  /*38be0*/  @!P2 STG.E.U8 desc[UR36][R4.64+0xd0], R15 ;  /* 0x0000d00f0400a986 */ /* 0x0001e2000c101124 */
[----:B------:R-:W-:Y:S01]  /*38bf0*/  @!P6 IMAD R33, R33, R16, RZ ;  /* 0x000000102121e224 */ /* 0x000fe200078e02ff */
[C---:B------:R-:W-:Y:S02]  /*38c00*/  ISETP.LT.OR P2, PT, R0.reuse, 0xd9, !P1 ;  /* 0x000000d90000780c */ /* 0x040fe40004f41670 */
[----:B------:R-:W-:Y:S02]  /*38c10*/  @!P3 IADD3.X R9, R13, UR45, RZ, P5, !PT ;  /* 0x0000002d0d09bc10 */ /* 0x000fe4000affe4ff */
[----:B------:R-:W-:Y:S01]  /*38c20*/  ISETP.LT.OR P5, PT, R0, 0xd9, !P0 ;  /* 0x000000d90000780c */ /* 0x000fe200047a1670 */
[----:B0-----:R-:W-:-:S02]  /*38c30*/  @!P6 IMAD.MOV.U32 R4, RZ, RZ, R12 ;  /* 0x000000ffff04e224 */ /* 0x001fc400078e000c */
[----:B------:R-:W-:-:S05]  /*38c40*/  @!P6 IMAD.MOV.U32 R5, RZ, RZ, R13 ;  /* 0x000000ffff05e224 */ /* 0x000fca00078e000d */
[----:B------:R0:W-:Y:S01]  /*38c50*/  @!P6 STG.E.U8 desc[UR36][R4.64+0xd1], R33 ;  /* 0x0000d1210400e986 */ /* 0x0001e2000c101124 */
[----:B------:R-:W-:-:S03]  /*38c60*/  @!P4 IADD3 R6, P6, R12, UR46, RZ ;  /* 0x0000002e0c06cc10 */ /* 0x000fc6000ffde0ff */
[----:B------:R1:W-:Y:S01]  /*38c70*/  @!P3 STG.E.U8 desc[UR36][R8.64+0xd0], R3 ;  /* 0x0000d0030800b986 */ /* 0x0003e2000c101124 */
[----:B------:R-:W-:Y:S01]  /*38c80*/  ISETP.LT.OR P3, PT, R0, 0xda, !P1 ;  /* 0x000000da0000780c */ /* 0x000fe20004f61670 */
[-C--:B------:R-:W-:Y:S01]  /*38c90*/  @!P4 IMAD R35, R35, R16.reuse, RZ ;  /* 0x000000102323c224 */ /* 0x080fe200078e02ff */
[----:B------:R-:W-:Y:S01]  /*38ca0*/  @!P4 IADD3.X R7, R13, UR45, RZ, P6, !PT ;  /* 0x0000002d0d07cc10 */ /* 0x000fe2000b7fe4ff */
[----:B------:R-:W-:Y:S02]  /*38cb0*/  @!P2 IMAD R15, R36, R16, RZ ;  /* 0x00000010240fa224 */ /* 0x000fe400078e02ff */
[----:B0-----:R-:W-:Y:S02]  /*38cc0*/  @!P2 IMAD.MOV.U32 R4, RZ, RZ, R12 ;  /* 0x000000ffff04a224 */ /* 0x001fe400078e000c */
[----:B------:R-:W-:Y:S01]  /*38cd0*/  @!P4 STG.E.U8 desc[UR36][R6.64+0xd1], R35 ;  /* 0x0000d1230600c986 */ /* 0x000fe2000c101124 */
[----:B------:R-:W-:Y:S01]  /*38ce0*/  @!P2 IMAD.MOV.U32 R5, RZ, RZ, R13 ;  /* 0x000000ffff05a224 */ /* 0x000fe200078e000d */
[----:B------:R-:W-:-:S02]  /*38cf0*/  ISETP.LT.OR P4, PT, R0, 0xda, !P0 ;  /* 0x000000da0000780c */ /* 0x000fc40004781670 */
[----:B------:R-:W-:Y:S02]  /*38d00*/  @!P5 IADD3 R10, P6, R12, UR46, RZ ;  /* 0x0000002e0c0adc10 */ /* 0x000fe4000ffde0ff */
[-C--:B------:R-:W-:Y:S01]  /*38d10*/  @!P3 IMAD R37, R37, R16.reuse, RZ ;  /* 0x000000102525b224 */ /* 0x080fe200078e02ff */
[----:B------:R0:W-:Y:S01]  /*38d20*/  @!P2 STG.E.U8 desc[UR36][R4.64+0xd8], R15 ;  /* 0x0000d80f0400a986 */ /* 0x0001e2000c101124 */
[----:B-1----:R-:W-:Y:S01]  /*38d30*/  @!P5 IMAD R3, R38, R16, RZ ;  /* 0x000000102603d224 */ /* 0x002fe200078e02ff */
[----:B------:R-:W-:Y:S02]  /*38d40*/  @!P5 IADD3.X R11, R13, UR45, RZ, P6, !PT ;  /* 0x0000002d0d0bdc10 */ /* 0x000fe4000b7fe4ff */
[C---:B------:R-:W-:Y:S01]  /*38d50*/  ISETP.LT.OR P2, PT, R0.reuse, 0xe1, !P1 ;  /* 0x000000e10000780c */ /* 0x040fe20004f41670 */
[----:B0-----:R-:W-:Y:S02]  /*38d60*/  @!P3 IMAD.MOV.U32 R4, RZ, RZ, R12 ;  /* 0x000000ffff04b224 */ /* 0x001fe400078e000c */
[----:B------:R-:W-:Y:S01]  /*38d70*/  @!P3 IMAD.MOV.U32 R5, RZ, RZ, R13 ;  /* 0x000000ffff05b224 */ /* 0x000fe200078e000d */
[----:B------:R-:W-:-:S04]  /*38d80*/  ISETP.LT.OR P6, PT, R0, 0xe2, !P1 ;  /* 0x000000e20000780c */ /* 0x000fc80004fc1670 */
[----:B------:R0:W-:Y:S01]  /*38d90*/  @!P3 STG.E.U8 desc[UR36][R4.64+0xd9], R37 ;  /* 0x0000d9250400b986 */ /* 0x0001e2000c101124 */
[----:B------:R-:W-:-:S03]  /*38da0*/  ISETP.LT.OR P3, PT, R0, 0xe1, !P0 ;  /* 0x000000e10000780c */ /* 0x000fc60004761670 */
[----:B------:R1:W-:Y:S01]  /*38db0*/  @!P5 STG.E.U8 desc[UR36][R10.64+0xd8], R3 ;  /* 0x0000d8030a00d986 */ /* 0x0003e2000c101124 */
[----:B------:R-:W-:Y:S01]  /*38dc0*/  @!P4 IADD3 R6, P5, R12, UR46, RZ ;  /* 0x0000002e0c06cc10 */ /* 0x000fe2000ffbe0ff */
[----:B------:R-:W-:-:S03]  /*38dd0*/  @!P4 IMAD R39, R39, R16, RZ ;  /* 0x000000102727c224 */ /* 0x000fc600078e02ff */
[----:B------:R-:W-:Y:S01]  /*38de0*/  @!P4 IADD3.X R7, R13, UR45, RZ, P5, !PT ;  /* 0x0000002d0d07cc10 */ /* 0x000fe2000affe4ff */
[-C--:B------:R-:W-:Y:S01]  /*38df0*/  @!P2 IMAD R15, R40, R16.reuse, RZ ;  /* 0x00000010280fa224 */ /* 0x080fe200078e02ff */
[----:B------:R-:W-:Y:S01]  /*38e00*/  ISETP.LT.OR P5, PT, R0, 0xe2, !P0 ;  /* 0x000000e20000780c */ /* 0x000fe200047a1670 */
[----:B0-----:R-:W-:Y:S02]  /*38e10*/  @!P2 IMAD.MOV.U32 R4, RZ, RZ, R12 ;  /* 0x000000ffff04a224 */ /* 0x001fe400078e000c */
[----:B------:R-:W-:Y:S01]  /*38e20*/  @!P2 IMAD.MOV.U32 R5, RZ, RZ, R13 ;  /* 0x000000ffff05a224 */ /* 0x000fe200078e000d */
[----:B------:R-:W-:Y:S01]  /*38e30*/  @!P4 STG.E.U8 desc[UR36][R6.64+0xd9], R39 ;  /* 0x0000d9270600c986 */ /* 0x000fe2000c101124 */
[----:B------:R-:W-:Y:S01]  /*38e40*/  @!P3 IADD3 R8, P4, R12, UR46, RZ ;  /* 0x0000002e0c08bc10 */ /* 0x000fe2000ff9e0ff */
[-C--:B------:R-:W-:Y:S02]  /*38e50*/  @!P6 IMAD R41, R41, R16.reuse, RZ ;  /* 0x000000102929e224 */ /* 0x080fe400078e02ff */
[----:B------:R0:W-:Y:S01]  /*38e60*/  @!P2 STG.E.U8 desc[UR36][R4.64+0xe0], R15 ;  /* 0x0000e00f0400a986 */ /* 0x0001e2000c101124 */
[----:B------:R-:W-:Y:S01]  /*38e70*/  ISETP.LT.OR P2, PT, R0, 0xe9, !P1 ;  /* 0x000000e90000780c */ /* 0x000fe20004f41670 */
[----:B-1----:R-:W-:Y:S01]  /*38e80*/  @!P3 IMAD R3, R42, R16, RZ ;  /* 0x000000102a03b224 */ /* 0x002fe200078e02ff */
[----:B------:R-:W-:-:S02]  /*38e90*/  @!P3 IADD3.X R9, R13, UR45, RZ, P4, !PT ;  /* 0x0000002d0d09bc10 */ /* 0x000fc4000a7fe4ff */
[----:B------:R-:W-:Y:S01]  /*38ea0*/  ISETP.LT.OR P4, PT, R0, 0xe9, !P0 ;  /* 0x000000e90000780c */ /* 0x000fe20004781670 */
[----:B0-----:R-:W-:Y:S02]  /*38eb0*/  @!P6 IMAD.MOV.U32 R4, RZ, RZ, R12 ;  /* 0x000000ffff04e224 */ /* 0x001fe400078e000c */
        /* <DEDUP_REMOVED lines=327> */
[-C--:B------:R-:W-:Y:S01]  /*3a330*/  @!P2 IMAD R15, R108, R16.reuse, RZ ;  /* 0x000000106c0fa224 */ /* 0x080fe200078e02ff */
[C---:B------:R-:W-:Y:S01]  /*3a340*/  ISETP.LT.OR P6, PT, R0.reuse, 0x16a, !P0 ;  /* 0x0000016a0000780c */ /* 0x040fe200047c1670 */
[----:B0-----:R-:W-:Y:S02]  /*3a350*/  @!P2 IMAD.MOV.U32 R4, RZ, RZ, R12 ;  /* 0x000000ffff04a224 */ /* 0x001fe400078e000c */
[----:B------:R-:W-:Y:S01]  /*3a360*/  @!P2 IMAD.MOV.U32 R5, RZ, RZ, R13 ;  /* 0x000000ffff05a224 */ /* 0x000fe200078e000d */
[----:B------:R-:W-:Y:S01]  /*3a370*/  @!P5 STG.E.U8 desc[UR36][R6.64+0x161], R107 ;  /* 0x0001616b0600d986 */ /* 0x000fe2000c101124 */
[----:B------:R-:W-:Y:S01]  /*3a380*/  ISETP.LT.OR P5, PT, R0, 0x171, !P1 ;  /* 0x000001710000780c */ /* 0x000fe20004fa1670 */
[----:B------:R-:W-:-:S02]  /*3a390*/  @!P4 IMAD R109, R109, R16, RZ ;  /* 0x000000106d6dc224 */ /* 0x000fc400078e02ff */
[----:B------:R0:W-:Y:S01]  /*3a3a0*/  @!P2 STG.E.U8 desc[UR36][R4.64+0x168], R15 ;  /* 0x0001680f0400a986 */ /* 0x0001e2000c101124 */
[----:B-1----:R-:W-:-:S04]  /*3a3b0*/  @!P3 IADD3 R8, P2, R12, UR46, RZ ;  /* 0x0000002e0c08bc10 */ /* 0x002fc8000ff5e0ff */
[----:B------:R-:W-:Y:S01]  /*3a3c0*/  @!P3 IADD3.X R9, R13, UR45, RZ, P2, !PT ;  /* 0x0000002d0d09bc10 */ /* 0x000fe200097fe4ff */
[----:B0-----:R-:W-:Y:S02]  /*3a3d0*/  @!P4 IMAD.MOV.U32 R4, RZ, RZ, R12 ;  /* 0x000000ffff04c224 */ /* 0x001fe400078e000c */
[----:B------:R-:W-:Y:S01]  /*3a3e0*/  @!P4 IMAD.MOV.U32 R5, RZ, RZ, R13 ;  /* 0x000000ffff05c224 */ /* 0x000fe200078e000d */
[----:B------:R-:W-:-:S04]  /*3a3f0*/  ISETP.LT.OR P2, PT, R0, 0x172, !P1 ;  /* 0x000001720000780c */ /* 0x000fc80004f41670 */
[----:B------:R0:W-:Y:S01]  /*3a400*/  @!P4 STG.E.U8 desc[UR36][R4.64+0x169], R109 ;  /* 0x0001696d0400c986 */ /* 0x0001e2000c101124 */
[----:B------:R-:W-:Y:S01]  /*3a410*/  @!P6 IADD3 R10, P4, R12, UR46, RZ ;  /* 0x0000002e0c0aec10 */ /* 0x000fe2000ff9e0ff */
[-C--:B------:R-:W-:Y:S02]  /*3a420*/  @!P3 IMAD R3, R110, R16.reuse, RZ ;  /* 0x000000106e03b224 */ /* 0x080fe400078e02ff */
[-C--:B------:R-:W-:Y:S01]  /*3a430*/  @!P6 IMAD R111, R111, R16.reuse, RZ ;  /* 0x000000106f6fe224 */ /* 0x080fe200078e02ff */
[----:B------:R-:W-:Y:S01]  /*3a440*/  @!P6 IADD3.X R11, R13, UR45, RZ, P4, !PT ;  /* 0x0000002d0d0bec10 */ /* 0x000fe2000a7fe4ff */
[-C--:B------:R-:W-:Y:S01]  /*3a450*/  @!P5 IMAD R15, R112, R16.reuse, RZ ;  /* 0x00000010700fd224 */ /* 0x080fe200078e02ff */
[----:B------:R-:W-:Y:S01]  /*3a460*/  ISETP.LT.OR P4, PT, R0, 0x171, !P0 ;  /* 0x000001710000780c */ /* 0x000fe20004781670 */
[----:B------:R-:W-:Y:S01]  /*3a470*/  @!P3 STG.E.U8 desc[UR36][R8.64+0x168], R3 ;  /* 0x000168030800b986 */ /* 0x000fe2000c101124 */
[----:B0-----:R-:W-:Y:S02]  /*3a480*/  @!P5 IMAD.MOV.U32 R4, RZ, RZ, R12 ;  /* 0x000000ffff04d224 */ /* 0x001fe400078e000c */
[----:B------:R-:W-:Y:S01]  /*3a490*/  @!P5 IMAD.MOV.U32 R5, RZ, RZ, R13 ;  /* 0x000000ffff05d224 */ /* 0x000fe200078e000d */
[----:B------:R-:W-:Y:S01]  /*3a4a0*/  @!P6 STG.E.U8 desc[UR36][R10.64+0x169], R111 ;  /* 0x0001696f0a00e986 */ /* 0x000fe2000c101124 */
[----:B------:R-:W-:-:S03]  /*3a4b0*/  @!P2 IMAD R113, R113, R16, RZ ;  /* 0x000000107171a224 */ /* 0x000fc600078e02ff */
[----:B------:R0:W-:Y:S01]  /*3a4c0*/  @!P5 STG.E.U8 desc[UR36][R4.64+0x170], R15 ;  /* 0x0001700f0400d986 */ /* 0x0001e2000c101124 */
[C---:B------:R-:W-:Y:S02]  /*3a4d0*/  ISETP.LT.OR P5, PT, R0.reuse, 0x172, !P0 ;  /* 0x000001720000780c */ /* 0x040fe400047a1670 */
[C---:B------:R-:W-:Y:S02]  /*3a4e0*/  ISETP.LT.OR P6, PT, R0.reuse, 0x17a, !P0 ;  /* 0x0000017a0000780c */ /* 0x040fe400047c1670 */
[C---:B------:R-:W-:Y:S02]  /*3a4f0*/  ISETP.LT.OR P0, PT, R0.reuse, 0x179, !P0 ;  /* 0x000001790000780c */ /* 0x040fe40004701670 */
[C---:B------:R-:W-:Y:S01]  /*3a500*/  ISETP.LT.OR P3, PT, R0.reuse, 0x17a, !P1 ;  /* 0x0000017a0000780c */ /* 0x040fe20004f61670 */
[----:B0-----:R-:W-:Y:S02]  /*3a510*/  @!P2 IMAD.MOV.U32 R4, RZ, RZ, R12 ;  /* 0x000000ffff04a224 */ /* 0x001fe400078e000c */
[----:B------:R-:W-:Y:S01]  /*3a520*/  @!P2 IMAD.MOV.U32 R5, RZ, RZ, R13 ;  /* 0x000000ffff05a224 */ /* 0x000fe200078e000d */
[----:B------:R-:W-:-:S04]  /*3a530*/  ISETP.LT.OR P1, PT, R0, 0x179, !P1 ;  /* 0x000001790000780c */ /* 0x000fc80004f21670 */
[----:B------:R0:W-:Y:S01]  /*3a540*/  @!P2 STG.E.U8 desc[UR36][R4.64+0x171], R113 ;  /* 0x000171710400a986 */ /* 0x0001e2000c101124 */
[----:B------:R-:W-:Y:S01]  /*3a550*/  @!P4 IADD3 R6, P2, R12, UR46, RZ ;  /* 0x0000002e0c06cc10 */ /* 0x000fe2000ff5e0ff */
[----:B------:R-:W-:-:S03]  /*3a560*/  @!P4 IMAD R3, R114, R16, RZ ;  /* 0x000000107203c224 */ /* 0x000fc600078e02ff */
[----:B------:R-:W-:Y:S02]  /*3a570*/  @!P4 IADD3.X R7, R13, UR45, RZ, P2, !PT ;  /* 0x0000002d0d07cc10 */ /* 0x000fe400097fe4ff */
[C---:B------:R-:W-:Y:S01]  /*3a580*/  @!P5 IADD3 R8, P2, R12.reuse, UR46, RZ ;  /* 0x0000002e0c08dc10 */ /* 0x040fe2000ff5e0ff */
[-C--:B------:R-:W-:Y:S02]  /*3a590*/  @!P5 IMAD R115, R115, R16.reuse, RZ ;  /* 0x000000107373d224 */ /* 0x080fe400078e02ff */
[----:B------:R4:W-:Y:S01]  /*3a5a0*/  @!P4 STG.E.U8 desc[UR36][R6.64+0x170], R3 ;  /* 0x000170030600c986 */ /* 0x0009e2000c101124 */
[----:B------:R-:W-:Y:S02]  /*3a5b0*/  @!P5 IADD3.X R9, R13, UR45, RZ, P2, !PT ;  /* 0x0000002d0d09dc10 */ /* 0x000fe400097fe4ff */
[----:B------:R-:W-:Y:S01]  /*3a5c0*/  @!P0 IADD3 R10, P2, R12, UR46, RZ ;  /* 0x0000002e0c0a8c10 */ /* 0x000fe2000ff5e0ff */
[----:B------:R-:W-:Y:S01]  /*3a5d0*/  @!P1 IMAD R19, R116, R16, RZ ;  /* 0x0000001074139224 */ /* 0x000fe200078e02ff */
[----:B------:R-:W-:Y:S01]  /*3a5e0*/  @!P6 IADD3 R14, P4, R12, UR46, RZ ;  /* 0x0000002e0c0eec10 */ /* 0x000fe2000ff9e0ff */
[----:B0-----:R-:W-:-:S02]  /*3a5f0*/  @!P1 IMAD.MOV.U32 R4, RZ, RZ, R12 ;  /* 0x000000ffff049224 */ /* 0x001fc400078e000c */
[----:B------:R-:W-:Y:S01]  /*3a600*/  @!P1 IMAD.MOV.U32 R5, RZ, RZ, R13 ;  /* 0x000000ffff059224 */ /* 0x000fe200078e000d */
[----:B------:R-:W-:Y:S01]  /*3a610*/  @!P0 IADD3.X R11, R13, UR45, RZ, P2, !PT ;  /* 0x0000002d0d0b8c10 */ /* 0x000fe200097fe4ff */
[-C--:B------:R-:W-:Y:S01]  /*3a620*/  @!P3 IMAD R117, R117, R16.reuse, RZ ;  /* 0x000000107575b224 */ /* 0x080fe200078e02ff */
[----:B------:R-:W-:Y:S01]  /*3a630*/  @!P6 IADD3.X R15, R13, UR45, RZ, P4, !PT ;  /* 0x0000002d0d0fec10 */ /* 0x000fe2000a7fe4ff */
[-C--:B------:R-:W-:Y:S01]  /*3a640*/  @!P0 IMAD R21, R118, R16.reuse, RZ ;  /* 0x0000001076158224 */ /* 0x080fe200078e02ff */
[----:B------:R4:W-:Y:S01]  /*3a650*/  @!P5 STG.E.U8 desc[UR36][R8.64+0x171], R115 ;  /* 0x000171730800d986 */ /* 0x0009e2000c101124 */
[----:B------:R-:W-:-:S03]  /*3a660*/  @!P6 IMAD R119, R119, R16, RZ ;  /* 0x000000107777e224 */ /* 0x000fc600078e02ff */
[----:B------:R4:W-:Y:S04]  /*3a670*/  @!P1 STG.E.U8 desc[UR36][R4.64+0x178], R19 ;  /* 0x0001781304009986 */ /* 0x0009e8000c101124 */
[----:B------:R4:W-:Y:S04]  /*3a680*/  @!P3 STG.E.U8 desc[UR36][R12.64+0x179], R117 ;  /* 0x000179750c00b986 */ /* 0x0009e8000c101124 */
[----:B------:R4:W-:Y:S04]  /*3a690*/  @!P0 STG.E.U8 desc[UR36][R10.64+0x178], R21 ;  /* 0x000178150a008986 */ /* 0x0009e8000c101124 */
[----:B------:R4:W-:Y:S02]  /*3a6a0*/  @!P6 STG.E.U8 desc[UR36][R14.64+0x179], R119 ;  /* 0x000179770e00e986 */ /* 0x0009e4000c101124 */
.L_x_1565:
[----:B------:R-:W-:Y:S05]  /*3a6b0*/  BSYNC B0 ;  /* 0x0000000000007941 */ /* 0x000fea0003800000 */
.L_x_33:
[----:B0---4-:R-:W4:Y:S04]  /*3a6c0*/  LDL.LU R5, [R1+0x908] ;  /* 0x0009080001057983 */ /* 0x011f280000300800 */
[----:B------:R-:W4:Y:S01]  /*3a6d0*/  LDL.LU R4, [R1+0x90c] ;  /* 0x00090c0001047983 */ /* 0x000f220000300800 */
[----:B------:R-:W-:Y:S01]  /*3a6e0*/  ULDC UR4, c[0x0][0xc] ;  /* 0x0000030000047ab9 */ /* 0x000fe20000000800 */
[----:B------:R-:W-:Y:S01]  /*3a6f0*/  ULDC UR5, c[0x0][0x10] ;  /* 0x0000040000057ab9 */ /* 0x000fe20000000800 */
[----:B---3--:R-:W4:Y:S01]  /*3a700*/  LDC R3, c[0x0][0x14] ;  /* 0x00000500ff037b82 */ /* 0x008f220000000800 */
[----:B------:R-:W-:Y:S01]  /*3a710*/  UIMAD.WIDE.U32 UR4, UR4, UR5, URZ ;  /* 0x00000005040472a5 */ /* 0x000fe2000f8e003f */
[----:B------:R-:W-:Y:S01]  /*3a720*/  PRMT R0, RZ, 0x7610, R0 ;  /* 0x00007610ff007816 */ /* 0x000fe20000000000 */
[----:B------:R-:W-:Y:S01]  /*3a730*/  UMOV UR43, 0xffffffff ;  /* 0xffffffff002b7882 */ /* 0x000fe20000000000 */
[----:B------:R-:W-:-:S03]  /*3a740*/  UMOV UR44, 0xffffffff ;  /* 0xffffffff002c7882 */ /* 0x000fc60000000000 */
[----:B----4-:R-:W-:-:S04]  /*3a750*/  IMAD.WIDE.U32 R4, R3, UR4, R4 ;  /* 0x0000000403047c25 */ /* 0x010fc8000f8e0004 */
[----:B------:R-:W-:Y:S01]  /*3a760*/  IMAD R3, R3, UR5, RZ ;  /* 0x0000000503037c24 */ /* 0x000fe2000f8e02ff */
[----:B------:R-:W-:Y:S01]  /*3a770*/  ULDC.64 UR4, c[0x0][0x650] ;  /* 0x0001940000047ab9 */ /* 0x000fe20000000a00 */
[----:B-1----:R-:W-:Y:S01]  /*3a780*/  IMAD.MOV.U32 R7, RZ, RZ, R4 ;  /* 0x000000ffff077224 */ /* 0x002fe200078e0004 */
[----:B------:R-:W-:Y:S01]  /*3a790*/  ISETP.GE.U32.AND P0, PT, R4, UR4, PT ;  /* 0x0000000404007c0c */ /* 0x000fe2000bf06070 */
[----:B------:R-:W-:-:S05]  /*3a7a0*/  IMAD.IADD R6, R5, 0x1, R3 ;  /* 0x0000000105067824 */ /* 0x000fca00078e0203 */
[----:B------:R0:W-:Y:S01]  /*3a7b0*/  STL [R1+0x908], R6 ;  /* 0x0009080601007387 */ /* 0x0001e20000100800 */
[----:B------:R-:W-:-:S03]  /*3a7c0*/  ISETP.GE.U32.AND.EX P0, PT, R6, UR5, PT, P0 ;  /* 0x0000000506007c0c */ /* 0x000fc6000bf06100 */
[----:B------:R0:W-:Y:S10]  /*3a7d0*/  STL [R1+0x90c], R7 ;  /* 0x00090c0701007387 */ /* 0x0001f40000100800 */
[----:B0-----:R-:W-:Y:S05]  /*3a7e0*/  @P0 BRA `(.L_x_1566) ;  /* 0x0000000400880947 */ /* 0x001fea0003800000 */
[----:B------:R-:W0:Y:S01]  /*3a7f0*/  S2UR UR6, SR_CTAID.X ;  /* 0x00000000000679c3 */ /* 0x000e220000002500 */
[----:B------:R-:W-:Y:S01]  /*3a800*/  ULDC.64 UR12, c[0x0][0x628] ;  /* 0x00018a00000c7ab9 */ /* 0x000fe20000000a00 */
[----:B------:R-:W-:Y:S01]  /*3a810*/  ULDC UR4, c[0x0][0x150] ;  /* 0x0000540000047ab9 */ /* 0x000fe20000000800 */
[----:B------:R-:W-:Y:S01]  /*3a820*/  ISETP.NE.U32.AND P0, PT, RZ, UR12, PT ;  /* 0x0000000cff007c0c */ /* 0x000fe2000bf05070 */
[----:B------:R-:W-:Y:S01]  /*3a830*/  ULDC UR15, c[0x0][0x630] ;  /* 0x00018c00000f7ab9 */ /* 0x000fe20000000800 */
[C---:B------:R-:W-:Y:S01]  /*3a840*/  R2UR UR16, R7.reuse ;  /* 0x00000000071072ca */ /* 0x040fe200000e0000 */
[----:B------:R-:W-:Y:S01]  /*3a850*/  ULDC UR18, c[0x0][0x154] ;  /* 0x0000550000127ab9 */ /* 0x000fe20000000800 */
[----:B------:R-:W-:Y:S01]  /*3a860*/  ISETP.NE.AND.EX P0, PT, RZ, UR13, PT, P0 ;  /* 0x0000000dff007c0c */ /* 0x000fe2000bf05300 */
[----:B------:R-:W1:Y:S01]  /*3a870*/  S2UR UR19, SR_CTAID.Y ;  /* 0x00000000001379c3 */ /* 0x000e620000002600 */
[----:B------:R-:W-:Y:S02]  /*3a880*/  R2UR UR17, R6 ;  /* 0x00000000061172ca */ /* 0x000fe400000e0000 */
[----:B------:R-:W-:-:S02]  /*3a890*/  R2UR UR10, R7 ;  /* 0x00000000070a72ca */ /* 0x000fc400000e0000 */
[----:B------:R-:W-:Y:S02]  /*3a8a0*/  R2UR UR11, R6 ;  /* 0x00000000060b72ca */ /* 0x000fe400000e0000 */
[----:B0-----:R-:W-:-:S05]  /*3a8b0*/  I2FP.F32.U32 R0, UR6 ;  /* 0x0000000600007c45 */ /* 0x001fca0008201000 */
[----:B------:R-:W-:-:S04]  /*3a8c0*/  FMUL R0, R0, UR4 ;  /* 0x0000000400007c20 */ /* 0x000fc80008400000 */
[----:B------:R0:W3:Y:S01]  /*3a8d0*/  F2I.U32.TRUNC.NTZ R3, R0 ;  /* 0x0000000000037305 */ /* 0x0000e2000020f000 */
[----:B-1----:R-:W-:Y:S05]  /*3a8e0*/  @!P0 BRA `(.L_x_1567) ;  /* 0x0000000000308947 */ /* 0x002fea0003800000 */
        /* <DEDUP_REMOVED lines=12> */
.L_x_1567:
[----:B------:R-:W-:Y:S01]  /*3a9b0*/  USHF.R.U64 UR44, UR10, UR15, UR11 ;  /* 0x0000000f0a2c7299 */ /* 0x000fe2000800120b */
[----:B0-----:R-:W-:Y:S01]  /*3a9c0*/  I2FP.F32.U32 R0, UR19 ;  /* 0x0000001300007c45 */ /* 0x001fe20008201000 */
[----:B------:R-:W-:Y:S01]  /*3a9d0*/  USHF.R.U32.HI UR4, URZ, UR15, UR11 ;  /* 0x0000000f3f047299 */ /* 0x000fe2000801160b */
[----:B---3--:R-:W-:Y:S01]  /*3a9e0*/  R2UR UR14, R3 ;  /* 0x00000000030e72ca */ /* 0x008fe200000e0000 */
[----:B------:R-:W-:Y:S02]  /*3a9f0*/  UIADD3 UR9, UP0, URZ, -UR44, URZ ;  /* 0x8000002c3f097290 */ /* 0x000fe4000ff1e03f */
[----:B------:R-:W-:Y:S01]  /*3aa00*/  FMUL R0, R0, UR18 ;  /* 0x0000001200007c20 */ /* 0x000fe20008400000 */
[----:B------:R-:W-:Y:S01]  /*3aa10*/  ULDC.64 UR12, c[0x0][0x620] ;  /* 0x00018800000c7ab9 */ /* 0x000fe20000000a00 */
[----:B------:R-:W-:Y:S01]  /*3aa20*/  UIADD3.X UR4, URZ, ~UR4, URZ, UP0, !UPT ;  /* 0x800000043f047290 */ /* 0x000fe200087fe43f */
[----:B------:R-:W-:Y:S01]  /*3aa30*/  UMOV UR10, UR16 ;  /* 0x00000010000a7c82 */ /* 0x000fe20008000000 */
[----:B------:R-:W-:-:S02]  /*3aa40*/  UMOV UR11, UR17 ;  /* 0x00000011000b7c82 */ /* 0x000fc40008000000 */
[----:B------:R-:W-:Y:S01]  /*3aa50*/  UIMAD UR4, UR4, UR12, URZ ;  /* 0x0000000c040472a4 */ /* 0x000fe2000f8e023f */
[----:B------:R-:W0:Y:S01]  /*3aa60*/  F2I.U32.TRUNC.NTZ R0, R0 ;  /* 0x0000000000007305 */ /* 0x000e22000020f000 */
[----:B------:R-:W-:Y:S02]  /*3aa70*/  UIMAD.WIDE.U32 UR10, UR9, UR12, UR10 ;  /* 0x0000000c090a72a5 */ /* 0x000fe4000f8e000a */
[----:B------:R-:W-:Y:S01]  /*3aa80*/  UIMAD UR9, UR9, UR13, UR4 ;  /* 0x0000000d090972a4 */ /* 0x000fe2000f8e0204 */
[----:B------:R-:W-:Y:S01]  /*3aa90*/  ULDC UR12, c[0x0][0x618] ;  /* 0x00018600000c7ab9 */ /* 0x000fe20000000800 */
[----:B------:R-:W-:Y:S02]  /*3aaa0*/  ULDC UR21, c[0x0][0x658] ;  /* 0x0001960000157ab9 */ /* 0x000fe40000000800 */
[----:B------:R-:W-:Y:S01]  /*3aab0*/  UIADD3 UR9, UR11, UR9, URZ ;  /* 0x000000090b097290 */ /* 0x000fe2000fffe03f */
[----:B------:R-:W-:Y:S01]  /*3aac0*/  UMOV UR16, 0xffffffff ;  /* 0xffffffff00107882 */ /* 0x000fe20000000000 */
[----:B------:R-:W-:Y:S01]  /*3aad0*/  ULDC.64 UR4, c[0x0][0x640] ;  /* 0x0001900000047ab9 */ /* 0x000fe20000000a00 */
[----:B------:R-:W-:Y:S01]  /*3aae0*/  USHF.L.U32 UR16, UR16, UR21, URZ ;  /* 0x0000001510107299 */ /* 0x000fe2000800063f */
[----:B------:R-:W-:Y:S01]  /*3aaf0*/  ISETP.NE.U32.AND P0, PT, RZ, UR4, PT ;  /* 0x00000004ff007c0c */ /* 0x000fe2000bf05070 */
[----:B------:R-:W-:-:S02]  /*3ab00*/  USHF.R.U64 UR17, UR10, UR12, UR9 ;  /* 0x0000000c0a117299 */ /* 0x000fc40008001209 */
[----:B------:R-:W-:Y:S01]  /*3ab10*/  USHF.R.U32.HI UR9, URZ, UR12, UR9 ;  /* 0x0000000c3f097299 */ /* 0x000fe20008011609 */
[----:B0-----:R-:W-:Y:S01]  /*3ab20*/  R2UR UR15, R0 ;  /* 0x00000000000f72ca */ /* 0x001fe200000e0000 */
[----:B------:R-:W-:Y:S01]  /*3ab30*/  ULDC UR18, c[0x0][0x608] ;  /* 0x0001820000127ab9 */ /* 0x000fe20000000800 */
[----:B------:R-:W-:Y:S01]  /*3ab40*/  ULOP3.LUT UR42, URZ, UR16, URZ, 0x33, !UPT ;  /* 0x000000103f2a7292 */ /* 0x000fe2000f8e333f */
[----:B------:R-:W-:Y:S01]  /*3ab50*/  ISETP.NE.AND.EX P0, PT, RZ, UR5, PT, P0 ;  /* 0x00000005ff007c0c */ /* 0x000fe2000bf05300 */
[----:B------:R-:W-:Y:S02]  /*3ab60*/  USHF.R.U64 UR16, UR17, UR18, UR9 ;  /* 0x0000001211107299 */ /* 0x000fe40008001209 */
[----:B------:R-:W-:Y:S02]  /*3ab70*/  USHF.R.U32.HI UR9, URZ, UR18, UR9 ;  /* 0x000000123f097299 */ /* 0x000fe40008011609 */
[----:B------:R-:W-:Y:S02]  /*3ab80*/  UIADD3 UR14, -UR14, URZ, URZ ;  /* 0x0000003f0e0e7290 */ /* 0x000fe4000fffe13f */
[----:B------:R-:W-:Y:S01]  /*3ab90*/  USHF.R.U64 UR18, UR16, UR21, UR9 ;  /* 0x0000001510127299 */ /* 0x000fe20008001209 */
[----:B------:R-:W-:Y:S01]  /*3aba0*/  UMOV UR20, 0x1 ;  /* 0x0000000100147882 */ /* 0x000fe20000000000 */
[----:B------:R-:W-:Y:S01]  /*3abb0*/  ULDC UR13, c[0x0][0x144] ;  /* 0x00005100000d7ab9 */ /* 0x000fe20000000800 */
[----:B------:R-:W-:Y:S01]  /*3abc0*/  ULDC UR7, c[0x0][0x600] ;  /* 0x0001800000077ab9 */ /* 0x000fe20000000800 */
[----:B------:R-:W-:-:S02]  /*3abd0*/  USHF.L.U32 UR24, UR20, UR21, URZ ;  /* 0x0000001514187299 */ /* 0x000fc4000800063f */
[----:B------:R-:W-:Y:S02]  /*3abe0*/  USHF.R.U32.HI UR9, URZ, UR21, UR9 ;  /* 0x000000153f097299 */ /* 0x000fe40008011609 */
[----:B------:R-:W-:Y:S02]  /*3abf0*/  UIMAD UR21, UR13, UR14, UR6 ;  /* 0x0000000e0d1572a4 */ /* 0x000fe4000f8e0206 */
[----:B------:R-:W-:Y:S02]  /*3ac00*/  UIADD3 UR8, UR7, -0x1, URZ ;  /* 0xffffffff07087890 */ /* 0x000fe4000fffe03f */
[----:B------:R-:W-:Y:S01]  /*3ac10*/  UIADD3 UR20, -UR15, URZ, URZ ;  /* 0x0000003f0f147290 */ /* 0x000fe2000fffe13f */
[----:B------:R-:W-:Y:S01]  /*3ac20*/  ULDC UR25, c[0x0][0x148] ;  /* 0x0000520000197ab9 */ /* 0x000fe20000000800 */
[----:B------:R-:W-:Y:S01]  /*3ac30*/  ULDC UR22, c[0x0][0x648] ;  /* 0x0001920000167ab9 */ /* 0x000fe20000000800 */
[----:B------:R-:W-:Y:S01]  /*3ac40*/  ULDC UR23, c[0x0][0x638] ;  /* 0x00018e0000177ab9 */ /* 0x000fe20000000800 */
        /* <DEDUP_REMOVED lines=14> */
.L_x_1568:
[----:B------:R-:W-:Y:S01]  /*3ad30*/  UISETP.NE.AND UP0, UPT, UR40, URZ, UPT ;  /* 0x0000003f2800728c */ /* 0x000fe2000bf05270 */
[----:B------:R-:W-:Y:S01]  /*3ad40*/  IMAD.MOV.U32 R0, RZ, RZ, 0x1 ;  /* 0x00000001ff007424 */ /* 0x000fe200078e00ff */
[----:B------:R-:W-:Y:S02]  /*3ad50*/  USHF.R.U64 UR4, UR6, UR22, UR9 ;  /* 0x0000001606047299 */ /* 0x000fe40008001209 */
[----:B------:R-:W-:Y:S02]  /*3ad60*/  ULOP3.LUT UR42, UR16, UR42, URZ, 0xc0, !UPT ;  /* 0x0000002a102a7292 */ /* 0x000fe4000f8ec03f */
[----:B------:R-:W-:Y:S02]  /*3ad70*/  UIADD3 UR5, -UR4, URZ, URZ ;  /* 0x0000003f04057290 */ /* 0x000fe4000fffe13f */
[----:B------:R-:W-:Y:S02]  /*3ad80*/  UIMAD UR42, UR24, UR4, UR42 ;  /* 0x00000004182a72a4 */ /* 0x000fe4000f8e022a */
[----:B------:R-:W-:-:S02]  /*3ad90*/  ULOP3.LUT UR8, UR17, UR8, URZ, 0xc0, !UPT ;  /* 0x0000000811087292 */ /* 0x000fc4000f8ec03f */
[----:B------:R-:W-:Y:S02]  /*3ada0*/  @UP0 UIMAD UR21, UR25, UR20, UR19 ;  /* 0x00000014191502a4 */ /* 0x000fe4000f8e0213 */
[----:B------:R-:W-:-:S03]  /*3adb0*/  UIMAD UR4, UR5, UR23, UR18 ;  /* 0x00000017050472a4 */ /* 0x000fc6000f8e0212 */
[----:B------:R-:W-:Y:S01]  /*3adc0*/  ULDC UR5, c[0x0][0x610] ;  /* 0x0001840000057ab9 */ /* 0x000fe20000000800 */
[----:B------:R-:W-:Y:S02]  /*3add0*/  UIMAD UR4, UR4, UR7, UR8 ;  /* 0x00000007040472a4 */ /* 0x000fe4000f8e0208 */
[----:B------:R-:W-:-:S04]  /*3ade0*/  UIMAD UR42, UR42, UR5, UR21 ;  /* 0x000000052a2a72a4 */ /* 0x000fc8000f8e0215 */
[----:B------:R-:W-:Y:S02]  /*3adf0*/  USEL UR43, UR4, UR42, !UP0 ;  /* 0x0000002a042b7287 */ /* 0x000fe4000c000000 */
[----:B------:R-:W-:-:S12]  /*3ae00*/  USEL UR42, UR42, UR4, !UP0 ;  /* 0x000000042a2a7287 */ /* 0x000fd8000c000000 */
.L_x_1566:
[----:B------:R-:W-:-:S13]  /*3ae10*/  LOP3.LUT P0, RZ, R0, 0xff, RZ, 0xc0, !PT ;  /* 0x000000ff00ff7812 */ /* 0x000fda000780c0ff */
[----:B------:R-:W-:Y:S05]  /*3ae20*/  @P0 BRA `(.L_x_1569) ;  /* 0xfffffc6400a00947 */ /* 0x000fea000383ffff */
[----:B------:R-:W-:Y:S05]  /*3ae30*/  EXIT ;  /* 0x000000000000794d */ /* 0x000fea0003800000 */
.L_x_8:
[----:B------:R-:W2:Y:S01]  /*3ae40*/  LDL R5, [R1+0x90c] ;  /* 0x00090c0001057983 */ /* 0x000ea20000100800 */
[----:B------:R-:W-:-:S03]  /*3ae50*/  ULDC.64 UR4, c[0x0][0x650] ;  /* 0x0001940000047ab9 */ /* 0x000fc60000000a00 */
[----:B------:R-:W3:Y:S01]  /*3ae60*/  LDL R4, [R1+0x908] ;  /* 0x0009080001047983 */ /* 0x000ee20000100800 */
[----:B0-----:R-:W-:Y:S01]  /*3ae70*/  PRMT R0, RZ, 0x7610, R0 ;  /* 0x00007610ff007816 */ /* 0x001fe20000000000 */
[----:B------:R-:W-:Y:S02]  /*3ae80*/  IMAD.MOV.U32 R3, RZ, RZ, -0x1 ;  /* 0xffffffffff037424 */ /* 0x000fe400078e00ff */
[----:B------:R-:W-:Y:S02]  /*3ae90*/  IMAD.MOV.U32 R2, RZ, RZ, -0x1 ;  /* 0xffffffffff027424 */ /* 0x000fe400078e00ff */
[----:B------:R-:W-:Y:S01]  /*3aea0*/  IMAD.MOV.U32 R11, RZ, RZ, -0x1 ;  /* 0xffffffffff0b7424 */ /* 0x000fe200078e00ff */
[----:B--2---:R-:W-:-:S04]  /*3aeb0*/  ISETP.GE.U32.AND P0, PT, R5, UR4, PT ;  /* 0x0000000405007c0c */ /* 0x004fc8000bf06070 */
[----:B---3--:R-:W-:-:S13]  /*3aec0*/  ISETP.GE.U32.AND.EX P0, PT, R4, UR5, PT, P0 ;  /* 0x0000000504007c0c */ /* 0x008fda000bf06100 */
        /* <DEDUP_REMOVED lines=21> */
.L_x_1571:
[----:B------:R-:W-:Y:S01]  /*3b020*/  USHF.R.U64 UR4, UR14, UR19, UR15 ;  /* 0x000000130e047299 */ /* 0x000fe2000800120f */
[----:B------:R-:W-:Y:S01]  /*3b030*/  R2UR UR7, R4 ;  /* 0x00000000040772ca */ /* 0x000fe200000e0000 */
[----:B------:R-:W-:Y:S02]  /*3b040*/  USHF.R.U32.HI UR5, URZ, UR19, UR15 ;  /* 0x000000133f057299 */ /* 0x000fe4000801160f */
[----:B------:R-:W-:Y:S01]  /*3b050*/  UIADD3 UR13, UP0, URZ, -UR4, URZ ;  /* 0x800000043f0d7290 */ /* 0x000fe2000ff1e03f */
[----:B------:R-:W-:Y:S01]  /*3b060*/  ULDC.64 UR14, c[0x0][0x620] ;  /* 0x00018800000e7ab9 */ /* 0x000fe20000000a00 */
[----:B------:R-:W-:Y:S02]  /*3b070*/  UMOV UR6, UR20 ;  /* 0x0000001400067c82 */ /* 0x000fe40008000000 */
[----:B------:R-:W-:Y:S02]  /*3b080*/  UIADD3.X UR5, URZ, ~UR5, URZ, UP0, !UPT ;  /* 0x800000053f057290 */ /* 0x000fe400087fe43f */
[----:B------:R-:W-:-:S02]  /*3b090*/  UISETP.NE.AND UP1, UPT, UR40, URZ, UPT ;  /* 0x0000003f2800728c */ /* 0x000fc4000bf25270 */
[----:B------:R-:W-:Y:S02]  /*3b0a0*/  UIMAD UR5, UR5, UR14, URZ ;  /* 0x0000000e050572a4 */ /* 0x000fe4000f8e023f */
[----:B------:R-:W-:Y:S02]  /*3b0b0*/  UIMAD.WIDE.U32 UR6, UR13, UR14, UR6 ;  /* 0x0000000e0d0672a5 */ /* 0x000fe4000f8e0006 */
[----:B------:R-:W-:Y:S01]  /*3b0c0*/  UIMAD UR5, UR13, UR15, UR5 ;  /* 0x0000000f0d0572a4 */ /* 0x000fe2000f8e0205 */
[----:B------:R-:W-:Y:S02]  /*3b0d0*/  ULDC UR14, c[0x0][0x608] ;  /* 0x00018200000e7ab9 */ /* 0x000fe40000000800 */
[----:B------:R-:W-:Y:S01]  /*3b0e0*/  ULDC UR13, c[0x0][0x618] ;  /* 0x00018600000d7ab9 */ /* 0x000fe20000000800 */
[----:B------:R-:W-:Y:S01]  /*3b0f0*/  UIADD3 UR5, UR7, UR5, URZ ;  /* 0x0000000507057290 */ /* 0x000fe2000fffe03f */
[----:B------:R-:W-:Y:S01]  /*3b100*/  ULDC UR22, c[0x0][0x658] ;  /* 0x0001960000167ab9 */ /* 0x000fe20000000800 */
[----:B------:R-:W-:-:S02]  /*3b110*/  @UP1 UIMAD UR8, UR11, UR12, UR10 ;  /* 0x0000000c0b0812a4 */ /* 0x000fc4000f8e020a */
[----:B------:R-:W-:Y:S02]  /*3b120*/  USHF.R.U64 UR17, UR6, UR13, UR5 ;  /* 0x0000000d06117299 */ /* 0x000fe40008001205 */
[----:B------:R-:W-:Y:S01]  /*3b130*/  USHF.R.U32.HI UR5, URZ, UR13, UR5 ;  /* 0x0000000d3f057299 */ /* 0x000fe20008011605 */
[----:B------:R-:W-:Y:S01]  /*3b140*/  ULDC.64 UR6, c[0x0][0x640] ;  /* 0x0001900000067ab9 */ /* 0x000fe20000000a00 */
[----:B------:R-:W-:Y:S01]  /*3b150*/  UMOV UR10, 0xffffffff ;  /* 0xffffffff000a7882 */ /* 0x000fe20000000000 */
[----:B------:R-:W-:Y:S01]  /*3b160*/  ISETP.NE.U32.AND P0, PT, RZ, UR6, PT ;  /* 0x00000006ff007c0c */ /* 0x000fe2000bf05070 */
[----:B------:R-:W-:Y:S02]  /*3b170*/  USHF.R.U64 UR18, UR17, UR14, UR5 ;  /* 0x0000000e11127299 */ /* 0x000fe40008001205 */
[----:B------:R-:W-:Y:S01]  /*3b180*/  USHF.R.U32.HI UR5, URZ, UR14, UR5 ;  /* 0x0000000e3f057299 */ /* 0x000fe20008011605 */
[----:B------:R-:W-:Y:S01]  /*3b190*/  ISETP.NE.AND.EX P0, PT, RZ, UR7, PT, P0 ;  /* 0x00000007ff007c0c */ /* 0x000fe2000bf05300 */
[----:B------:R-:W-:-:S02]  /*3b1a0*/  USHF.L.U32 UR11, UR10, UR22, URZ ;  /* 0x000000160a0b7299 */ /* 0x000fc4000800063f */
[----:B------:R-:W-:Y:S01]  /*3b1b0*/  USHF.R.U64 UR19, UR18, UR22, UR5 ;  /* 0x0000001612137299 */ /* 0x000fe20008001205 */
[----:B------:R-:W-:Y:S01]  /*3b1c0*/  ULDC UR20, c[0x0][0x600] ;  /* 0x0001800000147ab9 */ /* 0x000fe20000000800 */
[----:B------:R-:W-:Y:S02]  /*3b1d0*/  USHF.R.U32.HI UR10, URZ, UR22, UR5 ;  /* 0x000000163f0a7299 */ /* 0x000fe40008011605 */
[----:B------:R-:W-:Y:S02]  /*3b1e0*/  UIADD3 UR21, UR20, -0x1, URZ ;  /* 0xffffffff14157890 */ /* 0x000fe4000fffe03f */
[----:B------:R-:W-:Y:S01]  /*3b1f0*/  ULOP3.LUT UR26, URZ, UR11, URZ, 0x33, !UPT ;  /* 0x0000000b3f1a7292 */ /* 0x000fe2000f8e333f */
        /* <DEDUP_REMOVED lines=17> */
.L_x_1572:
[----:B------:R-:W-:Y:S01]  /*3b310*/  USHF.R.U64 UR6, UR5, UR23, UR10 ;  /* 0x0000001705067299 */ /* 0x000fe2000800120a */
[----:B------:R-:W-:Y:S01]  /*3b320*/  IMAD.MOV.U32 R0, RZ, RZ, 0x1 ;  /* 0x00000001ff007424 */ /* 0x000fe200078e00ff */
[----:B------:R-:W-:Y:S01]  /*3b330*/  USHF.L.U32 UR25, UR25, UR22, URZ ;  /* 0x0000001619197299 */ /* 0x000fe2000800063f */
[----:B------:R-:W-:Y:S01]  /*3b340*/  IMAD.U32 R11, RZ, RZ, UR4 ;  /* 0x00000004ff0b7e24 */ /* 0x000fe2000f8e00ff */
[----:B------:R-:W-:Y:S02]  /*3b350*/  ULOP3.LUT UR5, UR18, UR26, URZ, 0xc0, !UPT ;  /* 0x0000001a12057292 */ /* 0x000fe4000f8ec03f */
[----:B------:R-:W-:Y:S02]  /*3b360*/  UIADD3 UR7, -UR6, URZ, URZ ;  /* 0x0000003f06077290 */ /* 0x000fe4000fffe13f */
[----:B------:R-:W-:Y:S02]  /*3b370*/  UIMAD UR6, UR25, UR6, UR5 ;  /* 0x00000006190672a4 */ /* 0x000fe4000f8e0205 */
[----:B------:R-:W-:-:S02]  /*3b380*/  ULOP3.LUT UR17, UR17, UR21, URZ, 0xc0, !UPT ;  /* 0x0000001511117292 */ /* 0x000fc4000f8ec03f */
[----:B------:R-:W-:Y:S02]  /*3b390*/  UIMAD UR5, UR7, UR24, UR19 ;  /* 0x00000018070572a4 */ /* 0x000fe4000f8e0213 */
[----:B------:R-:W-:Y:S01]  /*3b3a0*/  UISETP.NE.AND UP0, UPT, UR40, URZ, UPT ;  /* 0x0000003f2800728c */ /* 0x000fe2000bf05270 */
[----:B------:R-:W-:Y:S01]  /*3b3b0*/  ULDC UR7, c[0x0][0x610] ;  /* 0x0001840000077ab9 */ /* 0x000fe20000000800 */
[----:B------:R-:W-:Y:S02]  /*3b3c0*/  UIMAD UR5, UR5, UR20, UR17 ;  /* 0x00000014050572a4 */ /* 0x000fe4000f8e0211 */
[----:B------:R-:W-:-:S04]  /*3b3d0*/  UIMAD UR8, UR6, UR7, UR8 ;  /* 0x00000007060872a4 */ /* 0x000fc8000f8e0208 */
[----:B------:R-:W-:Y:S02]  /*3b3e0*/  USEL UR6, UR5, UR8, !UP0 ;  /* 0x0000000805067287 */ /* 0x000fe4000c000000 */
[----:B------:R-:W-:-:S04]  /*3b3f0*/  USEL UR8, UR8, UR5, !UP0 ;  /* 0x0000000508087287 */ /* 0x000fc8000c000000 */
[----:B------:R-:W-:Y:S02]  /*3b400*/  IMAD.U32 R2, RZ, RZ, UR6 ;  /* 0x00000006ff027e24 */ /* 0x000fe4000f8e00ff */
[----:B------:R-:W-:-:S07]  /*3b410*/  IMAD.U32 R3, RZ, RZ, UR8 ;  /* 0x00000008ff037e24 */ /* 0x000fce000f8e00ff */
.L_x_1570:
[----:B------:R-:W-:-:S08]  /*3b420*/  NOP ;  /* 0x0000000000007918 */ /* 0x000fd00000000000 */
[----:B-1----:R-:W0:-:S00]  /*3b430*/  USETMAXREG.DEALLOC.CTAPOOL 0x18 ;  /* 0x00000018000079c8 */ /* 0x002e0000080e0500 */
[----:B------:R-:W-:-:S13]  /*3b440*/  ISETP.NE.AND P0, PT, RZ, UR9, PT ;  /* 0x00000009ff007c0c */ /* 0x000fda000bf05270 */
[----:B------:R-:W-:Y:S05]  /*3b450*/  @P0 EXIT ;  /* 0x000000000000094d */ /* 0x000fea0003800000 */
[----:B0-----:R-:W-:Y:S01]  /*3b460*/  LOP3.LUT P0, RZ, R0, 0xff, RZ, 0xc0, !PT ;  /* 0x000000ff00ff7812 */ /* 0x001fe2000780c0ff */
[----:B------:R-:W-:Y:S02]  /*3b470*/  IMAD.MOV.U32 R0, RZ, RZ, 0x1 ;  /* 0x00000001ff007424 */ /* 0x000fe400078e00ff */
[----:B------:R-:W-:-:S10]  /*3b480*/  IMAD.MOV.U32 R6, RZ, RZ, RZ ;  /* 0x000000ffff067224 */ /* 0x000fd400078e00ff */
[----:B------:R-:W-:Y:S05]  /*3b490*/  @!P0 BRA `(.L_x_1573) ;  /* 0x0000000c00748947 */ /* 0x000fea0003800000 */
[----:B------:R-:W0:Y:S01]  /*3b4a0*/  LDC R0, c[0x0][0x28c] ;  /* 0x0000a300ff007b82 */ /* 0x000e220000000800 */
[----:B------:R-:W1:Y:S01]  /*3b4b0*/  S2R R7, SR_CgaCtaId ;  /* 0x0000000000077919 */ /* 0x000e620000008800 */
[----:B------:R-:W-:Y:S01]  /*3b4c0*/  ULDC UR8, c[0x0][0xc] ;  /* 0x0000030000087ab9 */ /* 0x000fe20000000800 */
[----:B------:R-:W-:Y:S01]  /*3b4d0*/  ULDC UR5, c[0x0][0x658] ;  /* 0x0001960000057ab9 */ /* 0x000fe20000000800 */
[----:B------:R-:W-:Y:S01]  /*3b4e0*/  UMOV UR6, 0xffffffff ;  /* 0xffffffff00067882 */ /* 0x000fe20000000000 */
[----:B------:R-:W-:Y:S01]  /*3b4f0*/  ULDC UR9, c[0x0][0x10] ;  /* 0x0000040000097ab9 */ /* 0x000fe20000000800 */
[----:B------:R-:W-:Y:S01]  /*3b500*/  UMOV UR7, 0x1 ;  /* 0x0000000100077882 */ /* 0x000fe20000000000 */
[----:B------:R-:W-:Y:S01]  /*3b510*/  USHF.L.U32 UR6, UR6, UR5, URZ ;  /* 0x0000000506067299 */ /* 0x000fe2000800063f */
[----:B------:R-:W-:Y:S01]  /*3b520*/  IMAD.MOV.U32 R12, RZ, RZ, 0x1800 ;  /* 0x00001800ff0c7424 */ /* 0x000fe200078e00ff */
[----:B------:R-:W-:Y:S01]  /*3b530*/  UIMAD.WIDE.U32 UR8, UR8, UR9, URZ ;  /* 0x00000009080872a5 */ /* 0x000fe2000f8e003f */
[----:B------:R-:W-:Y:S01]  /*3b540*/  BSSY B0, `(.L_x_1573) ;  /* 0x00000d2000007945 */ /* 0x000fe20003800000 */
[----:B------:R-:W-:Y:S01]  /*3b550*/  USHF.L.U32 UR5, UR7, UR5, URZ ;  /* 0x0000000507057299 */ /* 0x000fe2000800063f */
[----:B------:R-:W-:Y:S01]  /*3b560*/  IMAD.MOV.U32 R9, RZ, RZ, 0x1 ;  /* 0x00000001ff097424 */ /* 0x000fe200078e00ff */
[----:B------:R-:W-:Y:S01]  /*3b570*/  ULDC UR4, c[0x0][0x600] ;  /* 0x0001800000047ab9 */ /* 0x000fe20000000800 */
[----:B------:R-:W-:Y:S01]  /*3b580*/  ULDC UR7, c[0x0][0x14] ;  /* 0x0000050000077ab9 */ /* 0x000fe20000000800 */
[----:B------:R-:W-:Y:S01]  /*3b590*/  IMAD.MOV.U32 R6, RZ, RZ, RZ ;  /* 0x000000ffff067224 */ /* 0x000fe200078e00ff */
[----:B------:R-:W-:-:S02]  /*3b5a0*/  UIMAD.WIDE.U32 UR20, UR8, UR7, URZ ;  /* 0x00000007081472a5 */ /* 0x000fc4000f8e003f */
[----:B------:R-:W-:Y:S02]  /*3b5b0*/  UIMAD UR7, UR9, UR7, URZ ;  /* 0x00000007090772a4 */ /* 0x000fe4000f8e023f */
[----:B------:R-:W-:Y:S02]  /*3b5c0*/  ULOP3.LUT UR24, UR41, 0x2, URZ, 0xfc, !UPT ;  /* 0x0000000229187892 */ /* 0x000fe4000f8efc3f */
[----:B------:R-:W-:Y:S01]  /*3b5d0*/  UIADD3 UR4, UR4, -0x1, URZ ;  /* 0xffffffff04047890 */ /* 0x000fe2000fffe03f */
[----:B0-----:R-:W-:Y:S01]  /*3b5e0*/  VIADD R0, R0, 0x1f ;  /* 0x0000001f00007836 */ /* 0x001fe20000000000 */
[----:B------:R-:W-:Y:S02]  /*3b5f0*/  ULOP3.LUT UR6, URZ, UR6, URZ, 0x33, !UPT ;  /* 0x000000063f067292 */ /* 0x000fe4000f8e333f */
[----:B------:R-:W-:Y:S02]  /*3b600*/  UIADD3 UR7, UR21, UR7, URZ ;  /* 0x0000000715077290 */ /* 0x000fe4000fffe03f */
[----:B------:R-:W-:Y:S01]  /*3b610*/  SHF.R.S32.HI R5, RZ, 0x1f, R0 ;  /* 0x0000001fff057819 */ /* 0x000fe20000011400 */
[----:B------:R-:W-:-:S03]  /*3b620*/  ULDC.64 UR22, c[0x0][0x198] ;  /* 0x0000660000167ab9 */ /* 0x000fc60000000a00 */
[----:B------:R-:W-:Y:S01]  /*3b630*/  LEA.HI R5, R5, R0, RZ, 0x5 ;  /* 0x0000000005057211 */ /* 0x000fe200078f28ff */
[----:B------:R-:W-:Y:S01]  /*3b640*/  IMAD.MOV.U32 R0, RZ, RZ, 0x1 ;  /* 0x00000001ff007424 */ /* 0x000fe200078e00ff */
[----:B-1----:R-:W-:Y:S02]  /*3b650*/  LOP3.LUT R7, R7, 0x1, RZ, 0xc0, !PT ;  /* 0x0000000107077812 */ /* 0x002fe400078ec0ff */
[----:B------:R-:W-:-:S03]  /*3b660*/  SHF.R.S32.HI R8, RZ, 0x5, R5 ;  /* 0x00000005ff087819 */ /* 0x000fc60000011405 */
[----:B------:R-:W-:Y:S02]  /*3b670*/  IMAD R12, R7, R12, 0x20180 ;  /* 0x00020180070c7424 */ /* 0x000fe400078e020c */
[----:B------:R-:W-:-:S07]  /*3b680*/  VIADD R16, R8, 0x1 ;  /* 0x0000000108107836 */ /* 0x000fce0000000000 */
.L_x_1584:
[----:B------:R-:W-:-:S03]  /*3b690*/  UMOV UR8, 0xffffffff ;  /* 0xffffffff00087882 */ /* 0x000fc60000000000 */
[----:B------:R-:W-:Y:S05]  /*3b6a0*/  BRA.DIV UR8, `(.L_x_1574) ;  /* 0x00000012086c7947 */ /* 0x000fea000b800000 */
[----:B------:R-:W-:-:S13]  /*3b6b0*/  ELECT P6, URZ, PT ;  /* 0x00000000003f782f */ /* 0x000fda00038c0000 */
.L_x_1599:
[----:B------:R-:W0:Y:S01]  /*3b6c0*/  LDC R4, c[0x0][0x28c] ;  /* 0x0000a300ff047b82 */ /* 0x000e220000000800 */
[----:B------:R-:W-:Y:S01]  /*3b6d0*/  BSSY B1, `(.L_x_1575) ;  /* 0x000003b000017945 */ /* 0x000fe20003800000 */
[----:B0-----:R-:W-:-:S13]  /*3b6e0*/  ISETP.LT.OR P6, PT, R4, 0x1, !P6 ;  /* 0x000000010400780c */ /* 0x001fda00077c1670 */
[----:B------:R-:W-:Y:S05]  /*3b6f0*/  @P6 BRA `(.L_x_1576) ;  /* 0x0000000000e06947 */ /* 0x000fea0003800000 */
[----:B------:R-:W-:Y:S02]  /*3b700*/  IMAD R4, R2, 0x2, R7 ;  /* 0x0000000202047824 */ /* 0x000fe400078e0207 */
[----:B------:R-:W-:Y:S02]  /*3b710*/  IMAD.SHL.U32 R2, R3, 0x200, RZ ;  /* 0x0000020003027824 */ /* 0x000fe400078e00ff */
[----:B------:R-:W-:Y:S02]  /*3b720*/  IMAD R3, R4, 0xc0, RZ ;  /* 0x000000c004037824 */ /* 0x000fe400078e02ff */
[----:B------:R-:W-:Y:S02]  /*3b730*/  IMAD.MOV.U32 R15, RZ, RZ, RZ ;  /* 0x000000ffff0f7224 */ /* 0x000fe400078e00ff */
[----:B------:R-:W-:Y:S02]  /*3b740*/  IMAD.MOV.U32 R4, RZ, RZ, R16 ;  /* 0x000000ffff047224 */ /* 0x000fe400078e0010 */
[----:B------:R-:W-:-:S02]  /*3b750*/  IMAD.MOV.U32 R5, RZ, RZ, R0 ;  /* 0x000000ffff057224 */ /* 0x000fc400078e0000 */
[----:B------:R-:W-:-:S07]  /*3b760*/  IMAD.MOV.U32 R13, RZ, RZ, R6 ;  /* 0x000000ffff0d7224 */ /* 0x000fce00078e0006 */
.L_x_1579:
[----:B------:R-:W0:Y:S01]  /*3b770*/  S2R R17, SR_CgaCtaId ;  /* 0x0000000000117919 */ /* 0x000e220000008800 */
[----:B------:R-:W-:Y:S02]  /*3b780*/  MOV R10, 0x400 ;  /* 0x00000400000a7802 */ /* 0x000fe40000000f00 */
[----:B------:R-:W-:Y:S02]  /*3b790*/  SHF.L.U32 R14, R5, 0x1f, RZ ;  /* 0x0000001f050e7819 */ /* 0x000fe400000006ff */
[----:B0-----:R-:W-:-:S05]  /*3b7a0*/  LEA R10, R17, R10, 0x18 ;  /* 0x0000000a110a7211 */ /* 0x001fca00078ec0ff */
[----:B------:R-:W-:-:S04]  /*3b7b0*/  IMAD R17, R13, 0x8, R10 ;  /* 0x000000080d117824 */ /* 0x000fc800078e020a */
[----:B------:R-:W0:Y:S02]  /*3b7c0*/  SYNCS.PHASECHK.TRANS64.TRYWAIT P0, [R17+URZ+0x40], R14 ;  /* 0x0000400e110075a7 */ /* 0x000e24000800017f */
[----:B0-----:R-:W-:Y:S05]  /*3b7d0*/  @!P0 BRA `(.L_x_1577) ;  /* 0x0000001000408947 */ /* 0x001fea0003800000 */
.L_x_1600:
[----:B------:R-:W1:Y:S01]  /*3b7e0*/  S2R R18, SR_TID.X ;  /* 0x0000000000127919 */ /* 0x000e620000002100 */
[----:B------:R-:W-:-:S04]  /*3b7f0*/  UPRMT UR8, UR24, 0x9910, URZ ;  /* 0x0000991018087896 */ /* 0x000fc8000800003f */
[----:B------:R-:W-:Y:S01]  /*3b800*/  UISETP.NE.AND UP0, UPT, UR8, 0x2, UPT ;  /* 0x000000020800788c */ /* 0x000fe2000bf05270 */
[----:B-1----:R-:W-:-:S13]  /*3b810*/  LOP3.LUT P0, RZ, R18, 0x7f, RZ, 0xc0, !PT ;  /* 0x0000007f12ff7812 */ /* 0x002fda000780c0ff */
[----:B0-----:R-:W0:Y:S02]  /*3b820*/  @!P0 LDC R14, c[0x0][0x500] ;  /* 0x00014000ff0e8b82 */ /* 0x001e240000000800 */
[----:B0-----:R0:W-:Y:S01]  /*3b830*/  @!P0 SYNCS.ARRIVE.TRANS64 RZ, [R17+URZ], R14 ;  /* 0x0000000e11ff89a7 */ /* 0x0011e2000800003f */
[----:B------:R-:W-:-:S13]  /*3b840*/  PLOP3.LUT P0, PT, PT, PT, UP0, 0x80, 0x0 ;  /* 0x000000000000781c */ /* 0x000fda0003f0f008 */
[----:B0-----:R-:W-:Y:S05]  /*3b850*/  @P0 BRA `(.L_x_1578) ;  /* 0x0000000000040947 */ /* 0x001fea0003800000 */
[----:B------:R-:W-:Y:S01]  /*3b860*/  BPT.TRAP 0x1 ;  /* 0x000000040000795c */ /* 0x000fe20000300000 */
.L_x_1578:
[C---:B------:R-:W-:Y:S01]  /*3b870*/  IMAD R14, R13.reuse, 0x4000, R10 ;  /* 0x000040000d0e7824 */ /* 0x040fe200078e020a */
[----:B------:R-:W-:Y:S01]  /*3b880*/  R2UR UR13, R10 ;  /* 0x000000000a0d72ca */ /* 0x000fe200000e0000 */
[----:B------:R-:W-:Y:S01]  /*3b890*/  IMAD R10, R13, 0x3000, R12 ;  /* 0x000030000d0a7824 */ /* 0x000fe200078e020c */
[----:B------:R-:W-:Y:S01]  /*3b8a0*/  R2UR UR18, R2 ;  /* 0x00000000021272ca */ /* 0x000fe200000e0000 */
[----:B------:R-:W-:Y:S01]  /*3b8b0*/  VIADD R4, R4, 0xffffffff ;  /* 0xffffffff04047836 */ /* 0x000fe20000000000 */
[----:B------:R-:W-:Y:S01]  /*3b8c0*/  R2UR UR8, R14 ;  /* 0x000000000e0872ca */ /* 0x000fe200000e0000 */
[----:B------:R-:W-:Y:S01]  /*3b8d0*/  UIADD3 UR14, UP0, UR22, 0xf0, URZ ;  /* 0x000000f0160e7890 */ /* 0x000fe2000ff1e03f */
[----:B------:R-:W-:Y:S01]  /*3b8e0*/  R2UR UR11, R10 ;  /* 0x000000000a0b72ca */ /* 0x000fe200000e0000 */
[----:B------:R-:W-:Y:S01]  /*3b8f0*/  UIADD3 UR26, UP1, UR22, 0x1f0, URZ ;  /* 0x000001f0161a7890 */ /* 0x000fe2000ff3e03f */
[----:B------:R-:W-:Y:S01]  /*3b900*/  R2UR UR9, R17 ;  /* 0x00000000110972ca */ /* 0x000fe200000e0000 */
[----:B------:R-:W-:Y:S01]  /*3b910*/  UIADD3.X UR15, URZ, UR23, URZ, UP0, !UPT ;  /* 0x000000173f0f7290 */ /* 0x000fe200087fe43f */
[----:B------:R-:W-:Y:S01]  /*3b920*/  R2UR UR10, R15 ;  /* 0x000000000f0a72ca */ /* 0x000fe200000e0000 */
[----:B------:R-:W-:Y:S01]  /*3b930*/  VIADD R13, R13, 0x1 ;  /* 0x000000010d0d7836 */ /* 0x000fe20000000000 */
[----:B------:R-:W-:Y:S01]  /*3b940*/  R2UR UR12, R11 ;  /* 0x000000000b0c72ca */ /* 0x000fe200000e0000 */
[----:B------:R-:W-:Y:S01]  /*3b950*/  UIADD3.X UR27, URZ, UR23, URZ, UP1, !UPT ;  /* 0x000000173f1b7290 */ /* 0x000fe20008ffe43f */
[----:B------:R-:W-:Y:S01]  /*3b960*/  R2UR UR19, R3 ;  /* 0x00000000031372ca */ /* 0x000fe200000e0000 */
[----:B------:R-:W-:Y:S01]  /*3b970*/  UMOV UR16, 0x0 ;  /* 0x0000000000107882 */ /* 0x000fe20000000000 */
[----:B------:R-:W-:Y:S01]  /*3b980*/  ISETP.GT.AND P1, PT, R4, 0x1, PT ;  /* 0x000000010400780c */ /* 0x000fe20003f24270 */
[----:B------:R-:W-:Y:S01]  /*3b990*/  UIADD3 UR8, UR8, 0x180, URZ ;  /* 0x0000018008087890 */ /* 0x000fe2000fffe03f */
[----:B------:R-:W-:Y:S01]  /*3b9a0*/  ISETP.NE.AND P0, PT, R13, 0x8, PT ;  /* 0x000000080d00780c */ /* 0x000fe20003f05270 */
[----:B------:R-:W-:Y:S01]  /*3b9b0*/  UIADD3 UR13, UR13, UR11, URZ ;  /* 0x0000000b0d0d7290 */ /* 0x000fe2000fffe03f */
[----:B------:R-:W-:Y:S01]  /*3b9c0*/  VIADD R15, R15, 0x20 ;  /* 0x000000200f0f7836 */ /* 0x000fe20000000000 */
[----:B------:R-:W-:Y:S01]  /*3b9d0*/  UMOV UR17, 0x10000000 ;  /* 0x1000000000117882 */ /* 0x000fe20000000000 */
[----:B------:R-:W-:Y:S01]  /*3b9e0*/  UMOV UR11, UR18 ;  /* 0x00000012000b7c82 */ /* 0x000fe20008000000 */
[----:B------:R-:W-:Y:S01]  /*3b9f0*/  UMOV UR25, 0x30000 ;  /* 0x0003000000197882 */ /* 0x000fe20000000000 */
[----:B------:R-:W-:-:S02]  /*3ba00*/  SEL R10, RZ, 0x1, P0 ;  /* 0x00000001ff0a7807 */ /* 0x000fc40000000000 */
[----:B------:R0:W-:Y:S01]  /*3ba10*/  UTMALDG.3D [UR8], [UR14], desc[UR16] ;  /* 0x000010080e0075b4 */ /* 0x0001e20008011000 */
[----:B------:R-:W-:Y:S02]  /*3ba20*/  SEL R13, R13, RZ, P0 ;  /* 0x000000ff0d0d7207 */ /* 0x000fe40000000000 */
[----:B------:R-:W-:Y:S01]  /*3ba30*/  LOP3.LUT R5, R5, R10, RZ, 0x3c, !PT ;  /* 0x0000000a05057212 */ /* 0x000fe200078e3cff */
[----:B0-----:R-:W-:Y:S01]  /*3ba40*/  UMOV UR11, UR19 ;  /* 0x00000013000b7c82 */ /* 0x001fe20008000000 */
[----:B------:R-:W-:Y:S02]  /*3ba50*/  UMOV UR8, UR13 ;  /* 0x0000000d00087c82 */ /* 0x000fe40008000000 */
[----:B------:R0:W-:Y:S02]  /*3ba60*/  UTMALDG.3D.MULTICAST [UR8], [UR26], UR25, desc[UR16] ;  /* 0x000010081a0073b4 */ /* 0x0001e40008011819 */
[----:B0-----:R-:W-:Y:S05]  /*3ba70*/  @P1 BRA `(.L_x_1579) ;  /* 0xfffffffc003c1947 */ /* 0x001fea000383ffff */
.L_x_1576:
[----:B------:R-:W-:Y:S05]  /*3ba80*/  BSYNC B1 ;  /* 0x0000000000017941 */ /* 0x000fea0003800000 */
.L_x_1575:
[----:B------:R-:W2:Y:S01]  /*3ba90*/  LDL.LU R17, [R1+0x908] ;  /* 0x0009080001117983 */ /* 0x000ea20000300800 */
[----:B------:R-:W-:Y:S01]  /*3baa0*/  LOP3.LUT P2, RZ, R9, 0xff, RZ, 0xc0, !PT ;  /* 0x000000ff09ff7812 */ /* 0x000fe2000784c0ff */
[----:B------:R-:W-:Y:S01]  /*3bab0*/  IMAD.IADD R6, R8, 0x1, R6 ;  /* 0x0000000108067824 */ /* 0x000fe200078e0206 */
[----:B------:R-:W-:Y:S01]  /*3bac0*/  ULDC.64 UR8, c[0x0][0x650] ;  /* 0x0001940000087ab9 */ /* 0x000fe20000000a00 */
[----:B------:R-:W3:Y:S01]  /*3bad0*/  LDL.LU R14, [R1+0x90c] ;  /* 0x00090c00010e7983 */ /* 0x000ee20000300800 */
[----:B------:R-:W-:Y:S01]  /*3bae0*/  BSSY B1, `(.L_x_1580) ;  /* 0x0000075000017945 */ /* 0x000fe20003800000 */
[----:B------:R-:W-:Y:S01]  /*3baf0*/  IMAD.MOV.U32 R11, RZ, RZ, -0x1 ;  /* 0xffffffffff0b7424 */ /* 0x000fe200078e00ff */
[----:B------:R-:W-:Y:S02]  /*3bb00*/  SHF.R.U32.HI R2, RZ, 0x3, R6 ;  /* 0x00000003ff027819 */ /* 0x000fe40000011606 */
[----:B------:R-:W-:Y:S02]  /*3bb10*/  ISETP.GT.U32.AND P0, PT, R6, 0x7, PT ;  /* 0x000000070600780c */ /* 0x000fe40003f04070 */
[----:B------:R-:W-:-:S02]  /*3bb20*/  LOP3.LUT R2, R2, 0x1, RZ, 0xc0, !PT ;  /* 0x0000000102027812 */ /* 0x000fc400078ec0ff */
[----:B------:R-:W-:Y:S01]  /*3bb30*/  ISETP.LT.U32.AND P0, PT, R8, 0x8, P0 ;  /* 0x000000080800780c */ /* 0x000fe20000701070 */
[----:B------:R-:W0:Y:S01]  /*3bb40*/  @P2 S2R R3, SR_CgaCtaId ;  /* 0x0000000000032919 */ /* 0x000e220000008800 */
[----:B------:R-:W-:Y:S02]  /*3bb50*/  ISETP.NE.U32.AND P1, PT, R2, 0x1, PT ;  /* 0x000000010200780c */ /* 0x000fe40003f25070 */
[----:B------:R-:W-:Y:S02]  /*3bb60*/  @P2 MOV R2, 0x400 ;  /* 0x0000040000022802 */ /* 0x000fe40000000f00 */
[----:B------:R-:W-:Y:S02]  /*3bb70*/  ISETP.GT.U32.AND P1, PT, R8, 0x7, !P1 ;  /* 0x000000070800780c */ /* 0x000fe40004f24070 */
[----:B------:R-:W-:Y:S02]  /*3bb80*/  LOP3.LUT R6, R6, 0x7, RZ, 0xc0, !PT ;  /* 0x0000000706067812 */ /* 0x000fe400078ec0ff */
[----:B------:R-:W-:-:S02]  /*3bb90*/  PRMT R4, RZ, 0x7610, R4 ;  /* 0x00007610ff047816 */ /* 0x000fc40000000004 */
[----:B------:R-:W-:Y:S02]  /*3bba0*/  PRMT R9, RZ, 0x7610, R9 ;  /* 0x00007610ff097816 */ /* 0x000fe40000000009 */
[----:B0-----:R-:W-:Y:S02]  /*3bbb0*/  @P2 LEA R2, R3, R2, 0x18 ;  /* 0x0000000203022211 */ /* 0x001fe400078ec0ff */
[----:B------:R-:W-:Y:S02]  /*3bbc0*/  SEL R3, RZ, 0x1, !P0 ;  /* 0x00000001ff037807 */ /* 0x000fe40004000000 */
[----:B------:R0:W-:Y:S02]  /*3bbd0*/  @P2 SYNCS.ARRIVE.TRANS64.A1T0 RZ, [R2+URZ+0x98], RZ ;  /* 0x000098ff02ff29a7 */ /* 0x0001e4000810003f */
[----:B0-----:R-:W-:-:S04]  /*3bbe0*/  SEL R2, RZ, 0x1, !P1 ;  /* 0x00000001ff027807 */ /* 0x001fc80004800000 */
[----:B------:R-:W-:Y:S01]  /*3bbf0*/  LOP3.LUT R0, R2, R0, R3, 0x96, !PT ;  /* 0x0000000002007212 */ /* 0x000fe200078e9603 */
[----:B------:R-:W-:Y:S02]  /*3bc00*/  IMAD.MOV.U32 R3, RZ, RZ, -0x1 ;  /* 0xffffffffff037424 */ /* 0x000fe400078e00ff */
[----:B------:R-:W-:Y:S01]  /*3bc10*/  IMAD.MOV.U32 R2, RZ, RZ, -0x1 ;  /* 0xffffffffff027424 */ /* 0x000fe200078e00ff */
[----:B---3--:R-:W-:-:S04]  /*3bc20*/  IADD3 R14, P0, R14, UR20, RZ ;  /* 0x000000140e0e7c10 */ /* 0x008fc8000ff1e0ff */
[----:B--2---:R-:W-:Y:S01]  /*3bc30*/  IADD3.X R17, R17, UR7, RZ, P0, !PT ;  /* 0x0000000711117c10 */ /* 0x004fe200087fe4ff */
[----:B------:R0:W-:Y:S01]  /*3bc40*/  STL [R1+0x90c], R14 ;  /* 0x00090c0e01007387 */ /* 0x0001e20000100800 */
[----:B------:R-:W-:-:S03]  /*3bc50*/  ISETP.GE.U32.AND P0, PT, R14, UR8, PT ;  /* 0x000000080e007c0c */ /* 0x000fc6000bf06070 */
[----:B------:R0:W-:Y:S01]  /*3bc60*/  STL [R1+0x908], R17 ;  /* 0x0009081101007387 */ /* 0x0001e20000100800 */
[----:B------:R-:W-:-:S13]  /*3bc70*/  ISETP.GE.U32.AND.EX P0, PT, R17, UR9, PT, P0 ;  /* 0x0000000911007c0c */ /* 0x000fda000bf06100 */
[----:B0-----:R-:W-:Y:S05]  /*3bc80*/  @P0 BRA `(.L_x_1581) ;  /* 0x0000000400680947 */ /* 0x001fea0003800000 */
[----:B------:R-:W0:Y:S01]  /*3bc90*/  S2UR UR8, SR_CTAID.X ;  /* 0x00000000000879c3 */ /* 0x000e220000002500 */
[----:B------:R-:W-:Y:S01]  /*3bca0*/  ULDC.64 UR10, c[0x0][0x628] ;  /* 0x00018a00000a7ab9 */ /* 0x000fe20000000a00 */
[----:B------:R-:W-:Y:S01]  /*3bcb0*/  ULDC UR9, c[0x0][0x150] ;  /* 0x0000540000097ab9 */ /* 0x000fe20000000800 */
[----:B------:R-:W-:Y:S01]  /*3bcc0*/  ISETP.NE.U32.AND P0, PT, RZ, UR10, PT ;  /* 0x0000000aff007c0c */ /* 0x000fe2000bf05070 */
[----:B------:R-:W-:Y:S01]  /*3bcd0*/  ULDC UR12, c[0x0][0x630] ;  /* 0x00018c00000c7ab9 */ /* 0x000fe20000000800 */
[----:B------:R-:W-:Y:S01]  /*3bce0*/  ULDC UR14, c[0x0][0x154] ;  /* 0x00005500000e7ab9 */ /* 0x000fe20000000800 */
[----:B------:R-:W-:Y:S01]  /*3bcf0*/  IMAD.MOV.U32 R3, RZ, RZ, R17 ;  /* 0x000000ffff037224 */ /* 0x000fe200078e0011 */
[----:B------:R-:W-:Y:S01]  /*3bd00*/  ISETP.NE.AND.EX P0, PT, RZ, UR11, PT, P0 ;  /* 0x0000000bff007c0c */ /* 0x000fe2000bf05300 */
[----:B------:R-:W1:Y:S01]  /*3bd10*/  S2UR UR13, SR_CTAID.Y ;  /* 0x00000000000d79c3 */ /* 0x000e620000002600 */
[----:B0-----:R-:W-:-:S05]  /*3bd20*/  I2FP.F32.U32 R2, UR8 ;  /* 0x0000000800027c45 */ /* 0x001fca0008201000 */
[----:B------:R-:W-:Y:S01]  /*3bd30*/  FMUL R10, R2, UR9 ;  /* 0x00000009020a7c20 */ /* 0x000fe20008400000 */
[----:B------:R-:W-:Y:S01]  /*3bd40*/  IMAD.MOV.U32 R2, RZ, RZ, R14 ;  /* 0x000000ffff027224 */ /* 0x000fe200078e000e */
[----:B-1----:R-:W-:-:S04]  /*3bd50*/  I2FP.F32.U32 R13, UR13 ;  /* 0x0000000d000d7c45 */ /* 0x002fc80008201000 */
[----:B------:R-:W0:Y:S01]  /*3bd60*/  F2I.U32.TRUNC.NTZ R10, R10 ;  /* 0x0000000a000a7305 */ /* 0x000e22000020f000 */
[----:B------:R-:W-:Y:S05]  /*3bd70*/  @!P0 BRA `(.L_x_1582) ;  /* 0x0000000000288947 */ /* 0x000fea0003800000 */
[----:B------:R-:W-:Y:S02]  /*3bd80*/  ULDC UR9, c[0x0][0x634] ;  /* 0x00018d0000097ab9 */ /* 0x000fe40000000800 */
[----:B------:R-:W-:-:S05]  /*3bd90*/  IADD3 R3, P0, R14, UR9, RZ ;  /* 0x000000090e037c10 */ /* 0x000fca000ff1e0ff */
[----:B------:R-:W-:-:S04]  /*3bda0*/  IMAD.X R11, RZ, RZ, R17, P0 ;  /* 0x000000ffff0b7224 */ /* 0x000fc800000e0611 */
[----:B------:R-:W-:-:S04]  /*3bdb0*/  IMAD.WIDE.U32 R4, R11, UR10, RZ ;  /* 0x0000000a0b047c25 */ /* 0x000fc8000f8e00ff */
[----:B------:R-:W-:-:S04]  /*3bdc0*/  IMAD.WIDE.U32 R4, P0, R3, UR11, R4 ;  /* 0x0000000b03047c25 */ /* 0x000fc8000f800004 */
[----:B------:R-:W-:-:S04]  /*3bdd0*/  IMAD.WIDE.U32 R2, R3, UR10, RZ ;  /* 0x0000000a03027c25 */ /* 0x000fc8000f8e00ff */
[----:B------:R-:W-:Y:S01]  /*3bde0*/  IMAD.MOV.U32 R2, RZ, RZ, R5 ;  /* 0x000000ffff027224 */ /* 0x000fe200078e0005 */
[----:B------:R-:W-:Y:S01]  /*3bdf0*/  IADD3 RZ, P1, R3, R4, RZ ;  /* 0x0000000403ff7210 */ /* 0x000fe20007f3e0ff */
[----:B------:R-:W-:-:S04]  /*3be00*/  IMAD.X R3, RZ, RZ, RZ, P0 ;  /* 0x000000ffff037224 */ /* 0x000fc800000e06ff */
[----:B------:R-:W-:-:S08]  /*3be10*/  IMAD.WIDE.U32.X R2, R11, UR11, R2, P1 ;  /* 0x0000000b0b027c25 */ /* 0x000fd000088e0402 */
.L_x_1582:
[--C-:B------:R-:W-:Y:S01]  /*3be20*/  SHF.R.U64 R11, R2, UR12, R3.reuse ;  /* 0x0000000c020b7c19 */ /* 0x100fe20008001203 */
[----:B------:R-:W-:Y:S01]  /*3be30*/  FMUL R4, R13, UR14 ;  /* 0x0000000e0d047c20 */ /* 0x000fe20008400000 */
[----:B------:R-:W-:Y:S01]  /*3be40*/  SHF.R.U32.HI R2, RZ, UR12, R3 ;  /* 0x0000000cff027c19 */ /* 0x000fe20008011603 */
[----:B------:R-:W-:Y:S01]  /*3be50*/  ULDC.64 UR10, c[0x0][0x620] ;  /* 0x00018800000a7ab9 */ /* 0x000fe20000000a00 */
[----:B------:R-:W-:Y:S01]  /*3be60*/  IADD3 R13, P0, RZ, -R11, RZ ;  /* 0x8000000bff0d7210 */ /* 0x000fe20007f1e0ff */
[----:B------:R-:W-:Y:S01]  /*3be70*/  IMAD.MOV.U32 R3, RZ, RZ, R17 ;  /* 0x000000ffff037224 */ /* 0x000fe200078e0011 */
[----:B------:R-:W-:Y:S01]  /*3be80*/  ULDC.64 UR14, c[0x0][0x640] ;  /* 0x00019000000e7ab9 */ /* 0x000fe20000000a00 */
[----:B------:R-:W1:Y:S01]  /*3be90*/  F2I.U32.TRUNC.NTZ R4, R4 ;  /* 0x0000000400047305 */ /* 0x000e62000020f000 */
[----:B0-----:R-:W-:Y:S01]  /*3bea0*/  R2UR UR9, R10 ;  /* 0x000000000a0972ca */ /* 0x001fe200000e0000 */
[----:B------:R-:W-:Y:S01]  /*3beb0*/  IMAD.X R2, RZ, RZ, ~R2, P0 ;  /* 0x000000ffff027224 */ /* 0x000fe200000e0e02 */
[----:B------:R-:W-:-:S03]  /*3bec0*/  ISETP.NE.U32.AND P0, PT, RZ, UR14, PT ;  /* 0x0000000eff007c0c */ /* 0x000fc6000bf05070 */
[----:B------:R-:W-:Y:S01]  /*3bed0*/  IMAD R2, R2, UR10, RZ ;  /* 0x0000000a02027c24 */ /* 0x000fe2000f8e02ff */
[----:B------:R-:W-:-:S03]  /*3bee0*/  ISETP.NE.AND.EX P0, PT, RZ, UR15, PT, P0 ;  /* 0x0000000fff007c0c */ /* 0x000fc6000bf05300 */
[----:B------:R-:W-:Y:S02]  /*3bef0*/  IMAD R5, R13, UR11, R2 ;  /* 0x0000000b0d057c24 */ /* 0x000fe4000f8e0202 */
[----:B------:R-:W-:Y:S01]  /*3bf00*/  IMAD.MOV.U32 R2, RZ, RZ, R14 ;  /* 0x000000ffff027224 */ /* 0x000fe200078e000e */
[----:B-1----:R-:W-:-:S03]  /*3bf10*/  R2UR UR11, R4 ;  /* 0x00000000040b72ca */ /* 0x002fc600000e0000 */
[----:B------:R-:W-:Y:S01]  /*3bf20*/  IMAD.WIDE.U32 R2, R13, UR10, R2 ;  /* 0x0000000a0d027c25 */ /* 0x000fe2000f8e0002 */
[----:B------:R-:W-:-:S03]  /*3bf30*/  ULDC UR10, c[0x0][0x618] ;  /* 0x00018600000a7ab9 */ /* 0x000fc60000000800 */
[----:B------:R-:W-:-:S05]  /*3bf40*/  IMAD.IADD R3, R3, 0x1, R5 ;  /* 0x0000000103037824 */ /* 0x000fca00078e0205 */
[--C-:B------:R-:W-:Y:S02]  /*3bf50*/  SHF.R.U64 R10, R2, UR10, R3.reuse ;  /* 0x0000000a020a7c19 */ /* 0x100fe40008001203 */
[----:B------:R-:W-:Y:S01]  /*3bf60*/  SHF.R.U32.HI R3, RZ, UR10, R3 ;  /* 0x0000000aff037c19 */ /* 0x000fe20008011603 */
[----:B------:R-:W-:-:S03]  /*3bf70*/  ULDC UR10, c[0x0][0x608] ;  /* 0x00018200000a7ab9 */ /* 0x000fc60000000800 */
[--C-:B------:R-:W-:Y:S02]  /*3bf80*/  SHF.R.U64 R13, R10, UR10, R3.reuse ;  /* 0x0000000a0a0d7c19 */ /* 0x100fe40008001203 */
[----:B------:R-:W-:Y:S01]  /*3bf90*/  SHF.R.U32.HI R2, RZ, UR10, R3 ;  /* 0x0000000aff027c19 */ /* 0x000fe20008011603 */
[----:B------:R-:W-:-:S03]  /*3bfa0*/  ULDC UR10, c[0x0][0x658] ;  /* 0x00019600000a7ab9 */ /* 0x000fc60000000800 */
[--C-:B------:R-:W-:Y:S02]  /*3bfb0*/  SHF.R.U64 R14, R13, UR10, R2.reuse ;  /* 0x0000000a0d0e7c19 */ /* 0x100fe40008001202 */
[----:B------:R-:W-:-:S03]  /*3bfc0*/  SHF.R.U32.HI R15, RZ, UR10, R2 ;  /* 0x0000000aff0f7c19 */ /* 0x000fc60008011602 */
[----:B------:R-:W-:Y:S02]  /*3bfd0*/  IMAD.MOV.U32 R2, RZ, RZ, R14 ;  /* 0x000000ffff027224 */ /* 0x000fe400078e000e */
[----:B------:R-:W-:Y:S01]  /*3bfe0*/  IMAD.MOV.U32 R3, RZ, RZ, R15 ;  /* 0x000000ffff037224 */ /* 0x000fe200078e000f */
[----:B------:R-:W-:Y:S06]  /*3bff0*/  @!P0 BRA `(.L_x_1583) ;  /* 0x0000000000288947 */ /* 0x000fec0003800000 */
        /* <DEDUP_REMOVED lines=10> */
.L_x_1583:
[----:B------:R-:W-:Y:S01]  /*3c0a0*/  ULDC UR10, c[0x0][0x648] ;  /* 0x00019200000a7ab9 */ /* 0x000fe20000000800 */
[----:B------:R-:W-:Y:S01]  /*3c0b0*/  UISETP.NE.AND UP0, UPT, UR40, URZ, UPT ;  /* 0x0000003f2800728c */ /* 0x000fe2000bf05270 */
[----:B------:R-:W-:Y:S01]  /*3c0c0*/  SHF.R.U64 R2, R2, UR10, R3 ;  /* 0x0000000a02027c19 */ /* 0x000fe20008001203 */
[----:B------:R-:W-:Y:S01]  /*3c0d0*/  ULDC UR10, c[0x0][0x638] ;  /* 0x00018e00000a7ab9 */ /* 0x000fe20000000800 */
[----:B------:R-:W-:Y:S01]  /*3c0e0*/  UIADD3 UR11, -UR11, URZ, URZ ;  /* 0x0000003f0b0b7290 */ /* 0x000fe2000fffe13f */
[----:B------:R-:W-:Y:S01]  /*3c0f0*/  LOP3.LUT R13, R13, UR6, RZ, 0xc0, !PT ;  /* 0x000000060d0d7c12 */ /* 0x000fe2000f8ec0ff */
[----:B------:R-:W-:Y:S01]  /*3c100*/  IMAD.MOV.U32 R4, RZ, RZ, 0x1 ;  /* 0x00000001ff047424 */ /* 0x000fe200078e00ff */
[----:B------:R-:W-:Y:S01]  /*3c110*/  PLOP3.LUT P0, PT, PT, PT, UP0, 0x40, 0x0 ;  /* 0x000000000000781c */ /* 0x000fe20003f0e808 */
[----:B------:R-:W-:Y:S01]  /*3c120*/  IMAD.MOV R5, RZ, RZ, -R2 ;  /* 0x000000ffff057224 */ /* 0x000fe200078e0a02 */
[----:B------:R-:W-:Y:S01]  /*3c130*/  PLOP3.LUT P1, PT, PT, PT, UP0, 0x40, 0x0 ;  /* 0x000000000000781c */ /* 0x000fe20003f2e808 */
[----:B------:R-:W-:-:S02]  /*3c140*/  IMAD R3, R2, UR5, R13 ;  /* 0x0000000502037c24 */ /* 0x000fc4000f8e020d */
[----:B------:R-:W-:Y:S01]  /*3c150*/  IMAD R14, R5, UR10, R14 ;  /* 0x0000000a050e7c24 */ /* 0x000fe2000f8e020e */
[----:B------:R-:W-:Y:S01]  /*3c160*/  UIADD3 UR10, -UR9, URZ, URZ ;  /* 0x0000003f090a7290 */ /* 0x000fe2000fffe13f */
[----:B------:R-:W-:Y:S02]  /*3c170*/  LOP3.LUT R5, R10, UR4, RZ, 0xc0, !PT ;  /* 0x000000040a057c12 */ /* 0x000fe4000f8ec0ff */
[----:B------:R-:W-:Y:S02]  /*3c180*/  ULDC UR9, c[0x0][0x144] ;  /* 0x0000510000097ab9 */ /* 0x000fe40000000800 */
[----:B------:R-:W-:-:S03]  /*3c190*/  UIMAD UR8, UR9, UR10, UR8 ;  /* 0x0000000a090872a4 */ /* 0x000fc6000f8e0208 */
[----:B------:R-:W-:Y:S02]  /*3c1a0*/  ULDC UR9, c[0x0][0x148] ;  /* 0x0000520000097ab9 */ /* 0x000fe40000000800 */
[----:B------:R-:W-:-:S03]  /*3c1b0*/  @UP0 UIMAD UR8, UR9, UR11, UR13 ;  /* 0x0000000b090802a4 */ /* 0x000fc6000f8e020d */
[----:B------:R-:W-:Y:S02]  /*3c1c0*/  ULDC UR9, c[0x0][0x600] ;  /* 0x0001800000097ab9 */ /* 0x000fe40000000800 */
[----:B------:R-:W-:Y:S02]  /*3c1d0*/  IMAD R14, R14, UR9, R5 ;  /* 0x000000090e0e7c24 */ /* 0x000fe4000f8e0205 */
[----:B------:R-:W-:Y:S01]  /*3c1e0*/  IMAD.U32 R2, RZ, RZ, UR8 ;  /* 0x00000008ff027e24 */ /* 0x000fe2000f8e00ff */
[----:B------:R-:W-:-:S03]  /*3c1f0*/  ULDC UR8, c[0x0][0x610] ;  /* 0x0001840000087ab9 */ /* 0x000fc60000000800 */
[----:B------:R-:W-:-:S05]  /*3c200*/  IMAD R3, R3, UR8, R2 ;  /* 0x0000000803037c24 */ /* 0x000fca000f8e0202 */
[----:B------:R-:W-:Y:S02]  /*3c210*/  SEL R2, R14, R3, P0 ;  /* 0x000000030e027207 */ /* 0x000fe40000000000 */
[----:B------:R-:W-:-:S07]  /*3c220*/  SEL R3, R3, R14, P1 ;  /* 0x0000000e03037207 */ /* 0x000fce0000800000 */
.L_x_1581:
[----:B------:R-:W-:Y:S05]  /*3c230*/  BSYNC B1 ;  /* 0x0000000000017941 */ /* 0x000fea0003800000 */
.L_x_1580:
[----:B------:R-:W-:-:S13]  /*3c240*/  LOP3.LUT P0, RZ, R4, 0xff, RZ, 0xc0, !PT ;  /* 0x000000ff04ff7812 */ /* 0x000fda000780c0ff */
[----:B------:R-:W-:Y:S05]  /*3c250*/  @P0 BRA `(.L_x_1584) ;  /* 0xfffffff4000c0947 */ /* 0x000fea000383ffff */
[----:B------:R-:W-:Y:S05]  /*3c260*/  BSYNC B0 ;  /* 0x0000000000007941 */ /* 0x000fea0003800000 */
.L_x_1573:
[----:B------:R-:W-:-:S03]  /*3c270*/  UMOV UR8, 0xffffffff ;  /* 0xffffffff00087882 */ /* 0x000fc60000000000 */
[----:B------:R-:W-:Y:S05]  /*3c280*/  BRA.DIV UR8, `(.L_x_1585) ;  /* 0x0000000608a87947 */ /* 0x000fea000b800000 */
[----:B------:R-:W-:-:S13]  /*3c290*/  ELECT P6, URZ, PT ;  /* 0x00000000003f782f */ /* 0x000fda00038c0000 */
.L_x_1603:
[----:B------:R-:W-:Y:S04]  /*3c2a0*/  BSSY B0, `(.L_x_1586) ;  /* 0x0000050000007945 */ /* 0x000fe80003800000 */
[----:B------:R-:W-:Y:S05]  /*3c2b0*/  @!P6 BRA `(.L_x_1587) ;  /* 0x000000040038e947 */ /* 0x000fea0003800000 */
[----:B------:R-:W-:-:S04]  /*3c2c0*/  ULOP3.LUT UR8, UR41, 0x2, URZ, 0xfc, !UPT ;  /* 0x0000000229087892 */ /* 0x000fc8000f8efc3f */
[----:B------:R-:W-:-:S06]  /*3c2d0*/  UISETP.NE.AND UP0, UPT, UR8, 0x3, UPT ;  /* 0x000000030800788c */ /* 0x000fcc000bf05270 */
[----:B------:R-:W-:-:S13]  /*3c2e0*/  PLOP3.LUT P0, PT, PT, PT, UP0, 0x80, 0x0 ;  /* 0x000000000000781c */ /* 0x000fda0003f0f008 */
[----:B------:R-:W-:Y:S05]  /*3c2f0*/  @!P0 BRA `(.L_x_1588) ;  /* 0x0000000000048947 */ /* 0x000fea0003800000 */
[----:B------:R-:W-:Y:S01]  /*3c300*/  BPT.TRAP 0x1 ;  /* 0x000000040000795c */ /* 0x000fe20000300000 */
.L_x_1588:
[----:B------:R-:W0:Y:S01]  /*3c310*/  S2R R3, SR_CgaCtaId ;  /* 0x0000000000037919 */ /* 0x000e220000008800 */
[----:B------:R-:W-:-:S04]  /*3c320*/  MOV R2, 0x400 ;  /* 0x0000040000027802 */ /* 0x000fc80000000f00 */
[----:B0-----:R-:W-:Y:S02]  /*3c330*/  LEA R3, R3, R2, 0x18 ;  /* 0x0000000203037211 */ /* 0x001fe400078ec0ff */
[----:B------:R-:W-:-:S03]  /*3c340*/  SHF.L.U32 R2, R0, 0x1f, RZ ;  /* 0x0000001f00027819 */ /* 0x000fc600000006ff */
[----:B------:R-:W-:-:S04]  /*3c350*/  VIADD R3, R3, 0x40 ;  /* 0x0000004003037836 */ /* 0x000fc80000000000 */
[----:B------:R-:W-:-:S04]  /*3c360*/  IMAD R5, R6, 0x8, R3 ;  /* 0x0000000806057824 */ /* 0x000fc800078e0203 */
[----:B------:R-:W0:Y:S02]  /*3c370*/  SYNCS.PHASECHK.TRANS64.TRYWAIT P0, [R5+URZ], R2 ;  /* 0x00000002050075a7 */ /* 0x000e24000800017f */
[----:B0-----:R-:W-:Y:S05]  /*3c380*/  @!P0 BRA `(.L_x_1589) ;  /* 0x0000000400888947 */ /* 0x001fea0003800000 */
.L_x_1604:
[----:B------:R-:W-:-:S05]  /*3c390*/  VIADD R6, R6, 0x1 ;  /* 0x0000000106067836 */ /* 0x000fca0000000000 */
[----:B------:R-:W-:-:S04]  /*3c3a0*/  ISETP.NE.AND P0, PT, R6, 0x8, PT ;  /* 0x000000080600780c */ /* 0x000fc80003f05270 */
[----:B0-----:R-:W-:Y:S02]  /*3c3b0*/  SEL R5, RZ, 0x1, P0 ;  /* 0x00000001ff057807 */ /* 0x001fe40000000000 */
[----:B------:R-:W-:Y:S02]  /*3c3c0*/  SEL R6, R6, RZ, P0 ;  /* 0x000000ff06067207 */ /* 0x000fe40000000000 */
[----:B------:R-:W-:-:S03]  /*3c3d0*/  LOP3.LUT R5, R0, R5, RZ, 0x3c, !PT ;  /* 0x0000000500057212 */ /* 0x000fc600078e3cff */
[----:B------:R-:W-:Y:S01]  /*3c3e0*/  IMAD R7, R6, 0x8, R3 ;  /* 0x0000000806077824 */ /* 0x000fe200078e0203 */
[----:B------:R-:W-:-:S04]  /*3c3f0*/  SHF.L.U32 R0, R5, 0x1f, RZ ;  /* 0x0000001f05007819 */ /* 0x000fc800000006ff */
[----:B------:R-:W0:Y:S02]  /*3c400*/  SYNCS.PHASECHK.TRANS64.TRYWAIT P0, [R7+URZ], R0 ;  /* 0x00000000070075a7 */ /* 0x000e24000800017f */
[----:B0-----:R-:W-:Y:S05]  /*3c410*/  @!P0 BRA `(.L_x_1590) ;  /* 0x0000000400788947 */ /* 0x001fea0003800000 */
.L_x_1605:
[----:B0-----:R-:W-:-:S05]  /*3c420*/  VIADD R0, R6, 0x1 ;  /* 0x0000000106007836 */ /* 0x001fca0000000000 */
[----:B------:R-:W-:-:S04]  /*3c430*/  ISETP.NE.AND P0, PT, R0, 0x8, PT ;  /* 0x000000080000780c */ /* 0x000fc80003f05270 */
[----:B------:R-:W-:Y:S02]  /*3c440*/  SEL R2, RZ, 0x1, P0 ;  /* 0x00000001ff027807 */ /* 0x000fe40000000000 */
[----:B------:R-:W-:Y:S02]  /*3c450*/  SEL R4, R0, RZ, P0 ;  /* 0x000000ff00047207 */ /* 0x000fe40000000000 */
[----:B------:R-:W-:-:S03]  /*3c460*/  LOP3.LUT R5, R5, R2, RZ, 0x3c, !PT ;  /* 0x0000000205057212 */ /* 0x000fc600078e3cff */
[----:B------:R-:W-:Y:S01]  /*3c470*/  IMAD R7, R4, 0x8, R3 ;  /* 0x0000000804077824 */ /* 0x000fe200078e0203 */
[----:B------:R-:W-:-:S04]  /*3c480*/  SHF.L.U32 R0, R5, 0x1f, RZ ;  /* 0x0000001f05007819 */ /* 0x000fc800000006ff */
[----:B------:R-:W0:Y:S02]  /*3c490*/  SYNCS.PHASECHK.TRANS64.TRYWAIT P0, [R7+URZ], R0 ;  /* 0x00000000070075a7 */ /* 0x000e24000800017f */
[----:B0-----:R-:W-:Y:S05]  /*3c4a0*/  @!P0 BRA `(.L_x_1591) ;  /* 0x0000000400688947 */ /* 0x001fea0003800000 */
.L_x_1606:
        /* <DEDUP_REMOVED lines=9> */
.L_x_1607:
        /* <DEDUP_REMOVED lines=9> */
.L_x_1608:
        /* <DEDUP_REMOVED lines=9> */
.L_x_1609:
        /* <DEDUP_REMOVED lines=9> */
.L_x_1610:
[----:B0-----:R-:W-:-:S05]  /*3c6f0*/  VIADD R0, R4, 0x1 ;  /* 0x0000000104007836 */ /* 0x001fca0000000000 */
[----:B------:R-:W-:-:S04]  /*3c700*/  ISETP.NE.AND P0, PT, R0, 0x8, PT ;  /* 0x000000080000780c */ /* 0x000fc80003f05270 */
[----:B------:R-:W-:Y:S02]  /*3c710*/  SEL R2, RZ, 0x1, P0 ;  /* 0x00000001ff027807 */ /* 0x000fe40000000000 */
[----:B------:R-:W-:Y:S02]  /*3c720*/  SEL R0, R0, RZ, P0 ;  /* 0x000000ff00007207 */ /* 0x000fe40000000000 */
[----:B------:R-:W-:-:S03]  /*3c730*/  LOP3.LUT R2, R5, R2, RZ, 0x3c, !PT ;  /* 0x0000000205027212 */ /* 0x000fc600078e3cff */
[----:B------:R-:W-:Y:S01]  /*3c740*/  IMAD R3, R0, 0x8, R3 ;  /* 0x0000000800037824 */ /* 0x000fe200078e0203 */
[----:B------:R-:W-:-:S07]  /*3c750*/  SHF.L.U32 R0, R2, 0x1f, RZ ;  /* 0x0000001f02007819 */ /* 0x000fce00000006ff */
.L_x_1596:
[----:B0-----:R0:W1:Y:S02]  /*3c760*/  SYNCS.PHASECHK.TRANS64.TRYWAIT P0, [R3+URZ], R0 ;  /* 0x00000000030075a7 */ /* 0x001064000800017f */
[----:B-1----:R-:W-:Y:S05]  /*3c770*/  @!P0 NANOSLEEP.SYNCS 0x989680 ;  /* 0x009896800000895d */ /* 0x002fea0003900000 */
[----:B------:R-:W1:Y:S02]  /*3c780*/  @!P0 SYNCS.PHASECHK.TRANS64 P0, [R3+URZ], R0 ;  /* 0x00000000030085a7 */ /* 0x000e64000800007f */
[----:B-1----:R-:W-:Y:S05]  /*3c790*/  @!P0 BRA `(.L_x_1596) ;  /* 0xfffffffc00f08947 */ /* 0x002fea000383ffff */
.L_x_1587:
[----:B------:R-:W-:Y:S05]  /*3c7a0*/  BSYNC B0 ;  /* 0x0000000000007941 */ /* 0x000fea0003800000 */
.L_x_1586:
[----:B------:R-:W-:Y:S05]  /*3c7b0*/  EXIT ;  /* 0x000000000000794d */ /* 0x000fea0003800000 */
.L_x_22:
[----:B--2---:R2:W3:Y:S02]  /*3c7c0*/  SYNCS.PHASECHK.TRANS64.TRYWAIT P1, [R4+URZ], R3 ;  /* 0x00000003040075a7 */ /* 0x0044e4000802017f */
[----:B---3--:R-:W-:Y:S05]  /*3c7d0*/  @!P1 NANOSLEEP.SYNCS 0x989680 ;  /* 0x009896800000995d */ /* 0x008fea0003900000 */
[----:B------:R-:W3:Y:S02]  /*3c7e0*/  @!P1 SYNCS.PHASECHK.TRANS64 P1, [R4+URZ], R3 ;  /* 0x00000003040095a7 */ /* 0x000ee4000802007f */
[----:B---3--:R-:W-:Y:S05]  /*3c7f0*/  @!P1 BRA `(.L_x_22) ;  /* 0xfffffffc00f09947 */ /* 0x008fea000383ffff */
[----:B------:R-:W-:Y:S05]  /*3c800*/  BRA `(.L_x_21) ;  /* 0xfffffc4c00fc7947 */ /* 0x000fea000383ffff */
.L_x_27:
[----:B-1----:R1:W2:Y:S02]  /*3c810*/  SYNCS.PHASECHK.TRANS64.TRYWAIT P1, [R6+URZ], R7 ;  /* 0x00000007060075a7 */ /* 0x0022a4000802017f */
[----:B--2---:R-:W-:Y:S05]  /*3c820*/  @!P1 NANOSLEEP.SYNCS 0x989680 ;  /* 0x009896800000995d */ /* 0x004fea0003900000 */
[----:B------:R-:W2:Y:S02]  /*3c830*/  @!P1 SYNCS.PHASECHK.TRANS64 P1, [R6+URZ], R7 ;  /* 0x00000007060095a7 */ /* 0x000ea4000802007f */
[----:B--2---:R-:W-:Y:S05]  /*3c840*/  @!P1 BRA `(.L_x_27) ;  /* 0xfffffffc00f09947 */ /* 0x004fea000383ffff */
[----:B------:R-:W-:Y:S05]  /*3c850*/  BRA `(.L_x_26) ;  /* 0xfffffc6800e47947 */ /* 0x000fea000383ffff */
.L_x_1574:
[----:B------:R-:W-:Y:S01]  /*3c860*/  BSSY B1, `(.L_x_1597) ;  /* 0x0000006000017945 */ /* 0x000fe20003800000 */
[----:B------:R-:W-:-:S07]  /*3c870*/  IMAD.MOV.U32 R15, RZ, RZ, -0x1 ;  /* 0xffffffffff0f7424 */ /* 0x000fce00078e00ff */
[----:B------:R-:W-:Y:S05]  /*3c880*/  WARPSYNC.COLLECTIVE R15, `(.L_x_1598) ;  /* 0x000000000f0c7348 */ /* 0x000fea0003c00000 */
[----:B------:R-:W-:Y:S02]  /*3c890*/  ELECT P6, UR62, PT ;  /* 0x00000000003e782f */ /* 0x000fe400038c0000 */
[----:B------:R-:W-:Y:S01]  /*3c8a0*/  MOV R14, UR62 ;  /* 0x0000003e000e7c02 */ /* 0x000fe20008000f00 */
[----:B------:R-:W-:Y:S10]  /*3c8b0*/  ENDCOLLECTIVE ;  /* 0x000000000000791b */ /* 0x000ff40003800000 */
.L_x_1598:
[----:B------:R-:W-:Y:S05]  /*3c8c0*/  BSYNC B1 ;  /* 0x0000000000017941 */ /* 0x000fea0003800000 */
.L_x_1597:
[----:B------:R-:W-:Y:S05]  /*3c8d0*/  BRA `(.L_x_1599) ;  /* 0xffffffec00787947 */ /* 0x000fea000383ffff */
.L_x_1577:
[----:B0-----:R0:W1:Y:S02]  /*3c8e0*/  SYNCS.PHASECHK.TRANS64.TRYWAIT P0, [R17+URZ+0x40], R14 ;  /* 0x0000400e110075a7 */ /* 0x001064000800017f */
[----:B-1----:R-:W-:Y:S05]  /*3c8f0*/  @!P0 NANOSLEEP.SYNCS 0x989680 ;  /* 0x009896800000895d */ /* 0x002fea0003900000 */
[----:B------:R-:W1:Y:S02]  /*3c900*/  @!P0 SYNCS.PHASECHK.TRANS64 P0, [R17+URZ+0x40], R14 ;  /* 0x0000400e110085a7 */ /* 0x000e64000800007f */
[----:B-1----:R-:W-:Y:S05]  /*3c910*/  @!P0 BRA `(.L_x_1577) ;  /* 0xfffffffc00f08947 */ /* 0x002fea000383ffff */
[----:B------:R-:W-:Y:S05]  /*3c920*/  BRA `(.L_x_1600) ;  /* 0xffffffec00ac7947 */ /* 0x000fea000383ffff */
.L_x_1585:
[----:B------:R-:W-:Y:S01]  /*3c930*/  BSSY B0, `(.L_x_1601) ;  /* 0x0000006000007945 */ /* 0x000fe20003800000 */
[----:B------:R-:W-:-:S07]  /*3c940*/  IMAD.MOV.U32 R15, RZ, RZ, -0x1 ;  /* 0xffffffffff0f7424 */ /* 0x000fce00078e00ff */
[----:B------:R-:W-:Y:S05]  /*3c950*/  WARPSYNC.COLLECTIVE R15, `(.L_x_1602) ;  /* 0x000000000f0c7348 */ /* 0x000fea0003c00000 */
[----:B------:R-:W-:Y:S02]  /*3c960*/  ELECT P6, UR62, PT ;  /* 0x00000000003e782f */ /* 0x000fe400038c0000 */
[----:B------:R-:W-:Y:S01]  /*3c970*/  MOV R14, UR62 ;  /* 0x0000003e000e7c02 */ /* 0x000fe20008000f00 */
[----:B------:R-:W-:Y:S10]  /*3c980*/  ENDCOLLECTIVE ;  /* 0x000000000000791b */ /* 0x000ff40003800000 */
.L_x_1602:
[----:B------:R-:W-:Y:S05]  /*3c990*/  BSYNC B0 ;  /* 0x0000000000007941 */ /* 0x000fea0003800000 */
.L_x_1601:
[----:B------:R-:W-:Y:S05]  /*3c9a0*/  BRA `(.L_x_1603) ;  /* 0xfffffff8003c7947 */ /* 0x000fea000383ffff */
.L_x_1589:
[----:B0-----:R0:W1:Y:S02]  /*3c9b0*/  SYNCS.PHASECHK.TRANS64.TRYWAIT P0, [R5+URZ], R2 ;  /* 0x00000002050075a7 */ /* 0x001064000800017f */
[----:B-1----:R-:W-:Y:S05]  /*3c9c0*/  @!P0 NANOSLEEP.SYNCS 0x989680 ;  /* 0x009896800000895d */ /* 0x002fea0003900000 */
[----:B------:R-:W1:Y:S02]  /*3c9d0*/  @!P0 SYNCS.PHASECHK.TRANS64 P0, [R5+URZ], R2 ;  /* 0x00000002050085a7 */ /* 0x000e64000800007f */
[----:B-1----:R-:W-:Y:S05]  /*3c9e0*/  @!P0 BRA `(.L_x_1589) ;  /* 0xfffffffc00f08947 */ /* 0x002fea000383ffff */
[----:B------:R-:W-:Y:S05]  /*3c9f0*/  BRA `(.L_x_1604) ;  /* 0xfffffff800647947 */ /* 0x000fea000383ffff */
.L_x_1590:
[----:B0-----:R0:W1:Y:S02]  /*3ca00*/  SYNCS.PHASECHK.TRANS64.TRYWAIT P0, [R7+URZ], R0 ;  /* 0x00000000070075a7 */ /* 0x001064000800017f */
[----:B-1----:R-:W-:Y:S05]  /*3ca10*/  @!P0 NANOSLEEP.SYNCS 0x989680 ;  /* 0x009896800000895d */ /* 0x002fea0003900000 */
[----:B------:R-:W1:Y:S02]  /*3ca20*/  @!P0 SYNCS.PHASECHK.TRANS64 P0, [R7+URZ], R0 ;  /* 0x00000000070085a7 */ /* 0x000e64000800007f */
[----:B-1----:R-:W-:Y:S05]  /*3ca30*/  @!P0 BRA `(.L_x_1590) ;  /* 0xfffffffc00f08947 */ /* 0x002fea000383ffff */
[----:B------:R-:W-:Y:S05]  /*3ca40*/  BRA `(.L_x_1605) ;  /* 0xfffffff800747947 */ /* 0x000fea000383ffff */
.L_x_1591:
[----:B0-----:R0:W1:Y:S02]  /*3ca50*/  SYNCS.PHASECHK.TRANS64.TRYWAIT P0, [R7+URZ], R0 ;  /* 0x00000000070075a7 */ /* 0x001064000800017f */
[----:B-1----:R-:W-:Y:S05]  /*3ca60*/  @!P0 NANOSLEEP.SYNCS 0x989680 ;  /* 0x009896800000895d */ /* 0x002fea0003900000 */
[----:B------:R-:W1:Y:S02]  /*3ca70*/  @!P0 SYNCS.PHASECHK.TRANS64 P0, [R7+URZ], R0 ;  /* 0x00000000070085a7 */ /* 0x000e64000800007f */
[----:B-1----:R-:W-:Y:S05]  /*3ca80*/  @!P0 BRA `(.L_x_1591) ;  /* 0xfffffffc00f08947 */ /* 0x002fea000383ffff */
[----:B------:R-:W-:Y:S05]  /*3ca90*/  BRA `(.L_x_1606) ;  /* 0xfffffff800847947 */ /* 0x000fea000383ffff */
.L_x_1592:
[----:B0-----:R0:W1:Y:S02]  /*3caa0*/  SYNCS.PHASECHK.TRANS64.TRYWAIT P0, [R7+URZ], R0 ;  /* 0x00000000070075a7 */ /* 0x001064000800017f */
[----:B-1----:R-:W-:Y:S05]  /*3cab0*/  @!P0 NANOSLEEP.SYNCS 0x989680 ;  /* 0x009896800000895d */ /* 0x002fea0003900000 */
[----:B------:R-:W1:Y:S02]  /*3cac0*/  @!P0 SYNCS.PHASECHK.TRANS64 P0, [R7+URZ], R0 ;  /* 0x00000000070085a7 */ /* 0x000e64000800007f */
[----:B-1----:R-:W-:Y:S05]  /*3cad0*/  @!P0 BRA `(.L_x_1592) ;  /* 0xfffffffc00f08947 */ /* 0x002fea000383ffff */
[----:B------:R-:W-:Y:S05]  /*3cae0*/  BRA `(.L_x_1607) ;  /* 0xfffffff800947947 */ /* 0x000fea000383ffff */
.L_x_1593:
[----:B0-----:R0:W1:Y:S02]  /*3caf0*/  SYNCS.PHASECHK.TRANS64.TRYWAIT P0, [R7+URZ], R0 ;  /* 0x00000000070075a7 */ /* 0x001064000800017f */
[----:B-1----:R-:W-:Y:S05]  /*3cb00*/  @!P0 NANOSLEEP.SYNCS 0x989680 ;  /* 0x009896800000895d */ /* 0x002fea0003900000 */
[----:B------:R-:W1:Y:S02]  /*3cb10*/  @!P0 SYNCS.PHASECHK.TRANS64 P0, [R7+URZ], R0 ;  /* 0x00000000070085a7 */ /* 0x000e64000800007f */
[----:B-1----:R-:W-:Y:S05]  /*3cb20*/  @!P0 BRA `(.L_x_1593) ;  /* 0xfffffffc00f08947 */ /* 0x002fea000383ffff */
[----:B------:R-:W-:Y:S05]  /*3cb30*/  BRA `(.L_x_1608) ;  /* 0xfffffff800a47947 */ /* 0x000fea000383ffff */
.L_x_1594:
[----:B0-----:R0:W1:Y:S02]  /*3cb40*/  SYNCS.PHASECHK.TRANS64.TRYWAIT P0, [R7+URZ], R0 ;  /* 0x00000000070075a7 */ /* 0x001064000800017f */
[----:B-1----:R-:W-:Y:S05]  /*3cb50*/  @!P0 NANOSLEEP.SYNCS 0x989680 ;  /* 0x009896800000895d */ /* 0x002fea0003900000 */
[----:B------:R-:W1:Y:S02]  /*3cb60*/  @!P0 SYNCS.PHASECHK.TRANS64 P0, [R7+URZ], R0 ;  /* 0x00000000070085a7 */ /* 0x000e64000800007f */
[----:B-1----:R-:W-:Y:S05]  /*3cb70*/  @!P0 BRA `(.L_x_1594) ;  /* 0xfffffffc00f08947 */ /* 0x002fea000383ffff */
[----:B------:R-:W-:Y:S05]  /*3cb80*/  BRA `(.L_x_1609) ;  /* 0xfffffff800b47947 */ /* 0x000fea000383ffff */
.L_x_1595:
[----:B0-----:R0:W1:Y:S02]  /*3cb90*/  SYNCS.PHASECHK.TRANS64.TRYWAIT P0, [R7+URZ], R0 ;  /* 0x00000000070075a7 */ /* 0x001064000800017f */
[----:B-1----:R-:W-:Y:S05]  /*3cba0*/  @!P0 NANOSLEEP.SYNCS 0x989680 ;  /* 0x009896800000895d */ /* 0x002fea0003900000 */
[----:B------:R-:W1:Y:S02]  /*3cbb0*/  @!P0 SYNCS.PHASECHK.TRANS64 P0, [R7+URZ], R0 ;  /* 0x00000000070085a7 */ /* 0x000e64000800007f */
[----:B-1----:R-:W-:Y:S05]  /*3cbc0*/  @!P0 BRA `(.L_x_1595) ;  /* 0xfffffffc00f08947 */ /* 0x002fea000383ffff */
[----:B------:R-:W-:Y:S05]  /*3cbd0*/  BRA `(.L_x_1610) ;  /* 0xfffffff800c47947 */ /* 0x000fea000383ffff */
.L_x_1611:
[----:B------:R-:W-:-:S00]  /*3cbe0*/  BRA `(.L_x_1611) ;  /* 0xfffffffc00fc7947 */ /* 0x000fc0000383ffff */
[----:B------:R-:W-:-:S00]  /*3cbf0*/  NOP ;  /* 0x0000000000007918 */ /* 0x000fc00000000000 */
        /* <DEDUP_REMOVED lines=8> */
.L_x_1612:


//--------------------- .nv.global.init           --------------------------
	.section	.nv.global.init,"aw",@progbits
.nv.global.init:
	.type		$str$22,@object
	.size		$str$22,($str$23 - $str$22)
$str$22:
        /*0000*/ 	.byte	0x6b, 0x5f, 0x74, 0x69, 0x6c, 0x65, 0x5f, 0x63, 0x6f, 0x75, 0x6e, 0x74, 0x20, 0x3e, 0x3d, 0x20
        /*0010*/ 	.byte	0x31, 0x00
	.type		$str$23,@object
	.size		$str$23,(__unnamed_1 - $str$23)
$str$23:
        /*0012*/ 	.byte	0x2f, 0x74, 0x6d, 0x70, 0x2f, 0x63, 0x75, 0x74, 0x6c, 0x61, 0x73, 0x73, 0x5f, 0x73, 0x77, 0x65
        /*0022*/ 	.byte	0x65, 0x70, 0x5f, 0x73, 0x72, 0x63, 0x2f, 0x69, 0x6e, 0x63, 0x6c, 0x75, 0x64, 0x65, 0x2f, 0x63
        /*0032*/ 	.byte	0x75, 0x74, 0x6c, 0x61, 0x73, 0x73, 0x2f, 0x67, 0x65, 0x6d, 0x6d, 0x2f, 0x63, 0x6f, 0x6c, 0x6c
        /*0042*/ 	.byte	0x65, 0x63, 0x74, 0x69, 0x76, 0x65, 0x2f, 0x73, 0x6d, 0x39, 0x30, 0x5f, 0x6d, 0x6d, 0x61, 0x5f
        /*0052*/ 	.byte	0x74, 0x6d, 0x61, 0x5f, 0x67, 0x6d, 0x6d, 0x61, 0x5f, 0x73, 0x73, 0x5f, 0x77, 0x61, 0x72, 0x70
        /*0062*/ 	.byte	0x73, 0x70, 0x65, 0x63, 0x69, 0x61, 0x6c, 0x69, 0x7a, 0x65, 0x64, 0x2e, 0x68, 0x70, 0x70, 0x00
	.type		__unnamed_1,@object
	.size		__unnamed_1,(.L_0 - __unnamed_1)
__unnamed_1:
        /* <DEDUP_REMOVED lines=173> */
        /*0b42*/ 	.byte	0x65, 0x3a, 0x3a, 0x69, 0x64, 0x65, 0x6e, 0x74, 0x69, 0x74, 0x79, 0x5d, 0x00
.L_0:


//--------------------- .nv.shared._ZN7cutlass13device_kernelINS_4gemm6kernel13GemmUniversalIN4cute5tupleIJiiiiEEENS1_10collective13CollectiveMmaINS1_34MainloopSm90TmaGmmaWarpSpecializedILi8ENS5_IJNS4_1CILi2EEENSA_ILi1EEESC_EEENS1_35KernelTmaWarpSpecializedCooperativeEEENS5_IJNSA_ILi512EEENSA_ILi384EEENSA_ILi32EEEEEEaNS5_IJlSC_lEEEaSK_NS4_8TiledMMAINS4_8MMA_AtomIJNS4_4SM904GMMA27MMA_64x192x32_S32S8S8_SS_TNEEEENS4_6LayoutISD_NS5_IJSC_NSA_ILi0EEESS_EEEEENS5_IJNS4_10UnderscoreESV_SV_EEEEENS4_13SM90_TMA_LOADENS4_14ComposedLayoutINS4_7SwizzleILi1ELi4ELi3EEENS4_18smem_ptr_flag_bitsILi8EEENSR_INS5_IJNSA_ILi8EEESI_EEENS5_IJSI_SC_EEEEEEEvNS4_8identityENS4_23SM90_TMA_LOAD_MULTICASTES18_vS19_EENS_8epilogue10collective6detail29Sm90TmaWarpSpecializedAdapterINS1D_15DefaultEpilogueIaSK_SK_NS1C_6thread17LinearCombinationIaLi1EiiLNS1H_9ScaleType4KindE0ELNS_15FloatRoundStyleE2EaEENS1_15EpilogueDefaultEEEEEvvEEEEvNT_6ParamsE --------------------------
	.section	.nv.shared._ZN7cutlass13device_kernelINS_4gemm6kernel13GemmUniversalIN4cute5tupleIJiiiiEEENS1_10collective13CollectiveMmaINS1_34MainloopSm90TmaGmmaWarpSpecializedILi8ENS5_IJNS4_1CILi2EEENSA_ILi1EEESC_EEENS1_35KernelTmaWarpSpecializedCooperativeEEENS5_IJNSA_ILi512EEENSA_ILi384EEENSA_ILi32EEEEEEaNS5_IJlSC_lEEEaSK_NS4_8TiledMMAINS4_8MMA_AtomIJNS4_4SM904GMMA27MMA_64x192x32_S32S8S8_SS_TNEEEENS4_6LayoutISD_NS5_IJSC_NSA_ILi0EEESS_EEEEENS5_IJNS4_10UnderscoreESV_SV_EEEEENS4_13SM90_TMA_LOADENS4_14ComposedLayoutINS4_7SwizzleILi1ELi4ELi3EEENS4_18smem_ptr_flag_bitsILi8EEENSR_INS5_IJNSA_ILi8EEESI_EEENS5_IJSI_SC_EEEEEEEvNS4_8identityENS4_23SM90_TMA_LOAD_MULTICASTES18_vS19_EENS_8epilogue10collective6detail29Sm90TmaWarpSpecializedAdapterINS1D_15DefaultEpilogueIaSK_SK_NS1C_6thread17LinearCombinationIaLi1EiiLNS1H_9ScaleType4KindE0ELNS_15FloatRoundStyleE2EaEENS1_15EpilogueDefaultEEEEEvvEEEEvNT_6ParamsE,"aw",@nobits
	.sectionflags	@""
	.align	16
	.zero		1024


//--------------------- .nv.shared.reserved.0     --------------------------
	.section	.nv.shared.reserved.0,"aw",@nobits
	.weak		__nv_reservedSMEM_offset_0_alias
	.size		__nv_reservedSMEM_offset_0_alias, 0, 0
	.other		__nv_reservedSMEM_offset_0_alias,@"STO_CUDA_RESERVED_SHARED STV_DEFAULT"
__nv_reservedSMEM_offset_0_alias:
	.zero		0


//--------------------- .nv.global                --------------------------
	.section	.nv.global,"aw",@nobits
.nv.global:
	.type		_ZN39_INTERNAL_65148960_4_k_cu_d84f0693_85414cute1_E,@object
	.size		_ZN39_INTERNAL_65148960_4_k_cu_d84f0693_85414cute1_E,(_ZN39_INTERNAL_65148960_4_k_cu_d84f0693_85414cuda3std3__45__cpo6cbeginE - _ZN39_INTERNAL_65148960_4_k_cu_d84f0693_85414cute1_E)
_ZN39_INTERNAL_65148960_4_k_cu_d84f0693_85414cute1_E:
	.zero		1
	.type		_ZN39_INTERNAL_65148960_4_k_cu_d84f0693_85414cuda3std3__45__cpo6cbeginE,@object
	.size		_ZN39_INTERNAL_65148960_4_k_cu_d84f0693_85414cuda3std3__45__cpo6cbeginE,(_ZN39_INTERNAL_65148960_4_k_cu_d84f0693_85414cuda3std3__48in_placeE - _ZN39_INTERNAL_65148960_4_k_cu_d84f0693_85414cuda3std3__45__cpo6cbeginE)
_ZN39_INTERNAL_65148960_4_k_cu_d84f0693_85414cuda3std3__45__cpo6cbeginE:
	.zero		1
	.type		_ZN39_INTERNAL_65148960_4_k_cu_d84f0693_85414cuda3std3__48in_placeE,@object
	.size		_ZN39_INTERNAL_65148960_4_k_cu_d84f0693_85414cuda3std3__48in_placeE,(_ZN39_INTERNAL_65148960_4_k_cu_d84f0693_85414cuda3std6ranges3__45__cpo9iter_moveE - _ZN39_INTERNAL_65148960_4_k_cu_d84f0693_85414cuda3std3__48in_placeE)
_ZN39_INTERNAL_65148960_4_k_cu_d84f0693_85414cuda3std3__48in_placeE:
	.zero		1
	.type		_ZN39_INTERNAL_65148960_4_k_cu_d84f0693_85414cuda3std6ranges3__45__cpo9iter_moveE,@object
	.size		_ZN39_INTERNAL_65148960_4_k_cu_d84f0693_85414cuda3std6ranges3__45__cpo9iter_moveE,(_ZN39_INTERNAL_65148960_4_k_cu_d84f0693_85414cuda3std3__45__cpo5beginE - _ZN39_INTERNAL_65148960_4_k_cu_d84f0693_85414cuda3std6ranges3__45__cpo9iter_moveE)
_ZN39_INTERNAL_65148960_4_k_cu_d84f0693_85414cuda3std6ranges3__45__cpo9iter_moveE:
	.zero		1
	.type		_ZN39_INTERNAL_65148960_4_k_cu_d84f0693_85414cuda3std3__45__cpo5beginE,@object
	.size		_ZN39_INTERNAL_65148960_4_k_cu_d84f0693_85414cuda3std3__45__cpo5beginE,(_ZN39_INTERNAL_65148960_4_k_cu_d84f0693_85414cuda3std3__441_GLOBAL__N__65148960_4_k_cu_d84f0693_85416ignoreE - _ZN39_INTERNAL_65148960_4_k_cu_d84f0693_85414cuda3std3__45__cpo5beginE)
_ZN39_INTERNAL_65148960_4_k_cu_d84f0693_85414cuda3std3__45__cpo5beginE:
	.zero		1
	.type		_ZN39_INTERNAL_65148960_4_k_cu_d84f0693_85414cuda3std3__441_GLOBAL__N__65148960_4_k_cu_d84f0693_85416ignoreE,@object
	.size		_ZN39_INTERNAL_65148960_4_k_cu_d84f0693_85414cuda3std3__441_GLOBAL__N__65148960_4_k_cu_d84f0693_85416ignoreE,(_ZN39_INTERNAL_65148960_4_k_cu_d84f0693_85414cute7productE - _ZN39_INTERNAL_65148960_4_k_cu_d84f0693_85414cuda3std3__441_GLOBAL__N__65148960_4_k_cu_d84f0693_85416ignoreE)
_ZN39_INTERNAL_65148960_4_k_cu_d84f0693_85414cuda3std3__441_GLOBAL__N__65148960_4_k_cu_d84f0693_85416ignoreE:
	.zero		1
	.type		_ZN39_INTERNAL_65148960_4_k_cu_d84f0693_85414cute7productE,@object
	.size		_ZN39_INTERNAL_65148960_4_k_cu_d84f0693_85414cute7productE,(_ZN39_INTERNAL_65148960_4_k_cu_d84f0693_85414cuda3std3__45__cpo3endE - _ZN39_INTERNAL_65148960_4_k_cu_d84f0693_85414cute7productE)
_ZN39_INTERNAL_65148960_4_k_cu_d84f0693_85414cute7productE:
	.zero		1
	.type		_ZN39_INTERNAL_65148960_4_k_cu_d84f0693_85414cuda3std3__45__cpo3endE,@object
	.size		_ZN39_INTERNAL_65148960_4_k_cu_d84f0693_85414cuda3std3__45__cpo3endE,(_ZN39_INTERNAL_65148960_4_k_cu_d84f0693_85414cuda3std3__419piecewise_constructE - _ZN39_INTERNAL_65148960_4_k_cu_d84f0693_85414cuda3std3__45__cpo3endE)
_ZN39_INTERNAL_65148960_4_k_cu_d84f0693_85414cuda3std3__45__cpo3endE:
	.zero		1
	.type		_ZN39_INTERNAL_65148960_4_k_cu_d84f0693_85414cuda3std3__419piecewise_constructE,@object
	.size		_ZN39_INTERNAL_65148960_4_k_cu_d84f0693_85414cuda3std3__419piecewise_constructE,(_ZN39_INTERNAL_65148960_4_k_cu_d84f0693_85414cuda3std3__45__cpo4cendE - _ZN39_INTERNAL_65148960_4_k_cu_d84f0693_85414cuda3std3__419piecewise_constructE)
_ZN39_INTERNAL_65148960_4_k_cu_d84f0693_85414cuda3std3__419piecewise_constructE:
	.zero		1
	.type		_ZN39_INTERNAL_65148960_4_k_cu_d84f0693_85414cuda3std3__45__cpo4cendE,@object
	.size		_ZN39_INTERNAL_65148960_4_k_cu_d84f0693_85414cuda3std3__45__cpo4cendE,(_ZN39_INTERNAL_65148960_4_k_cu_d84f0693_85414cuda3std6ranges3__45__cpo4swapE - _ZN39_INTERNAL_65148960_4_k_cu_d84f0693_85414cuda3std3__45__cpo4cendE)
_ZN39_INTERNAL_65148960_4_k_cu_d84f0693_85414cuda3std3__45__cpo4cendE:
	.zero		1
	.type		_ZN39_INTERNAL_65148960_4_k_cu_d84f0693_85414cuda3std6ranges3__45__cpo4swapE,@object
	.size		_ZN39_INTERNAL_65148960_4_k_cu_d84f0693_85414cuda3std6ranges3__45__cpo4swapE,(.L_8 - _ZN39_INTERNAL_65148960_4_k_cu_d84f0693_85414cuda3std6ranges3__45__cpo4swapE)
_ZN39_INTERNAL_65148960_4_k_cu_d84f0693_85414cuda3std6ranges3__45__cpo4swapE:
	.zero		1
.L_8:


//--------------------- .nv.constant0._ZN7cutlass13device_kernelINS_4gemm6kernel13GemmUniversalIN4cute5tupleIJiiiiEEENS1_10collective13CollectiveMmaINS1_34MainloopSm90TmaGmmaWarpSpecializedILi8ENS5_IJNS4_1CILi2EEENSA_ILi1EEESC_EEENS1_35KernelTmaWarpSpecializedCooperativeEEENS5_IJNSA_ILi512EEENSA_ILi384EEENSA_ILi32EEEEEEaNS5_IJlSC_lEEEaSK_NS4_8TiledMMAINS4_8MMA_AtomIJNS4_4SM904GMMA27MMA_64x192x32_S32S8S8_SS_TNEEEENS4_6LayoutISD_NS5_IJSC_NSA_ILi0EEESS_EEEEENS5_IJNS4_10UnderscoreESV_SV_EEEEENS4_13SM90_TMA_LOADENS4_14ComposedLayoutINS4_7SwizzleILi1ELi4ELi3EEENS4_18smem_ptr_flag_bitsILi8EEENSR_INS5_IJNSA_ILi8EEESI_EEENS5_IJSI_SC_EEEEEEEvNS4_8identityENS4_23SM90_TMA_LOAD_MULTICASTES18_vS19_EENS_8epilogue10collective6detail29Sm90TmaWarpSpecializedAdapterINS1D_15DefaultEpilogueIaSK_SK_NS1C_6thread17LinearCombinationIaLi1EiiLNS1H_9ScaleType4KindE0ELNS_15FloatRoundStyleE2EaEENS1_15EpilogueDefaultEEEEEvvEEEEvNT_6ParamsE --------------------------
	.section	.nv.constant0._ZN7cutlass13device_kernelINS_4gemm6kernel13GemmUniversalIN4cute5tupleIJiiiiEEENS1_10collective13CollectiveMmaINS1_34MainloopSm90TmaGmmaWarpSpecializedILi8ENS5_IJNS4_1CILi2EEENSA_ILi1EEESC_EEENS1_35KernelTmaWarpSpecializedCooperativeEEENS5_IJNSA_ILi512EEENSA_ILi384EEENSA_ILi32EEEEEEaNS5_IJlSC_lEEEaSK_NS4_8TiledMMAINS4_8MMA_AtomIJNS4_4SM904GMMA27MMA_64x192x32_S32S8S8_SS_TNEEEENS4_6LayoutISD_NS5_IJSC_NSA_ILi0EEESS_EEEEENS5_IJNS4_10UnderscoreESV_SV_EEEEENS4_13SM90_TMA_LOADENS4_14ComposedLayoutINS4_7SwizzleILi1ELi4ELi3EEENS4_18smem_ptr_flag_bitsILi8EEENSR_INS5_IJNSA_ILi8EEESI_EEENS5_IJSI_SC_EEEEEEEvNS4_8identityENS4_23SM90_TMA_LOAD_MULTICASTES18_vS19_EENS_8epilogue10collective6detail29Sm90TmaWarpSpecializedAdapterINS1D_15DefaultEpilogueIaSK_SK_NS1C_6thread17LinearCombinationIaLi1EiiLNS1H_9ScaleType4KindE0ELNS_15FloatRoundStyleE2EaEENS1_15EpilogueDefaultEEEEEvvEEEEvNT_6ParamsE,"a",@progbits
	.sectionflags	@""
	.align	4
.nv.constant0._ZN7cutlass13device_kernelINS_4gemm6kernel13GemmUniversalIN4cute5tupleIJiiiiEEENS1_10collective13CollectiveMmaINS1_34MainloopSm90TmaGmmaWarpSpecializedILi8ENS5_IJNS4_1CILi2EEENSA_ILi1EEESC_EEENS1_35KernelTmaWarpSpecializedCooperativeEEENS5_IJNSA_ILi512EEENSA_ILi384EEENSA_ILi32EEEEEEaNS5_IJlSC_lEEEaSK_NS4_8TiledMMAINS4_8MMA_AtomIJNS4_4SM904GMMA27MMA_64x192x32_S32S8S8_SS_TNEEEENS4_6LayoutISD_NS5_IJSC_NSA_ILi0EEESS_EEEEENS5_IJNS4_10UnderscoreESV_SV_EEEEENS4_13SM90_TMA_LOADENS4_14ComposedLayoutINS4_7SwizzleILi1ELi4ELi3EEENS4_18smem_ptr_flag_bitsILi8EEENSR_INS5_IJNSA_ILi8EEESI_EEENS5_IJSI_SC_EEEEEEEvNS4_8identityENS4_23SM90_TMA_LOAD_MULTICASTES18_vS19_EENS_8epilogue10collective6detail29Sm90TmaWarpSpecializedAdapterINS1D_15DefaultEpilogueIaSK_SK_NS1C_6thread17LinearCombinationIaLi1EiiLNS1H_9ScaleType4KindE0ELNS_15FloatRoundStyleE2EaEENS1_15EpilogueDefaultEEEEEvvEEEEvNT_6ParamsE:
	.zero		1664


//--------------------- SYMBOLS --------------------------

	.type		.nv.reservedSmem.offset0,@object
	.size		.nv.reservedSmem.offset0,0x4
	.type		__assertfail,@function
